def matmul_kernel(
    a_ptr,
    b_ptr,
    c_ptr,
    M,
    N,
    K,
    stride_am,
    stride_ak,
    stride_bk,
    stride_bn,
    stride_cm,
    stride_cn,
    BLOCK_M: tl.constexpr,
    BLOCK_N: tl.constexpr,
    BLOCK_K: tl.constexpr,
    GROUP_M: tl.constexpr,
):
    pid = tl.program_id(axis=0)
    num_pid_m = tl.cdiv(M, BLOCK_M)
    num_pid_n = tl.cdiv(N, BLOCK_N)
    num_pid_in_group = GROUP_M * num_pid_n
    group_id = pid // num_pid_in_group
    first_pid_m = group_id * GROUP_M
    group_size_m = min(num_pid_m - first_pid_m, GROUP_M)
    pid_m = first_pid_m + ((pid % num_pid_in_group) % group_size_m)
    pid_n = (pid % num_pid_in_group) // group_size_m

    offs_am = (pid_m * BLOCK_M + tl.arange(0, BLOCK_M)) % M
    offs_bn = (pid_n * BLOCK_N + tl.arange(0, BLOCK_N)) % N
    offs_k = tl.arange(0, BLOCK_K)
    a_ptrs = a_ptr + offs_am[:, None] * stride_am + offs_k[None, :] * stride_ak
    b_ptrs = b_ptr + offs_k[:, None] * stride_bk + offs_bn[None, :] * stride_bn

    acc = tl.zeros((BLOCK_M, BLOCK_N), dtype=tl.float32)
    for kk in range(0, tl.cdiv(K, BLOCK_K)):
        a = tl.load(a_ptrs, mask=offs_k[None, :] < K - kk * BLOCK_K, other=0.0)
        b = tl.load(b_ptrs, mask=offs_k[:, None] < K - kk * BLOCK_K, other=0.0)
        acc = tl.dot(a, b, acc)
        a_ptrs += BLOCK_K * stride_ak
        b_ptrs += BLOCK_K * stride_bk

    c = acc.to(c_ptr.dtype.element_ty)
    offs_cm = pid_m * BLOCK_M + tl.arange(0, BLOCK_M)
    offs_cn = pid_n * BLOCK_N + tl.arange(0, BLOCK_N)
    c_ptrs = c_ptr + offs_cm[:, None] * stride_cm + offs_cn[None, :] * stride_cn
    mask = (offs_cm[:, None] < M) & (offs_cn[None, :] < N)
    tl.store(c_ptrs, c, mask=mask)

# config = {"BLOCK_K": 32, "BLOCK_M": 256, "BLOCK_N": 64, "GROUP_M": 8, "arch": "sm_100", "dtype": "fp32", "num_ctas": 1, "num_stages": 8, "num_warps": 4}
# arch = sm_100


// ===== COMPILED SASS (sm_100a) =====

	.target	sm_100a

	.elftype	@"ET_EXEC"


//--------------------- .note.nv.tkinfo           --------------------------
	.section	.note.nv.tkinfo,"",@"SHT_NOTE"
	.sectionflags	@"SHF_NOTE_NV_TKINFO"
	.tkinfo
        /*0018*/ 	.word	0x00000081
        /*0030*/ 	.string	""
        /*0030*/ 	.string	"ptxas-blackwell"
        /*0030*/ 	.string	"Cuda compilation tools, release 12.9, V12.9.86"
        /*0030*/ 	.string	"Build cuda_12.9.r12.9/compiler.36037853_0"
        /*0030*/ 	.string	"-v  -suppress-debug-info  -lineinfo  -arch sm_100a "



//--------------------- .note.nv.cuver            --------------------------
	.section	.note.nv.cuver,"",@"SHT_NOTE"
	.sectionflags	@"SHF_NOTE_NV_CUVER"
        /*0018*/ 	.short	0x0001
        /*001a*/ 	.short	0x0064
        /*001c*/ 	.short	0x0001
        /*001e*/ 	.short	0x0000
        /*0020*/ 	.short	0x0001
        /*0022*/ 	.short	0x0000


//--------------------- .nv.info                  --------------------------
	.section	.nv.info,"",@"SHT_CUDA_INFO"
	.align	4


	//----- nvinfo : EIATTR_REGCOUNT
	.align		4
        /*0000*/ 	.byte	0x04, 0x2f
        /*0002*/ 	.short	(.L_4 - .L_3)
	.align		4
.L_3:
        /*0004*/ 	.word	index@(matmul_kernel)
        /*0008*/ 	.word	0x000000ff


	//----- nvinfo : EIATTR_FRAME_SIZE
	.align		4
.L_4:
        /*000c*/ 	.byte	0x04, 0x11
        /*000e*/ 	.short	(.L_6 - .L_5)
	.align		4
.L_5:
        /*0010*/ 	.word	index@($__internal_2_$__cuda_sm10x_tcgen05_guardrail_trap_unallocated_columns_being_dealloced)
        /*0014*/ 	.word	0x000000a8


	//----- nvinfo : EIATTR_FRAME_SIZE
	.align		4
.L_6:
        /*0018*/ 	.byte	0x04, 0x11
        /*001a*/ 	.short	(.L_8 - .L_7)
	.align		4
.L_7:
        /*001c*/ 	.word	index@($__internal_1_$__cuda_sm10x_tcgen05_guardrail_trap_phase_invalid_during_alloc)
        /*0020*/ 	.word	0x000000a8


	//----- nvinfo : EIATTR_FRAME_SIZE
	.align		4
.L_8:
        /*0024*/ 	.byte	0x04, 0x11
        /*0026*/ 	.short	(.L_10 - .L_9)
	.align		4
.L_9:
        /*0028*/ 	.word	index@($__internal_0_$__cuda_sm10x_tcgen05_guardrail_trap_col_being_dealloced_not_returned_by_alloc)
        /*002c*/ 	.word	0x000000a8


	//----- nvinfo : EIATTR_FRAME_SIZE
	.align		4
.L_10:
        /*0030*/ 	.byte	0x04, 0x11
        /*0032*/ 	.short	(.L_12 - .L_11)
	.align		4
.L_11:
        /*0034*/ 	.word	index@(matmul_kernel)
        /*0038*/ 	.word	0x000000a8


	//----- nvinfo : EIATTR_MIN_STACK_SIZE
	.align		4
.L_12:
        /*003c*/ 	.byte	0x04, 0x12
        /*003e*/ 	.short	(.L_14 - .L_13)
	.align		4
.L_13:
        /*0040*/ 	.word	index@(matmul_kernel)
        /*0044*/ 	.word	0x000000a8
.L_14:


//--------------------- .nv.info.matmul_kernel    --------------------------
	.section	.nv.info.matmul_kernel,"",@"SHT_CUDA_INFO"
	.sectionflags	@""
	.align	4


	//----- nvinfo : EIATTR_CUDA_API_VERSION
	.align		4
        /*0000*/ 	.byte	0x04, 0x37
        /*0002*/ 	.short	(.L_16 - .L_15)
.L_15:
        /*0004*/ 	.word	0x00000081


	//----- nvinfo : EIATTR_KPARAM_INFO
	.align		4
.L_16:
        /*0008*/ 	.byte	0x04, 0x17
        /*000a*/ 	.short	(.L_18 - .L_17)
.L_17:
        /*000c*/ 	.word	0x00000000
        /*0010*/ 	.short	0x000d
        /*0012*/ 	.short	0x0048
        /*0014*/ 	.byte	0x00, 0xf4, 0x21, 0x00


	//----- nvinfo : EIATTR_KPARAM_INFO
	.align		4
.L_18:
        /*0018*/ 	.byte	0x04, 0x17
        /*001a*/ 	.short	(.L_20 - .L_19)
.L_19:
        /*001c*/ 	.word	0x00000000
        /*0020*/ 	.short	0x000c
        /*0022*/ 	.short	0x0040
        /*0024*/ 	.byte	0x00, 0xf4, 0x21, 0x00


	//----- nvinfo : EIATTR_KPARAM_INFO
	.align		4
.L_20:
        /*0028*/ 	.byte	0x04, 0x17
        /*002a*/ 	.short	(.L_22 - .L_21)
.L_21:
        /*002c*/ 	.word	0x00000000
        /*0030*/ 	.short	0x000b
        /*0032*/ 	.short	0x0038
        /*0034*/ 	.byte	0x00, 0xf0, 0x11, 0x00


	//----- nvinfo : EIATTR_KPARAM_INFO
	.align		4
.L_22:
        /*0038*/ 	.byte	0x04, 0x17
        /*003a*/ 	.short	(.L_24 - .L_23)
.L_23:
        /*003c*/ 	.word	0x00000000
        /*0040*/ 	.short	0x000a
        /*0042*/ 	.short	0x0034
        /*0044*/ 	.byte	0x00, 0xf0, 0x11, 0x00


	//----- nvinfo : EIATTR_KPARAM_INFO
	.align		4
.L_24:
        /*0048*/ 	.byte	0x04, 0x17
        /*004a*/ 	.short	(.L_26 - .L_25)
.L_25:
        /*004c*/ 	.word	0x00000000
        /*0050*/ 	.short	0x0009
        /*0052*/ 	.short	0x0030
        /*0054*/ 	.byte	0x00, 0xf0, 0x11, 0x00


	//----- nvinfo : EIATTR_KPARAM_INFO
	.align		4
.L_26:
        /*0058*/ 	.byte	0x04, 0x17
        /*005a*/ 	.short	(.L_28 - .L_27)
.L_27:
        /*005c*/ 	.word	0x00000000
        /*0060*/ 	.short	0x0008
        /*0062*/ 	.short	0x002c
        /*0064*/ 	.byte	0x00, 0xf0, 0x11, 0x00


	//----- nvinfo : EIATTR_KPARAM_INFO
	.align		4
.L_28:
        /*0068*/ 	.byte	0x04, 0x17
        /*006a*/ 	.short	(.L_30 - .L_29)
.L_29:
        /*006c*/ 	.word	0x00000000
        /*0070*/ 	.short	0x0007
        /*0072*/ 	.short	0x0028
        /*0074*/ 	.byte	0x00, 0xf0, 0x11, 0x00


	//----- nvinfo : EIATTR_KPARAM_INFO
	.align		4
.L_30:
        /*0078*/ 	.byte	0x04, 0x17
        /*007a*/ 	.short	(.L_32 - .L_31)
.L_31:
        /*007c*/ 	.word	0x00000000
        /*0080*/ 	.short	0x0006
        /*0082*/ 	.short	0x0024
        /*0084*/ 	.byte	0x00, 0xf0, 0x11, 0x00


	//----- nvinfo : EIATTR_KPARAM_INFO
	.align		4
.L_32:
        /*0088*/ 	.byte	0x04, 0x17
        /*008a*/ 	.short	(.L_34 - .L_33)
.L_33:
        /*008c*/ 	.word	0x00000000
        /*0090*/ 	.short	0x0005
        /*0092*/ 	.short	0x0020
        /*0094*/ 	.byte	0x00, 0xf0, 0x11, 0x00


	//----- nvinfo : EIATTR_KPARAM_INFO
	.align		4
.L_34:
        /*0098*/ 	.byte	0x04, 0x17
        /*009a*/ 	.short	(.L_36 - .L_35)
.L_35:
        /*009c*/ 	.word	0x00000000
        /*00a0*/ 	.short	0x0004
        /*00a2*/ 	.short	0x001c
        /*00a4*/ 	.byte	0x00, 0xf0, 0x11, 0x00


	//----- nvinfo : EIATTR_KPARAM_INFO
	.align		4
.L_36:
        /*00a8*/ 	.byte	0x04, 0x17
        /*00aa*/ 	.short	(.L_38 - .L_37)
.L_37:
        /*00ac*/ 	.word	0x00000000
        /*00b0*/ 	.short	0x0003
        /*00b2*/ 	.short	0x0018
        /*00b4*/ 	.byte	0x00, 0xf0, 0x11, 0x00


	//----- nvinfo : EIATTR_KPARAM_INFO
	.align		4
.L_38:
        /*00b8*/ 	.byte	0x04, 0x17
        /*00ba*/ 	.short	(.L_40 - .L_39)
.L_39:
        /*00bc*/ 	.word	0x00000000
        /*00c0*/ 	.short	0x0002
        /*00c2*/ 	.short	0x0010
        /*00c4*/ 	.byte	0x00, 0xf4, 0x21, 0x00


	//----- nvinfo : EIATTR_KPARAM_INFO
	.align		4
.L_40:
        /*00c8*/ 	.byte	0x04, 0x17
        /*00ca*/ 	.short	(.L_42 - .L_41)
.L_41:
        /*00cc*/ 	.word	0x00000000
        /*00d0*/ 	.short	0x0001
        /*00d2*/ 	.short	0x0008
        /*00d4*/ 	.byte	0x00, 0xf4, 0x21, 0x00


	//----- nvinfo : EIATTR_KPARAM_INFO
	.align		4
.L_42:
        /*00d8*/ 	.byte	0x04, 0x17
        /*00da*/ 	.short	(.L_44 - .L_43)
.L_43:
        /*00dc*/ 	.word	0x00000000
        /*00e0*/ 	.short	0x0000
        /*00e2*/ 	.short	0x0000
        /*00e4*/ 	.byte	0x00, 0xf4, 0x21, 0x00


	//----- nvinfo : EIATTR_AT_ENTRY_FRAGMENTS
	.align		4
.L_44:
        /*00e8*/ 	.byte	0x04, 0x4f
        /*00ea*/ 	.short	(.L_46 - .L_45)


	//   ....[0]....
.L_45:
        /*00ec*/ 	.word	0x00000004


	//----- nvinfo : EIATTR_RESERVED_SMEM_USED
	.align		4
.L_46:
        /*00f0*/ 	.byte	0x01, 0x41
	.zero		2


	//----- nvinfo : EIATTR_SPARSE_MMA_MASK
	.align		4
        /*00f4*/ 	.byte	0x03, 0x50
        /*00f6*/ 	.short	0x0000


	//----- nvinfo : EIATTR_TCGEN05_1CTA_USED
	.align		4
        /*00f8*/ 	.byte	0x01, 0x51
	.zero		2


	//----- nvinfo : EIATTR_MAXREG_COUNT
	.align		4
        /*00fc*/ 	.byte	0x03, 0x1b
        /*00fe*/ 	.short	0x00ff


	//----- nvinfo : EIATTR_NUM_BARRIERS
	.align		4
        /*0100*/ 	.byte	0x02, 0x4c
        /*0102*/ 	.byte	0x01
	.zero		1


	//----- nvinfo : EIATTR_ANNOTATIONS
	.align		4
        /*0104*/ 	.byte	0x04, 0x55
        /*0106*/ 	.short	(.L_48 - .L_47)


	//   ....[0]....
.L_47:
        /*0108*/ 	.word	0x00000001
        /*010c*/ 	.byte	0x40, 0x1a, 0x00, 0x00, 0x01, 0x00, 0x00, 0x00, 0xa0, 0x1a, 0x00, 0x00, 0x01, 0x00, 0x00, 0x00
        /* <DEDUP_REMOVED lines=27> */
        /*02cc*/ 	.byte	0x00, 0xb7, 0x00, 0x00, 0x01, 0x00, 0x00, 0x00, 0x30, 0xd9, 0x00, 0x00


	//----- nvinfo : EIATTR_INT_WARP_WIDE_INSTR_OFFSETS
	.align		4
.L_48:
        /*02d8*/ 	.byte	0x04, 0x31
        /*02da*/ 	.short	(.L_50 - .L_49)


	//   ....[0]....
.L_49:
        /*02dc*/ 	.word	0x00001e60


	//   ....[1]....
        /*02e0*/ 	.word	0x00001e80


	//   ....[2]....
        /*02e4*/ 	.word	0x00001f20


	//   ....[3]....
        /*02e8*/ 	.word	0x000119a0


	//   ....[4]....
        /*02ec*/ 	.word	0x000119f0


	//----- nvinfo : EIATTR_COOP_GROUP_MASK_REGIDS
	.align		4
.L_50:
        /*02f0*/ 	.byte	0x04, 0x29
        /*02f2*/ 	.short	(.L_52 - .L_51)


	//   ....[0]....
.L_51:
        /*02f4*/ 	.word	0xffffffff


	//   ....[1]....
        /*02f8*/ 	.word	0xffffffff


	//   ....[2]....
        /*02fc*/ 	.word	0xffffffff


	//   ....[3]....
        /*0300*/ 	.word	0xffffffff


	//----- nvinfo : EIATTR_COOP_GROUP_INSTR_OFFSETS
	.align		4
.L_52:
        /*0304*/ 	.byte	0x04, 0x28
        /*0306*/ 	.short	(.L_54 - .L_53)


	//   ....[0]....
.L_53:
        /*0308*/ 	.word	0x00000070


	//   ....[1]....
        /*030c*/ 	.word	0x00000330


	//   ....[2]....
        /*0310*/ 	.word	0x00011830


	//   ....[3]....
        /*0314*/ 	.word	0x00011aa0


	//----- nvinfo : EIATTR_VRC_CTA_INIT_COUNT
	.align		4
.L_54:
        /*0318*/ 	.byte	0x02, 0x4a
        /*031a*/ 	.byte	0x80
	.zero		1


	//----- nvinfo : EIATTR_MBARRIER_INSTR_OFFSETS
	.align		4
        /*031c*/ 	.byte	0x04, 0x39
        /*031e*/ 	.short	(.L_56 - .L_55)


	//   ....[0]....
.L_55:
        /*0320*/ 	.word	0x00001fa0
        /*0324*/ 	.word	0x000000ff
        /*0328*/ 	.word	0x00000000
        /*032c*/ 	.short	0x0100
        /*032e*/ 	.byte	0x06
	.zero		1


	//   ....[1]....
        /*0330*/ 	.word	0x000020d0
        /*0334*/ 	.word	0x000000ff
        /*0338*/ 	.word	0x00048008
        /*033c*/ 	.short	0x0100
        /*033e*/ 	.byte	0x04
	.zero		1


	//   ....[2]....
        /*0340*/ 	.word	0x0000cfe0
        /*0344*/ 	.word	0x000000ff
        /*0348*/ 	.word	0x00000000
        /*034c*/ 	.short	0x010a
        /*034e*/ 	.byte	0x06
	.zero		1


	//   ....[3]....
        /*0350*/ 	.word	0x0000f310
        /*0354*/ 	.word	0x000000ff
        /*0358*/ 	.word	0x00000000
        /*035c*/ 	.short	0x010a
        /*035e*/ 	.byte	0x06
	.zero		1


	//   ....[4]....
        /*0360*/ 	.word	0x0000f480
        /*0364*/ 	.word	0x000000ff
        /*0368*/ 	.word	0x00048000
        /*036c*/ 	.short	0x0108
        /*036e*/ 	.byte	0x04
	.zero		1


	//   ....[5]....
        /*0370*/ 	.word	0x0000f510
        /*0374*/ 	.word	0x000000ff
        /*0378*/ 	.word	0x00048008
        /*037c*/ 	.short	0x0108
        /*037e*/ 	.byte	0x04
	.zero		1


	//   ....[6]....
        /*0380*/ 	.word	0x00011ac0
        /*0384*/ 	.word	0x000000ff
        /*0388*/ 	.word	0x00000000
        /*038c*/ 	.short	0x010a
        /*038e*/ 	.byte	0x06
	.zero		1


	//   ....[7]....
        /*0390*/ 	.word	0x00011af0
        /*0394*/ 	.word	0x000000ff
        /*0398*/ 	.word	0x00000000
        /*039c*/ 	.short	0x010a
        /*039e*/ 	.byte	0x06
	.zero		1


	//----- nvinfo : EIATTR_NUM_MBARRIERS
	.align		4
.L_56:
        /*03a0*/ 	.byte	0x03, 0x38
        /*03a2*/ 	.short	0x0002


	//----- nvinfo : EIATTR_EXIT_INSTR_OFFSETS
	.align		4
        /*03a4*/ 	.byte	0x04, 0x1c
        /*03a6*/ 	.short	(.L_58 - .L_57)


	//   ....[0]....
.L_57:
        /*03a8*/ 	.word	0x00011ab0


	//----- nvinfo : EIATTR_REQNTID
	.align		4
.L_58:
        /*03ac*/ 	.byte	0x04, 0x10
        /*03ae*/ 	.short	(.L_60 - .L_59)
.L_59:
        /*03b0*/ 	.word	0x00000080
        /*03b4*/ 	.word	0x00000001
        /*03b8*/ 	.word	0x00000001


	//----- nvinfo : EIATTR_CRS_STACK_SIZE
	.align		4
.L_60:
        /*03bc*/ 	.byte	0x04, 0x1e
        /*03be*/ 	.short	(.L_62 - .L_61)
.L_61:
        /*03c0*/ 	.word	0x00000000


	//----- nvinfo : EIATTR_CBANK_PARAM_SIZE
	.align		4
.L_62:
        /*03c4*/ 	.byte	0x03, 0x19
        /*03c6*/ 	.short	0x0050


	//----- nvinfo : EIATTR_PARAM_CBANK
	.align		4
        /*03c8*/ 	.byte	0x04, 0x0a
        /*03ca*/ 	.short	(.L_64 - .L_63)
	.align		4
.L_63:
        /*03cc*/ 	.word	index@(.nv.constant0.matmul_kernel)
        /*03d0*/ 	.short	0x0380
        /*03d2*/ 	.short	0x0050


	//----- nvinfo : EIATTR_SW_WAR
	.align		4
.L_64:
        /*03d4*/ 	.byte	0x04, 0x36
        /*03d6*/ 	.short	(.L_66 - .L_65)
.L_65:
        /*03d8*/ 	.word	0x00000008
.L_66:


//--------------------- .nv.compat                --------------------------
	.section	.nv.compat,"",@"SHT_CUDA_COMPAT_INFO"
	.align	4
        /*0000*/ 	.byte	0x02, 0x02, 0x02, 0x00, 0x02, 0x05, 0x05, 0x00, 0x02, 0x03, 0x00, 0x00, 0x02, 0x06, 0x01, 0x00


//--------------------- .nv.callgraph             --------------------------
	.section	.nv.callgraph,"",@"SHT_CUDA_CALLGRAPH"
	.align	4
	.sectionentsize	8
	.align		4
        /*0000*/ 	.word	0x00000000
	.align		4
        /*0004*/ 	.word	0xffffffff
	.align		4
        /*0008*/ 	.word	0x00000000
	.align		4
        /*000c*/ 	.word	0xfffffffe
	.align		4
        /*0010*/ 	.word	0x00000000
	.align		4
        /*0014*/ 	.word	0xfffffffd
	.align		4
        /*0018*/ 	.word	0x00000000
	.align		4
        /*001c*/ 	.word	0xfffffffc


//--------------------- .text.matmul_kernel       --------------------------
	.section	.text.matmul_kernel,"ax",@progbits
	.align	128
        .global         matmul_kernel
        .type           matmul_kernel,@function
        .size           matmul_kernel,(.L_x_21 - matmul_kernel)
        .other          matmul_kernel,@"STO_CUDA_ENTRY STV_DEFAULT"
matmul_kernel:
.text.matmul_kernel:
[----:B------:R-:W1:Y:S01]  /*0000*/  LDC R1, c[0x0][0x37c] ;  /* 0x0000df00ff017b82 */ /* 0x000e620000000800 */
[----:B------:R-:W2:Y:S01]  /*0010*/  S2R R33, SR_TID.X ;  /* 0x0000000000217919 */ /* 0x000ea20000002100 */
[----:B-1----:R-:W-:Y:S01]  /*0020*/  VIADD R1, R1, 0xffffff58 ;  /* 0xffffff5801017836 */ /* 0x002fe20000000000 */
[----:B--2---:R-:W-:-:S13]  /*0030*/  ISETP.GE.U32.AND P0, PT, R33, 0x20, PT ;  /* 0x000000202100780c */ /* 0x004fda0003f06070 */
[----:B------:R-:W-:Y:S02]  /*0040*/  VOTEU.ANY UP0, P0 ;  /* 0x0000000000ff7886 */ /* 0x000fe40000000100 */
[----:B------:R-:W-:Y:S05]  /*0050*/  BRA.U UP0, `(.L_x_0) ;  /* 0x0000000100b87547 */ /* 0x000fea000b800000 */
[----:B------:R-:W1:Y:S01]  /*0060*/  S2UR UR6, SR_CgaCtaId ;  /* 0x00000000000679c3 */ /* 0x000e620000008800 */
[----:B------:R-:W-:Y:S01]  /*0070*/  NOP ;  /* 0x0000000000007918 */ /* 0x000fe20000000000 */
[----:B------:R-:W-:Y:S02]  /*0080*/  UMOV UR4, 0x40 ;  /* 0x0000004000047882 */ /* 0x000fe40000000000 */
[----:B-1----:R-:W-:-:S09]  /*0090*/  ULEA UR4, UR6, UR4, 0x18 ;  /* 0x0000000406047291 */ /* 0x002fd2000f8ec0ff */
[----:B------:R-:W1:Y:S01]  /*00a0*/  LDS.U8 R0, [UR4] ;  /* 0x00000004ff007984 */ /* 0x000e620008000000 */
[----:B------:R-:W-:Y:S02]  /*00b0*/  UMOV UR4, 0x400 ;  /* 0x0000040000047882 */ /* 0x000fe40000000000 */
[----:B------:R-:W-:Y:S01]  /*00c0*/  ULEA UR4, UR6, UR4, 0x18 ;  /* 0x0000000406047291 */ /* 0x000fe2000f8ec0ff */
[----:B-1----:R-:W-:-:S13]  /*00d0*/  ISETP.NE.AND P0, PT, R0, RZ, PT ;  /* 0x000000ff0000720c */ /* 0x002fda0003f05270 */
[----:B------:R-:W-:Y:S05]  /*00e0*/  @P0 BRA `(.L_x_1) ;  /* 0x00000000007c0947 */ /* 0x000fea0003800000 */
[----:B------:R-:W-:-:S13]  /*00f0*/  ELECT P0, URZ, PT ;  /* 0x0000000000ff782f */ /* 0x000fda0003800000 */
[----:B------:R-:W-:Y:S05]  /*0100*/  @!P0 BRA `(.L_x_2) ;  /* 0x0000000000848947 */ /* 0x000fea0003800000 */
[----:B------:R-:W-:Y:S01]  /*0110*/  UMOV UR5, 0x8 ;  /* 0x0000000800057882 */ /* 0x000fe20000000000 */
[----:B------:R-:W-:Y:S02]  /*0120*/  IMAD.MOV.U32 R4, RZ, RZ, 0x1 ;  /* 0x00000001ff047424 */ /* 0x000fe400078e00ff */
[----:B------:R-:W-:Y:S02]  /*0130*/  IMAD.MOV.U32 R5, RZ, RZ, 0xff ;  /* 0x000000ffff057424 */ /* 0x000fe400078e00ff */
[----:B------:R-:W-:Y:S04]  /*0140*/  DEPBAR.LE SB1, 0x36 ;  /* 0x00009d800000791a */ /* 0x000fe80000000000 */
[----:B------:R-:W1:Y:S02]  /*0150*/  UTCATOMSWS.FIND_AND_SET.ALIGN UP1, UR5, UR5 ;  /* 0x00000005000575e3 */ /* 0x000e640008020800 */
[----:B-1----:R-:W-:-:S04]  /*0160*/  PLOP3.LUT P0, PT, PT, PT, UP1, 0x80, 0x8 ;  /* 0x000000000008781c */ /* 0x002fc80003f0f018 */
[----:B------:R-:W-:-:S04]  /*0170*/  SEL R0, RZ, 0xffffffff, !P0 ;  /* 0xffffffffff007807 */ /* 0x000fc80004000000 */
[----:B------:R-:W-:Y:S02]  /*0180*/  ISETP.NE.AND P0, PT, R0, RZ, PT ;  /* 0x000000ff0000720c */ /* 0x000fe40003f05270 */
[----:B------:R-:W-:-:S11]  /*0190*/  MOV R0, UR5 ;  /* 0x0000000500007c02 */ /* 0x000fd60008000f00 */
[----:B------:R-:W-:Y:S05]  /*01a0*/  @P0 BRA `(.L_x_3) ;  /* 0x0000000000240947 */ /* 0x000fea0003800000 */
.L_x_4:
[----:B------:R-:W-:Y:S05]  /*01b0*/  NANOSLEEP 0x64 ;  /* 0x000000640000795d */ /* 0x000fea0003800000 */
[----:B------:R-:W-:-:S05]  /*01c0*/  UMOV UR5, 0x8 ;  /* 0x0000000800057882 */ /* 0x000fca0000000000 */
[----:B------:R-:W-:Y:S04]  /*01d0*/  DEPBAR.LE SB1, 0x36 ;  /* 0x00009d800000791a */ /* 0x000fe80000000000 */
[----:B------:R-:W1:Y:S02]  /*01e0*/  UTCATOMSWS.FIND_AND_SET.ALIGN UP1, UR5, UR5 ;  /* 0x00000005000575e3 */ /* 0x000e640008020800 */
[----:B-1----:R-:W-:-:S04]  /*01f0*/  PLOP3.LUT P0, PT, PT, PT, UP1, 0x80, 0x8 ;  /* 0x000000000008781c */ /* 0x002fc80003f0f018 */
[----:B------:R-:W-:-:S04]  /*0200*/  SEL R0, RZ, 0xffffffff, !P0 ;  /* 0xffffffffff007807 */ /* 0x000fc80004000000 */
[----:B------:R-:W-:Y:S01]  /*0210*/  ISETP.NE.AND P0, PT, R0, RZ, PT ;  /* 0x000000ff0000720c */ /* 0x000fe20003f05270 */
[----:B------:R-:W-:-:S12]  /*0220*/  IMAD.U32 R0, RZ, RZ, UR5 ;  /* 0x00000005ff007e24 */ /* 0x000fd8000f8e00ff */
[----:B------:R-:W-:Y:S05]  /*0230*/  @!P0 BRA `(.L_x_4) ;  /* 0xfffffffc00dc8947 */ /* 0x000fea000383ffff */
.L_x_3:
[C---:B------:R-:W-:Y:S01]  /*0240*/  VIADD R3, R0.reuse, 0x10 ;  /* 0x0000001000037836 */ /* 0x040fe20000000000 */
[----:B------:R-:W-:Y:S01]  /*0250*/  UMOV UR5, 0x50 ;  /* 0x0000005000057882 */ /* 0x000fe20000000000 */
[----:B------:R-:W-:Y:S01]  /*0260*/  SHF.L.U32 R2, R5, R0, RZ ;  /* 0x0000000005027219 */ /* 0x000fe200000006ff */
[----:B------:R-:W-:Y:S01]  /*0270*/  ULEA UR5, UR6, UR5, 0x18 ;  /* 0x0000000506057291 */ /* 0x000fe2000f8ec0ff */
[----:B------:R-:W-:Y:S01]  /*0280*/  IMAD.SHL.U32 R0, R0, 0x20, RZ ;  /* 0x0000002000007824 */ /* 0x000fe200078e00ff */
[----:B------:R-:W-:-:S04]  /*0290*/  SHF.L.U32 R3, R4, R3, RZ ;  /* 0x0000000304037219 */ /* 0x000fc800000006ff */
[----:B------:R-:W-:-:S05]  /*02a0*/  LOP3.LUT R2, R3, R2, RZ, 0xfc, !PT ;  /* 0x0000000203027212 */ /* 0x000fca00078efcff */
[----:B------:R1:W-:Y:S04]  /*02b0*/  ATOMS.OR RZ, [UR5], R2 ;  /* 0x00000002ffff798c */ /* 0x0003e8000b000005 */
[----:B------:R1:W-:Y:S01]  /*02c0*/  STS [UR4], R0 ;  /* 0x00000000ff007988 */ /* 0x0003e20008000804 */
[----:B------:R-:W-:Y:S05]  /*02d0*/  BRA `(.L_x_2) ;  /* 0x0000000000107947 */ /* 0x000fea0003800000 */
.L_x_1:
[----:B------:R-:W-:Y:S02]  /*02e0*/  MOV R0, 0xffffffff ;  /* 0xffffffff00007802 */ /* 0x000fe40000000f00 */
[----:B------:R-:W-:-:S03]  /*02f0*/  MOV R2, 0x320 ;  /* 0x0000032000027802 */ /* 0x000fc60000000f00 */
[----:B------:R1:W-:Y:S04]  /*0300*/  STS [UR4], R0 ;  /* 0x00000000ff007988 */ /* 0x0003e80008000804 */
[----:B-1----:R-:W-:Y:S05]  /*0310*/  CALL.REL.NOINC `($__internal_1_$__cuda_sm10x_tcgen05_guardrail_trap_phase_invalid_during_alloc) ;  /* 0x00000118000c7944 */ /* 0x002fea0003c00000 */
.L_x_2:
[----:B------:R-:W-:Y:S05]  /*0320*/  WARPSYNC.ALL ;  /* 0x0000000000007948 */ /* 0x000fea0003800000 */
[----:B------:R-:W-:Y:S01]  /*0330*/  NOP ;  /* 0x0000000000007918 */ /* 0x000fe20000000000 */
.L_x_0:
[----:B------:R-:W2:Y:S01]  /*0340*/  LDC.64 R4, c[0x0][0x398] ;  /* 0x0000e600ff047b82 */ /* 0x000ea20000000a00 */
[----:B------:R-:W3:Y:S01]  /*0350*/  S2R R7, SR_CTAID.X ;  /* 0x0000000000077919 */ /* 0x000ee20000002500 */
[----:B------:R-:W-:Y:S01]  /*0360*/  UMOV UR4, 0x400 ;  /* 0x0000040000047882 */ /* 0x000fe20000000000 */
[----:B------:R-:W4:Y:S01]  /*0370*/  LDCU.128 UR24, c[0x0][0x380] ;  /* 0x00007000ff1877ac */ /* 0x000f220008000c00 */
[----:B------:R-:W-:Y:S01]  /*0380*/  LOP3.LUT R40, R33, 0x1f, RZ, 0xc0, !PT ;  /* 0x0000001f21287812 */ /* 0x000fe200078ec0ff */
[----:B------:R-:W1:Y:S03]  /*0390*/  LDCU UR9, c[0x0][0x3a4] ;  /* 0x00007480ff0977ac */ /* 0x000e660008000800 */
[----:B------:R-:W5:Y:S01]  /*03a0*/  S2UR UR6, SR_CgaCtaId ;  /* 0x00000000000679c3 */ /* 0x000f620000008800 */
[----:B------:R-:W1:Y:S01]  /*03b0*/  LDCU UR10, c[0x0][0x3b0] ;  /* 0x00007600ff0a77ac */ /* 0x000e620008000800 */
[----:B------:R-:W-:-:S06]  /*03c0*/  UMOV UR8, 0x1 ;  /* 0x0000000100087882 */ /* 0x000fcc0000000000 */
[----:B------:R-:W1:Y:S02]  /*03d0*/  LDC.64 R76, c[0x0][0x3a8] ;  /* 0x0000ea00ff4c7b82 */ /* 0x000e640000000a00 */
[----:B-12---:R-:W-:Y:S01]  /*03e0*/  VIADD R0, R5, 0x3f ;  /* 0x0000003f05007836 */ /* 0x006fe20000000000 */
[----:B------:R-:W-:Y:S02]  /*03f0*/  IABS R31, R5 ;  /* 0x00000005001f7213 */ /* 0x000fe40000000000 */
[----:B------:R-:W-:Y:S02]  /*0400*/  IABS R26, R4 ;  /* 0x00000004001a7213 */ /* 0x000fe40000000000 */
[----:B------:R-:W-:Y:S01]  /*0410*/  SHF.R.S32.HI R3, RZ, 0x1f, R0 ;  /* 0x0000001fff037819 */ /* 0x000fe20000011400 */
[----:B-----5:R-:W-:-:S03]  /*0420*/  ULEA UR4, UR6, UR4, 0x18 ;  /* 0x0000000406047291 */ /* 0x020fc6000f8ec0ff */
[----:B------:R-:W-:Y:S01]  /*0430*/  LEA.HI R3, R3, R0, RZ, 0x6 ;  /* 0x0000000003037211 */ /* 0x000fe200078f30ff */
[----:B------:R-:W-:Y:S01]  /*0440*/  BAR.SYNC.DEFER_BLOCKING 0x0 ;  /* 0x0000000000007b1d */ /* 0x000fe20000010000 */
[----:B---3--:R-:W-:Y:S02]  /*0450*/  IABS R10, R7 ;  /* 0x00000007000a7213 */ /* 0x008fe40000000000 */
[----:B------:R-:W-:Y:S01]  /*0460*/  SHF.R.S32.HI R3, RZ, 0x6, R3 ;  /* 0x00000006ff037819 */ /* 0x000fe20000011403 */
[----:B------:R-:W-:-:S04]  /*0470*/  IMAD R218, R40, R77, RZ ;  /* 0x0000004d28da7224 */ /* 0x000fc800078e02ff */
[----:B------:R-:W-:-:S05]  /*0480*/  IMAD.SHL.U32 R6, R3, 0x8, RZ ;  /* 0x0000000803067824 */ /* 0x000fca00078e00ff */
[-C--:B------:R-:W-:Y:S02]  /*0490*/  IABS R9, R6.reuse ;  /* 0x0000000600097213 */ /* 0x080fe40000000000 */
[----:B------:R-:W-:Y:S02]  /*04a0*/  IABS R12, R6 ;  /* 0x00000006000c7213 */ /* 0x000fe40000000000 */
[----:B------:R-:W1:Y:S01]  /*04b0*/  I2F.RP R0, R9 ;  /* 0x0000000900007306 */ /* 0x000e620000209400 */
[----:B------:R-:W2:Y:S07]  /*04c0*/  LDS R15, [UR4] ;  /* 0x00000004ff0f7984 */ /* 0x000eae0008000800 */
[----:B-1----:R-:W1:Y:S02]  /*04d0*/  MUFU.RCP R0, R0 ;  /* 0x0000000000007308 */ /* 0x002e640000001000 */
[----:B-1----:R-:W-:-:S02]  /*04e0*/  VIADD R2, R0, 0xffffffe ;  /* 0x0ffffffe00027836 */ /* 0x002fc40000000000 */
[----:B------:R-:W-:-:S04]  /*04f0*/  IMAD.MOV R0, RZ, RZ, -R12 ;  /* 0x000000ffff007224 */ /* 0x000fc800078e0a0c */
[----:B------:R1:W3:Y:S02]  /*0500*/  F2I.FTZ.U32.TRUNC.NTZ R3, R2 ;  /* 0x0000000200037305 */ /* 0x0002e4000021f000 */
[----:B-1----:R-:W-:Y:S01]  /*0510*/  IMAD.MOV.U32 R2, RZ, RZ, RZ ;  /* 0x000000ffff027224 */ /* 0x002fe200078e00ff */
[----:B--2---:R-:W-:Y:S02]  /*0520*/  R2UR UR5, R15 ;  /* 0x000000000f0572ca */ /* 0x004fe400000e0000 */
[----:B---3--:R-:W-:-:S05]  /*0530*/  IADD3 R8, PT, PT, RZ, -R3, RZ ;  /* 0x80000003ff087210 */ /* 0x008fca0007ffe0ff */
[----:B------:R-:W-:Y:S02]  /*0540*/  IMAD R11, R8, R9, RZ ;  /* 0x00000009080b7224 */ /* 0x000fe400078e02ff */
[----:B------:R-:W-:Y:S02]  /*0550*/  IMAD.MOV.U32 R8, RZ, RZ, R10 ;  /* 0x000000ffff087224 */ /* 0x000fe400078e000a */
[----:B------:R-:W-:-:S06]  /*0560*/  IMAD.HI.U32 R3, R3, R11, R2 ;  /* 0x0000000b03037227 */ /* 0x000fcc00078e0002 */
[----:B------:R-:W-:-:S04]  /*0570*/  IMAD.HI.U32 R3, R3, R8, RZ ;  /* 0x0000000803037227 */ /* 0x000fc800078e00ff */
[----:B------:R-:W-:Y:S01]  /*0580*/  IMAD R0, R3, R0, R8 ;  /* 0x0000000003007224 */ /* 0x000fe200078e0208 */
[----:B------:R-:W-:Y:S04]  /*0590*/  BAR.SYNC.DEFER_BLOCKING 0x0 ;  /* 0x0000000000007b1d */ /* 0x000fe80000010000 */
[----:B------:R-:W-:-:S13]  /*05a0*/  ISETP.GT.U32.AND P1, PT, R9, R0, PT ;  /* 0x000000000900720c */ /* 0x000fda0003f24070 */
[-C--:B------:R-:W-:Y:S01]  /*05b0*/  @!P1 IADD3 R0, PT, PT, R0, -R9.reuse, RZ ;  /* 0x8000000900009210 */ /* 0x080fe20007ffe0ff */
[----:B------:R-:W-:Y:S01]  /*05c0*/  @!P1 VIADD R3, R3, 0x1 ;  /* 0x0000000103039836 */ /* 0x000fe20000000000 */
[----:B------:R-:W-:Y:S02]  /*05d0*/  ISETP.NE.AND P1, PT, R6, RZ, PT ;  /* 0x000000ff0600720c */ /* 0x000fe40003f25270 */
[----:B------:R-:W-:Y:S02]  /*05e0*/  ISETP.GE.U32.AND P0, PT, R0, R9, PT ;  /* 0x000000090000720c */ /* 0x000fe40003f06070 */
[----:B------:R-:W-:-:S04]  /*05f0*/  LOP3.LUT R0, R7, R6, RZ, 0x3c, !PT ;  /* 0x0000000607007212 */ /* 0x000fc800078e3cff */
[----:B------:R-:W-:Y:S02]  /*0600*/  ISETP.GE.AND P2, PT, R0, RZ, PT ;  /* 0x000000ff0000720c */ /* 0x000fe40003f46270 */
[----:B------:R-:W-:-:S05]  /*0610*/  IADD3 R0, PT, PT, R4, 0xff, RZ ;  /* 0x000000ff04007810 */ /* 0x000fca0007ffe0ff */
[----:B------:R-:W-:-:S04]  /*0620*/  @P0 VIADD R3, R3, 0x1 ;  /* 0x0000000103030836 */ /* 0x000fc80000000000 */
[----:B------:R-:W-:Y:S01]  /*0630*/  IMAD.MOV.U32 R2, RZ, RZ, R3 ;  /* 0x000000ffff027224 */ /* 0x000fe200078e0003 */
[----:B------:R-:W-:-:S03]  /*0640*/  SHF.R.S32.HI R3, RZ, 0x1f, R0 ;  /* 0x0000001fff037819 */ /* 0x000fc60000011400 */
[----:B------:R-:W-:Y:S01]  /*0650*/  @!P2 IMAD.MOV R2, RZ, RZ, -R2 ;  /* 0x000000ffff02a224 */ /* 0x000fe200078e0a02 */
[----:B------:R-:W-:Y:S02]  /*0660*/  @!P1 LOP3.LUT R2, RZ, R6, RZ, 0x33, !PT ;  /* 0x00000006ff029212 */ /* 0x000fe400078e33ff */
[----:B------:R-:W-:-:S03]  /*0670*/  LEA.HI R3, R3, R0, RZ, 0x8 ;  /* 0x0000000003037211 */ /* 0x000fc600078f40ff */
[C---:B------:R-:W-:Y:S01]  /*0680*/  IMAD.SHL.U32 R16, R2.reuse, 0x8, RZ ;  /* 0x0000000802107824 */ /* 0x040fe200078e00ff */
[----:B------:R-:W-:-:S04]  /*0690*/  IADD3 R2, PT, PT, -R2, RZ, RZ ;  /* 0x000000ff02027210 */ /* 0x000fc80007ffe1ff */
[----:B------:R-:W-:Y:S01]  /*06a0*/  LEA.HI.SX32 R3, R3, -R16, 0x18 ;  /* 0x8000001003037211 */ /* 0x000fe200078fc2ff */
[----:B------:R-:W-:-:S03]  /*06b0*/  IMAD R18, R6, R2, R7 ;  /* 0x0000000206127224 */ /* 0x000fc600078e0207 */
[----:B------:R-:W-:Y:S02]  /*06c0*/  VIMNMX R13, PT, PT, R3, 0x8, PT ;  /* 0x00000008030d7848 */ /* 0x000fe40003fe0100 */
[----:B------:R-:W-:Y:S02]  /*06d0*/  IABS R11, R18 ;  /* 0x00000012000b7213 */ /* 0x000fe40000000000 */
[-C--:B------:R-:W-:Y:S02]  /*06e0*/  IABS R9, R13.reuse ;  /* 0x0000000d00097213 */ /* 0x080fe40000000000 */
[----:B------:R-:W-:Y:S02]  /*06f0*/  IABS R6, R13 ;  /* 0x0000000d00067213 */ /* 0x000fe40000000000 */
[----:B------:R-:W1:Y:S08]  /*0700*/  I2F.RP R0, R9 ;  /* 0x0000000900007306 */ /* 0x000e700000209400 */
[----:B-1----:R-:W1:Y:S02]  /*0710*/  MUFU.RCP R0, R0 ;  /* 0x0000000000007308 */ /* 0x002e640000001000 */
[----:B-1----:R-:W-:Y:S01]  /*0720*/  VIADD R3, R0, 0xffffffe ;  /* 0x0ffffffe00037836 */ /* 0x002fe20000000000 */
[----:B------:R-:W-:-:S05]  /*0730*/  IADD3 R0, PT, PT, RZ, -R6, RZ ;  /* 0x80000006ff007210 */ /* 0x000fca0007ffe0ff */
[----:B------:R-:W1:Y:S08]  /*0740*/  I2F.RP R6, R26 ;  /* 0x0000001a00067306 */ /* 0x000e700000209400 */
[----:B------:R-:W2:Y:S08]  /*0750*/  F2I.FTZ.U32.TRUNC.NTZ R3, R3 ;  /* 0x0000000300037305 */ /* 0x000eb0000021f000 */
[----:B-1----:R-:W1:Y:S01]  /*0760*/  MUFU.RCP R6, R6 ;  /* 0x0000000600067308 */ /* 0x002e620000001000 */
[----:B--2---:R-:W-:-:S04]  /*0770*/  IMAD.MOV R8, RZ, RZ, -R3 ;  /* 0x000000ffff087224 */ /* 0x004fc800078e0a03 */
[----:B------:R-:W-:-:S04]  /*0780*/  IMAD.MOV.U32 R2, RZ, RZ, R8 ;  /* 0x000000ffff027224 */ /* 0x000fc800078e0008 */
[----:B------:R-:W-:Y:S02]  /*0790*/  IMAD R7, R2, R9, RZ ;  /* 0x0000000902077224 */ /* 0x000fe400078e02ff */
[----:B------:R-:W-:Y:S02]  /*07a0*/  IMAD.MOV.U32 R2, RZ, RZ, RZ ;  /* 0x000000ffff027224 */ /* 0x000fe400078e00ff */
[----:B-1----:R-:W-:Y:S02]  /*07b0*/  VIADD R6, R6, 0xffffffe ;  /* 0x0ffffffe06067836 */ /* 0x002fe40000000000 */
[----:B------:R-:W-:Y:S01]  /*07c0*/  IMAD.HI.U32 R2, R3, R7, R2 ;  /* 0x0000000703027227 */ /* 0x000fe200078e0002 */
[----:B------:R-:W-:Y:S01]  /*07d0*/  SHF.R.U32.HI R7, RZ, 0x5, R33 ;  /* 0x00000005ff077819 */ /* 0x000fe20000011621 */
[----:B------:R-:W1:Y:S03]  /*07e0*/  I2F.RP R3, R31 ;  /* 0x0000001f00037306 */ /* 0x000e660000209400 */
[----:B------:R-:W-:Y:S01]  /*07f0*/  SGXT.U32 R7, R7, 0x2 ;  /* 0x000000020707781a */ /* 0x000fe20000000000 */
[----:B------:R-:W-:-:S04]  /*0800*/  IMAD.HI.U32 R2, R2, R11, RZ ;  /* 0x0000000b02027227 */ /* 0x000fc800078e00ff */
[----:B------:R-:W-:-:S05]  /*0810*/  IMAD R0, R2, R0, R11 ;  /* 0x0000000002007224 */ /* 0x000fca00078e020b */
[----:B------:R-:W-:Y:S01]  /*0820*/  ISETP.GT.U32.AND P1, PT, R9, R0, PT ;  /* 0x000000000900720c */ /* 0x000fe20003f24070 */
[----:B-1----:R-:W1:-:S12]  /*0830*/  MUFU.RCP R3, R3 ;  /* 0x0000000300037308 */ /* 0x002e580000001000 */
[----:B------:R-:W-:Y:S02]  /*0840*/  @!P1 IMAD.IADD R0, R0, 0x1, -R9 ;  /* 0x0000000100009824 */ /* 0x000fe400078e0a09 */
[----:B------:R-:W-:Y:S01]  /*0850*/  @!P1 VIADD R2, R2, 0x1 ;  /* 0x0000000102029836 */ /* 0x000fe20000000000 */
[----:B------:R-:W-:Y:S02]  /*0860*/  ISETP.NE.AND P1, PT, R13, RZ, PT ;  /* 0x000000ff0d00720c */ /* 0x000fe40003f25270 */
[----:B------:R-:W-:Y:S01]  /*0870*/  ISETP.GE.U32.AND P0, PT, R0, R9, PT ;  /* 0x000000090000720c */ /* 0x000fe20003f06070 */
[----:B-1----:R-:W-:Y:S01]  /*0880*/  VIADD R8, R3, 0xffffffe ;  /* 0x0ffffffe03087836 */ /* 0x002fe20000000000 */
[----:B------:R-:W-:-:S03]  /*0890*/  LOP3.LUT R0, R18, R13, RZ, 0x3c, !PT ;  /* 0x0000000d12007212 */ /* 0x000fc600078e3cff */
[----:B------:R-:W1:Y:S01]  /*08a0*/  F2I.FTZ.U32.TRUNC.NTZ R3, R8 ;  /* 0x0000000800037305 */ /* 0x000e62000021f000 */
[----:B------:R-:W-:-:S07]  /*08b0*/  ISETP.GE.AND P2, PT, R0, RZ, PT ;  /* 0x000000ff0000720c */ /* 0x000fce0003f46270 */
[----:B------:R-:W-:-:S05]  /*08c0*/  @P0 IADD3 R2, PT, PT, R2, 0x1, RZ ;  /* 0x0000000102020810 */ /* 0x000fca0007ffe0ff */
[----:B------:R-:W-:Y:S01]  /*08d0*/  IMAD.MOV.U32 R11, RZ, RZ, R2 ;  /* 0x000000ffff0b7224 */ /* 0x000fe200078e0002 */
[----:B-1----:R-:W-:-:S03]  /*08e0*/  IADD3 R2, PT, PT, RZ, -R3, RZ ;  /* 0x80000003ff027210 */ /* 0x002fc60007ffe0ff */
[----:B------:R-:W-:Y:S01]  /*08f0*/  @!P2 IMAD.MOV R11, RZ, RZ, -R11 ;  /* 0x000000ffff0ba224 */ /* 0x000fe200078e0a0b */
[----:B------:R-:W-:-:S05]  /*0900*/  @!P1 LOP3.LUT R11, RZ, R13, RZ, 0x33, !PT ;  /* 0x0000000dff0b9212 */ /* 0x000fca00078e33ff */
[----:B------:R-:W-:-:S05]  /*0910*/  IMAD.SHL.U32 R0, R11, 0x40, RZ ;  /* 0x000000400b007824 */ /* 0x000fca00078e00ff */
[----:B------:R-:W-:Y:S01]  /*0920*/  LOP3.LUT R9, R0, R7, RZ, 0xfc, !PT ;  /* 0x0000000700097212 */ /* 0x000fe200078efcff */
[----:B------:R-:W-:Y:S02]  /*0930*/  IMAD R7, R2, R31, RZ ;  /* 0x0000001f02077224 */ /* 0x000fe400078e02ff */
[----:B------:R-:W-:Y:S01]  /*0940*/  IMAD.MOV.U32 R2, RZ, RZ, RZ ;  /* 0x000000ffff027224 */ /* 0x000fe200078e00ff */
[C---:B------:R-:W-:Y:S02]  /*0950*/  LOP3.LUT R19, R9.reuse, 0x3c, RZ, 0xfc, !PT ;  /* 0x0000003c09137812 */ /* 0x040fe400078efcff */
[----:B------:R-:W-:Y:S01]  /*0960*/  LOP3.LUT R17, R9, 0x4, RZ, 0xfc, !PT ;  /* 0x0000000409117812 */ /* 0x000fe200078efcff */
[----:B------:R-:W-:Y:S01]  /*0970*/  IMAD.HI.U32 R10, R3, R7, R2 ;  /* 0x00000007030a7227 */ /* 0x000fe200078e0002 */
[----:B------:R-:W-:Y:S01]  /*0980*/  IABS R12, R19 ;  /* 0x00000013000c7213 */ /* 0x000fe20000000000 */
[----:B------:R-:W1:Y:S01]  /*0990*/  F2I.FTZ.U32.TRUNC.NTZ R3, R6 ;  /* 0x0000000600037305 */ /* 0x000e62000021f000 */
[----:B------:R-:W-:-:S02]  /*09a0*/  SHF.R.U32.HI R7, RZ, 0x5, R33 ;  /* 0x00000005ff077819 */ /* 0x000fc40000011621 */
[----:B------:R-:W-:Y:S01]  /*09b0*/  IABS R8, R17 ;  /* 0x0000001100087213 */ /* 0x000fe20000000000 */
[C---:B------:R-:W-:Y:S01]  /*09c0*/  IMAD.HI.U32 R2, R10.reuse, R12, RZ ;  /* 0x0000000c0a027227 */ /* 0x040fe200078e00ff */
[----:B------:R-:W-:Y:S02]  /*09d0*/  R2UR UR34, R7 ;  /* 0x00000000072272ca */ /* 0x000fe400000e0000 */
[----:B------:R-:W-:Y:S01]  /*09e0*/  IABS R14, R9 ;  /* 0x00000009000e7213 */ /* 0x000fe20000000000 */
[----:B------:R-:W-:Y:S01]  /*09f0*/  IMAD.MOV R2, RZ, RZ, -R2 ;  /* 0x000000ffff027224 */ /* 0x000fe200078e0a02 */
[----:B------:R-:W-:Y:S01]  /*0a00*/  ISETP.GE.AND P1, PT, R17, RZ, PT ;  /* 0x000000ff1100720c */ /* 0x000fe20003f26270 */
[----:B------:R-:W-:Y:S01]  /*0a10*/  IMAD.MOV.U32 R15, RZ, RZ, R8 ;  /* 0x000000ffff0f7224 */ /* 0x000fe200078e0008 */
[----:B------:R-:W-:Y:S01]  /*0a20*/  ISETP.GE.AND P3, PT, R19, RZ, PT ;  /* 0x000000ff1300720c */ /* 0x000fe20003f66270 */
[----:B------:R-:W-:Y:S01]  /*0a30*/  IMAD R12, R31, R2, R12 ;  /* 0x000000021f0c7224 */ /* 0x000fe200078e020c */
[----:B------:R-:W-:Y:S01]  /*0a40*/  LOP3.LUT R34, R9, 0x20, RZ, 0xfc, !PT ;  /* 0x0000002009227812 */ /* 0x000fe200078efcff */
[----:B------:R-:W-:Y:S01]  /*0a50*/  IMAD.MOV R2, RZ, RZ, -R11 ;  /* 0x000000ffff027224 */ /* 0x000fe200078e0a0b */
[----:B-1----:R-:W-:Y:S01]  /*0a60*/  IADD3 R7, PT, PT, RZ, -R3, RZ ;  /* 0x80000003ff077210 */ /* 0x002fe20007ffe0ff */
[----:B------:R-:W-:Y:S01]  /*0a70*/  IMAD.HI.U32 R11, R10, R15, RZ ;  /* 0x0000000f0a0b7227 */ /* 0x000fe200078e00ff */
[----:B------:R-:W-:-:S02]  /*0a80*/  ISETP.GT.U32.AND P0, PT, R31, R12, PT ;  /* 0x0000000c1f00720c */ /* 0x000fc40003f04070 */
[----:B------:R-:W-:Y:S01]  /*0a90*/  LOP3.LUT R32, R9, 0x1c, RZ, 0xfc, !PT ;  /* 0x0000001c09207812 */ /* 0x000fe200078efcff */
[----:B------:R-:W-:Y:S01]  /*0aa0*/  IMAD R6, R13, R2, R18 ;  /* 0x000000020d067224 */ /* 0x000fe200078e0212 */
[----:B------:R-:W-:Y:S01]  /*0ab0*/  LOP3.LUT R35, R9, 0x24, RZ, 0xfc, !PT ;  /* 0x0000002409237812 */ /* 0x000fe200078efcff */
[----:B------:R-:W-:Y:S01]  /*0ac0*/  IMAD R13, R7, R26, RZ ;  /* 0x0000001a070d7224 */ /* 0x000fe200078e02ff */
[C---:B------:R-:W-:Y:S01]  /*0ad0*/  LOP3.LUT R36, R9.reuse, 0x28, RZ, 0xfc, !PT ;  /* 0x0000002809247812 */ /* 0x040fe200078efcff */
[----:B------:R-:W-:Y:S01]  /*0ae0*/  IMAD.HI.U32 R7, R10, R14, RZ ;  /* 0x0000000e0a077227 */ /* 0x000fe200078e00ff */
[----:B------:R-:W-:Y:S02]  /*0af0*/  IABS R21, R35 ;  /* 0x0000002300157213 */ /* 0x000fe40000000000 */
[----:B------:R-:W-:Y:S01]  /*0b00*/  IABS R22, R36 ;  /* 0x0000002400167213 */ /* 0x000fe20000000000 */
[----:B------:R-:W-:Y:S01]  /*0b10*/  IMAD.MOV.U32 R2, RZ, RZ, RZ ;  /* 0x000000ffff027224 */ /* 0x000fe200078e00ff */
[C---:B------:R-:W-:Y:S01]  /*0b20*/  LOP3.LUT R37, R9.reuse, 0x2c, RZ, 0xfc, !PT ;  /* 0x0000002c09257812 */ /* 0x040fe200078efcff */
[----:B------:R-:W-:Y:S01]  /*0b30*/  IMAD.MOV R7, RZ, RZ, -R7 ;  /* 0x000000ffff077224 */ /* 0x000fe200078e0a07 */
[----:B------:R-:W-:Y:S01]  /*0b40*/  LOP3.LUT R38, R9, 0x30, RZ, 0xfc, !PT ;  /* 0x0000003009267812 */ /* 0x000fe200078efcff */
[----:B------:R-:W-:Y:S01]  /*0b50*/  IMAD.HI.U32 R8, R3, R13, R2 ;  /* 0x0000000d03087227 */ /* 0x000fe200078e0002 */
[----:B------:R-:W-:-:S02]  /*0b60*/  IADD3 R2, PT, PT, R16, R6, RZ ;  /* 0x0000000610027210 */ /* 0x000fc40007ffe0ff */
[C---:B------:R-:W-:Y:S01]  /*0b70*/  LOP3.LUT R13, R9.reuse, 0x10, RZ, 0xfc, !PT ;  /* 0x00000010090d7812 */ /* 0x040fe200078efcff */
[----:B------:R-:W-:Y:S01]  /*0b80*/  IMAD.MOV R6, RZ, RZ, -R11 ;  /* 0x000000ffff067224 */ /* 0x000fe200078e0a0b */
[----:B------:R-:W-:Y:S01]  /*0b90*/  LOP3.LUT R11, R9, 0xc, RZ, 0xfc, !PT ;  /* 0x0000000c090b7812 */ /* 0x000fe200078efcff */
[----:B------:R-:W-:Y:S01]  /*0ba0*/  IMAD R3, R31, R7, R14 ;  /* 0x000000071f037224 */ /* 0x000fe200078e020e */
[----:B------:R-:W-:Y:S01]  /*0bb0*/  LOP3.LUT R7, R9, 0x8, RZ, 0xfc, !PT ;  /* 0x0000000809077812 */ /* 0x000fe200078efcff */
[C---:B------:R-:W-:Y:S01]  /*0bc0*/  IMAD R6, R31.reuse, R6, R15 ;  /* 0x000000061f067224 */ /* 0x040fe200078e020f */
[----:B------:R-:W-:Y:S01]  /*0bd0*/  IABS R17, R13 ;  /* 0x0000000d00117213 */ /* 0x000fe20000000000 */
[----:B------:R-:W-:Y:S01]  /*0be0*/  @!P0 IMAD.IADD R12, R12, 0x1, -R31 ;  /* 0x000000010c0c8824 */ /* 0x000fe200078e0a1f */
[C---:B------:R-:W-:Y:S02]  /*0bf0*/  ISETP.GT.U32.AND P5, PT, R31.reuse, R3, PT ;  /* 0x000000031f00720c */ /* 0x040fe40003fa4070 */
[----:B------:R-:W-:-:S02]  /*0c00*/  ISETP.GT.U32.AND P6, PT, R31, R6, PT ;  /* 0x000000061f00720c */ /* 0x000fc40003fc4070 */
[----:B------:R-:W-:Y:S02]  /*0c10*/  ISETP.GT.U32.AND P0, PT, R31, R12, PT ;  /* 0x0000000c1f00720c */ /* 0x000fe40003f04070 */
[----:B------:R-:W-:Y:S02]  /*0c20*/  IABS R14, R7 ;  /* 0x00000007000e7213 */ /* 0x000fe40000000000 */
[----:B------:R-:W-:Y:S02]  /*0c30*/  ISETP.GE.AND P2, PT, R7, RZ, PT ;  /* 0x000000ff0700720c */ /* 0x000fe40003f46270 */
[----:B------:R-:W-:Y:S01]  /*0c40*/  IABS R15, R11 ;  /* 0x0000000b000f7213 */ /* 0x000fe20000000000 */
[----:B------:R-:W-:Y:S01]  /*0c50*/  IMAD.HI.U32 R7, R10, R14, RZ ;  /* 0x0000000e0a077227 */ /* 0x000fe200078e00ff */
[----:B------:R-:W-:Y:S02]  /*0c60*/  LOP3.LUT R16, R9, 0x14, RZ, 0xfc, !PT ;  /* 0x0000001409107812 */ /* 0x000fe400078efcff */
[----:B------:R-:W-:Y:S01]  /*0c70*/  ISETP.GE.AND P4, PT, R11, RZ, PT ;  /* 0x000000ff0b00720c */ /* 0x000fe20003f86270 */
[--C-:B------:R-:W-:Y:S01]  /*0c80*/  @!P5 IMAD.IADD R3, R3, 0x1, -R31.reuse ;  /* 0x000000010303d824 */ /* 0x100fe200078e0a1f */
[----:B------:R-:W-:Y:S01]  /*0c90*/  IABS R19, R16 ;  /* 0x0000001000137213 */ /* 0x000fe20000000000 */
[----:B------:R-:W-:Y:S01]  /*0ca0*/  @!P6 IMAD.IADD R6, R6, 0x1, -R31 ;  /* 0x000000010606e824 */ /* 0x000fe200078e0a1f */
[----:B------:R-:W-:Y:S01]  /*0cb0*/  @!P0 IADD3 R12, PT, PT, R12, -R31, RZ ;  /* 0x8000001f0c0c8210 */ /* 0x000fe20007ffe0ff */
[----:B------:R-:W-:Y:S01]  /*0cc0*/  IMAD.MOV R7, RZ, RZ, -R7 ;  /* 0x000000ffff077224 */ /* 0x000fe200078e0a07 */
[C---:B------:R-:W-:Y:S01]  /*0cd0*/  ISETP.GT.U32.AND P5, PT, R31.reuse, R3, PT ;  /* 0x000000031f00720c */ /* 0x040fe20003fa4070 */
[----:B------:R-:W-:Y:S01]  /*0ce0*/  IMAD.HI.U32 R11, R10, R15, RZ ;  /* 0x0000000f0a0b7227 */ /* 0x000fe200078e00ff */
[----:B------:R-:W-:-:S02]  /*0cf0*/  ISETP.GT.U32.AND P6, PT, R31, R6, PT ;  /* 0x000000061f00720c */ /* 0x000fc40003fc4070 */
[----:B------:R-:W-:Y:S01]  /*0d00*/  ISETP.GE.AND P0, PT, R13, RZ, PT ;  /* 0x000000ff0d00720c */ /* 0x000fe20003f06270 */
[----:B------:R-:W-:Y:S01]  /*0d10*/  IMAD.MOV.U32 R27, RZ, RZ, R12 ;  /* 0x000000ffff1b7224 */ /* 0x000fe200078e000c */
[----:B------:R-:W-:Y:S01]  /*0d20*/  LOP3.LUT R39, R9, 0x34, RZ, 0xfc, !PT ;  /* 0x0000003409277812 */ /* 0x000fe200078efcff */
[----:B------:R-:W-:Y:S01]  /*0d30*/  IMAD.HI.U32 R12, R10, R17, RZ ;  /* 0x000000110a0c7227 */ /* 0x000fe200078e00ff */
[----:B------:R-:W-:Y:S02]  /*0d40*/  IABS R23, R38 ;  /* 0x0000002600177213 */ /* 0x000fe40000000000 */
[----:B------:R-:W-:Y:S01]  /*0d50*/  @!P3 IADD3 R27, PT, PT, -R27, RZ, RZ ;  /* 0x000000ff1b1bb210 */ /* 0x000fe20007ffe1ff */
[----:B------:R-:W-:Y:S01]  /*0d60*/  IMAD.MOV R18, RZ, RZ, -R12 ;  /* 0x000000ffff127224 */ /* 0x000fe200078e0a0c */
[----:B------:R-:W-:Y:S01]  /*0d70*/  ISETP.GE.AND P3, PT, R16, RZ, PT ;  /* 0x000000ff1000720c */ /* 0x000fe20003f66270 */
[----:B------:R-:W-:Y:S01]  /*0d80*/  IMAD R12, R31, R7, R14 ;  /* 0x000000071f0c7224 */ /* 0x000fe200078e020e */
[----:B------:R-:W-:Y:S01]  /*0d90*/  LOP3.LUT R7, R9, 0x18, RZ, 0xfc, !PT ;  /* 0x0000001809077812 */ /* 0x000fe200078efcff */
[--C-:B------:R-:W-:Y:S01]  /*0da0*/  @!P5 IMAD.IADD R3, R3, 0x1, -R31.reuse ;  /* 0x000000010303d824 */ /* 0x100fe200078e0a1f */
[----:B------:R-:W-:Y:S01]  /*0db0*/  ISETP.GE.AND P5, PT, R9, RZ, PT ;  /* 0x000000ff0900720c */ /* 0x000fe20003fa6270 */
[----:B------:R-:W-:Y:S01]  /*0dc0*/  @!P6 IMAD.IADD R6, R6, 0x1, -R31 ;  /* 0x000000010606e824 */ /* 0x000fe200078e0a1f */
[----:B------:R-:W-:Y:S01]  /*0dd0*/  ISETP.GT.U32.AND P6, PT, R31, R12, PT ;  /* 0x0000000c1f00720c */ /* 0x000fe20003fc4070 */
[----:B------:R-:W-:Y:S01]  /*0de0*/  IMAD.MOV R16, RZ, RZ, -R11 ;  /* 0x000000ffff107224 */ /* 0x000fe200078e0a0b */
[----:B------:R-:W-:Y:S01]  /*0df0*/  IABS R25, R39 ;  /* 0x0000002700197213 */ /* 0x000fe20000000000 */
[----:B------:R-:W-:Y:S01]  /*0e00*/  IMAD.MOV.U32 R11, RZ, RZ, R3 ;  /* 0x000000ffff0b7224 */ /* 0x000fe200078e0003 */
[----:B------:R-:W-:Y:S01]  /*0e10*/  LOP3.LUT R30, R9, 0x38, RZ, 0xfc, !PT ;  /* 0x00000038091e7812 */ /* 0x000fe200078efcff */
[----:B------:R-:W-:-:S02]  /*0e20*/  IMAD R14, R31, R16, R15 ;  /* 0x000000101f0e7224 */ /* 0x000fc400078e020f */
[----:B------:R-:W-:-:S04]  /*0e30*/  IMAD.HI.U32 R13, R10, R19, RZ ;  /* 0x000000130a0d7227 */ /* 0x000fc800078e00ff */
[----:B------:R-:W-:Y:S01]  /*0e40*/  @!P5 IMAD.MOV R11, RZ, RZ, -R11 ;  /* 0x000000ffff0bd224 */ /* 0x000fe200078e0a0b */
[----:B------:R-:W-:Y:S01]  /*0e50*/  ISETP.GT.U32.AND P5, PT, R31, R14, PT ;  /* 0x0000000e1f00720c */ /* 0x000fe20003fa4070 */
[----:B------:R-:W-:Y:S01]  /*0e60*/  @!P6 IMAD.IADD R12, R12, 0x1, -R31 ;  /* 0x000000010c0ce824 */ /* 0x000fe200078e0a1f */
[----:B------:R-:W-:Y:S01]  /*0e70*/  IADD3 R20, PT, PT, -R13, RZ, RZ ;  /* 0x000000ff0d147210 */ /* 0x000fe20007ffe1ff */
[C---:B------:R-:W-:Y:S01]  /*0e80*/  IMAD R15, R31.reuse, R18, R17 ;  /* 0x000000121f0f7224 */ /* 0x040fe200078e0211 */
[----:B------:R-:W-:Y:S02]  /*0e90*/  IABS R17, R7 ;  /* 0x0000000700117213 */ /* 0x000fe40000000000 */
[C---:B------:R-:W-:Y:S01]  /*0ea0*/  ISETP.GT.U32.AND P6, PT, R31.reuse, R12, PT ;  /* 0x0000000c1f00720c */ /* 0x040fe20003fc4070 */
[----:B------:R-:W-:Y:S01]  /*0eb0*/  IMAD R16, R31, R20, R19 ;  /* 0x000000141f107224 */ /* 0x000fe200078e0213 */
[----:B------:R-:W-:Y:S01]  /*0ec0*/  MOV R13, R6 ;  /* 0x00000006000d7202 */ /* 0x000fe20000000f00 */
[----:B------:R-:W-:Y:S01]  /*0ed0*/  IMAD.HI.U32 R3, R10, R17, RZ ;  /* 0x000000110a037227 */ /* 0x000fe200078e00ff */
[----:B------:R-:W-:-:S02]  /*0ee0*/  IABS R20, R34 ;  /* 0x0000002200147213 */ /* 0x000fc40000000000 */
[----:B------:R-:W-:Y:S01]  /*0ef0*/  IABS R19, R32 ;  /* 0x0000002000137213 */ /* 0x000fe20000000000 */
[----:B------:R-:W-:Y:S01]  /*0f00*/  IMAD.MOV R18, RZ, RZ, -R3 ;  /* 0x000000ffff127224 */ /* 0x000fe200078e0a03 */
[----:B------:R-:W-:Y:S01]  /*0f10*/  @!P5 IADD3 R14, PT, PT, R14, -R31, RZ ;  /* 0x8000001f0e0ed210 */ /* 0x000fe20007ffe0ff */
[----:B------:R-:W-:Y:S01]  /*0f20*/  @!P1 IMAD.MOV R13, RZ, RZ, -R13 ;  /* 0x000000ffff0d9224 */ /* 0x000fe200078e0a0d */
[----:B------:R-:W-:Y:S01]  /*0f30*/  ISETP.GE.AND P1, PT, R7, RZ, PT ;  /* 0x000000ff0700720c */ /* 0x000fe20003f26270 */
[C---:B------:R-:W-:Y:S01]  /*0f40*/  IMAD R17, R31.reuse, R18, R17 ;  /* 0x000000121f117224 */ /* 0x040fe200078e0211 */
[C---:B------:R-:W-:Y:S01]  /*0f50*/  ISETP.GT.U32.AND P5, PT, R31.reuse, R14, PT ;  /* 0x0000000e1f00720c */ /* 0x040fe20003fa4070 */
[----:B------:R-:W-:Y:S01]  /*0f60*/  @!P6 IMAD.IADD R12, R12, 0x1, -R31 ;  /* 0x000000010c0ce824 */ /* 0x000fe200078e0a1f */
[----:B------:R-:W-:Y:S01]  /*0f70*/  ISETP.GT.U32.AND P6, PT, R31, R15, PT ;  /* 0x0000000f1f00720c */ /* 0x000fe20003fc4070 */
[----:B------:R-:W-:-:S03]  /*0f80*/  IMAD.HI.U32 R7, R10, R20, RZ ;  /* 0x000000140a077227 */ /* 0x000fc600078e00ff */
[----:B------:R-:W-:Y:S01]  /*0f90*/  @!P2 IADD3 R12, PT, PT, -R12, RZ, RZ ;  /* 0x000000ff0c0ca210 */ /* 0x000fe20007ffe1ff */
[----:B------:R-:W-:Y:S01]  /*0fa0*/  IMAD.HI.U32 R6, R10, R19, RZ ;  /* 0x000000130a067227 */ /* 0x000fe200078e00ff */
[----:B------:R-:W-:-:S03]  /*0fb0*/  IADD3 R7, PT, PT, -R7, RZ, RZ ;  /* 0x000000ff07077210 */ /* 0x000fc60007ffe1ff */
[----:B------:R-:W-:Y:S02]  /*0fc0*/  IMAD.MOV R6, RZ, RZ, -R6 ;  /* 0x000000ffff067224 */ /* 0x000fe400078e0a06 */
[----:B------:R-:W-:Y:S01]  /*0fd0*/  @!P5 IMAD.IADD R14, R14, 0x1, -R31 ;  /* 0x000000010e0ed824 */ /* 0x000fe200078e0a1f */
[----:B------:R-:W-:Y:S01]  /*0fe0*/  ISETP.GT.U32.AND P5, PT, R31, R16, PT ;  /* 0x000000101f00720c */ /* 0x000fe20003fa4070 */
[C---:B------:R-:W-:Y:S01]  /*0ff0*/  IMAD.HI.U32 R3, R10.reuse, R21, RZ ;  /* 0x000000150a037227 */ /* 0x040fe200078e00ff */
[----:B------:R-:W-:Y:S02]  /*1000*/  @!P6 IADD3 R15, PT, PT, R15, -R31, RZ ;  /* 0x8000001f0f0fe210 */ /* 0x000fe40007ffe0ff */
[C---:B------:R-:W-:Y:S01]  /*1010*/  ISETP.GT.U32.AND P6, PT, R31.reuse, R17, PT ;  /* 0x000000111f00720c */ /* 0x040fe20003fc4070 */
[C---:B------:R-:W-:Y:S02]  /*1020*/  IMAD R18, R31.reuse, R6, R19 ;  /* 0x000000061f127224 */ /* 0x040fe400078e0213 */
[----:B------:R-:W-:Y:S01]  /*1030*/  IMAD R19, R31, R7, R20 ;  /* 0x000000071f137224 */ /* 0x000fe200078e0214 */
[----:B------:R-:W-:Y:S01]  /*1040*/  LOP3.LUT R7, R33, 0x7f, RZ, 0xc0, !PT ;  /* 0x0000007f21077812 */ /* 0x000fe200078ec0ff */
[----:B------:R-:W-:-:S04]  /*1050*/  IMAD.HI.U32 R6, R10, R22, RZ ;  /* 0x000000160a067227 */ /* 0x000fc800078e00ff */
[----:B------:R-:W-:Y:S01]  /*1060*/  @!P5 IMAD.IADD R16, R16, 0x1, -R31 ;  /* 0x000000011010d824 */ /* 0x000fe200078e0a1f */
[----:B------:R-:W-:Y:S01]  /*1070*/  ISETP.GT.U32.AND P5, PT, R31, R15, PT ;  /* 0x0000000f1f00720c */ /* 0x000fe20003fa4070 */
[----:B------:R-:W-:Y:S01]  /*1080*/  IMAD.MOV R20, RZ, RZ, -R3 ;  /* 0x000000ffff147224 */ /* 0x000fe200078e0a03 */
[----:B------:R-:W-:Y:S01]  /*1090*/  IABS R3, R37 ;  /* 0x0000002500037213 */ /* 0x000fe20000000000 */
[----:B------:R-:W-:Y:S01]  /*10a0*/  @!P6 IMAD.IADD R17, R17, 0x1, -R31 ;  /* 0x000000011111e824 */ /* 0x000fe200078e0a1f */
[C---:B------:R-:W-:Y:S01]  /*10b0*/  ISETP.GT.U32.AND P2, PT, R31.reuse, R16, PT ;  /* 0x000000101f00720c */ /* 0x040fe20003f44070 */
[----:B------:R-:W-:Y:S02]  /*10c0*/  IMAD.MOV R6, RZ, RZ, -R6 ;  /* 0x000000ffff067224 */ /* 0x000fe400078e0a06 */
[C---:B------:R-:W-:Y:S01]  /*10d0*/  IMAD R20, R31.reuse, R20, R21 ;  /* 0x000000141f147224 */ /* 0x040fe200078e0215 */
[C---:B------:R-:W-:Y:S01]  /*10e0*/  ISETP.GT.U32.AND P6, PT, R31.reuse, R17, PT ;  /* 0x000000111f00720c */ /* 0x040fe20003fc4070 */
[----:B------:R-:W-:-:S02]  /*10f0*/  IMAD R21, R31, R6, R22 ;  /* 0x000000061f157224 */ /* 0x000fc400078e0216 */
[----:B------:R-:W-:Y:S02]  /*1100*/  IMAD.MOV.U32 R22, RZ, RZ, R3 ;  /* 0x000000ffff167224 */ /* 0x000fe400078e0003 */
[----:B------:R-:W-:Y:S01]  /*1110*/  @!P5 IMAD.IADD R15, R15, 0x1, -R31 ;  /* 0x000000010f0fd824 */ /* 0x000fe200078e0a1f */
[C---:B------:R-:W-:Y:S01]  /*1120*/  ISETP.GT.U32.AND P5, PT, R31.reuse, R18, PT ;  /* 0x000000121f00720c */ /* 0x040fe20003fa4070 */
[----:B------:R-:W-:Y:S02]  /*1130*/  IMAD.HI.U32 R3, R10, R22, RZ ;  /* 0x000000160a037227 */ /* 0x000fe400078e00ff */
[----:B------:R-:W-:Y:S02]  /*1140*/  @!P2 IADD3 R16, PT, PT, R16, -R31, RZ ;  /* 0x8000001f1010a210 */ /* 0x000fe40007ffe0ff */
[----:B------:R-:W-:Y:S01]  /*1150*/  ISETP.GT.U32.AND P2, PT, R31, R19, PT ;  /* 0x000000131f00720c */ /* 0x000fe20003f44070 */
[----:B------:R-:W-:Y:S01]  /*1160*/  IMAD.MOV R3, RZ, RZ, -R3 ;  /* 0x000000ffff037224 */ /* 0x000fe200078e0a03 */
[----:B------:R-:W-:Y:S01]  /*1170*/  @!P0 IADD3 R15, PT, PT, -R15, RZ, RZ ;  /* 0x000000ff0f0f8210 */ /* 0x000fe20007ffe1ff */
[----:B------:R-:W-:Y:S01]  /*1180*/  @!P6 IMAD.IADD R17, R17, 0x1, -R31 ;  /* 0x000000011111e824 */ /* 0x000fe200078e0a1f */
[C---:B------:R-:W-:Y:S01]  /*1190*/  ISETP.GT.U32.AND P6, PT, R31.reuse, R20, PT ;  /* 0x000000141f00720c */ /* 0x040fe20003fc4070 */
[----:B------:R-:W-:Y:S01]  /*11a0*/  IMAD R22, R31, R3, R22 ;  /* 0x000000031f167224 */ /* 0x000fe200078e0216 */
[----:B------:R-:W-:Y:S01]  /*11b0*/  ISETP.GE.AND P0, PT, R34, RZ, PT ;  /* 0x000000ff2200720c */ /* 0x000fe20003f06270 */
[----:B------:R-:W-:Y:S01]  /*11c0*/  IMAD.HI.U32 R3, R10, R23, RZ ;  /* 0x000000170a037227 */ /* 0x000fe200078e00ff */
[----:B------:R-:W-:-:S02]  /*11d0*/  @!P5 IADD3 R18, PT, PT, R18, -R31, RZ ;  /* 0x8000001f1212d210 */ /* 0x000fc40007ffe0ff */
[----:B------:R-:W-:Y:S01]  /*11e0*/  ISETP.GT.U32.AND P5, PT, R31, R21, PT ;  /* 0x000000151f00720c */ /* 0x000fe20003fa4070 */
[----:B------:R-:W-:Y:S01]  /*11f0*/  IMAD.HI.U32 R6, R10, R25, RZ ;  /* 0x000000190a067227 */ /* 0x000fe200078e00ff */
[----:B------:R-:W-:-:S03]  /*1200*/  @!P1 IADD3 R17, PT, PT, -R17, RZ, RZ ;  /* 0x000000ff11119210 */ /* 0x000fc60007ffe1ff */
[----:B------:R-:W-:Y:S01]  /*1210*/  @!P2 IMAD.IADD R19, R19, 0x1, -R31 ;  /* 0x000000011313a824 */ /* 0x000fe200078e0a1f */
[C---:B------:R-:W-:Y:S01]  /*1220*/  ISETP.GT.U32.AND P2, PT, R31.reuse, R18, PT ;  /* 0x000000121f00720c */ /* 0x040fe20003f44070 */
[----:B------:R-:W-:Y:S01]  /*1230*/  IMAD.MOV R24, RZ, RZ, -R3 ;  /* 0x000000ffff187224 */ /* 0x000fe200078e0a03 */
[----:B------:R-:W-:Y:S01]  /*1240*/  @!P6 IADD3 R20, PT, PT, R20, -R31, RZ ;  /* 0x8000001f1414e210 */ /* 0x000fe20007ffe0ff */
[----:B------:R-:W-:Y:S01]  /*1250*/  IMAD.MOV R6, RZ, RZ, -R6 ;  /* 0x000000ffff067224 */ /* 0x000fe200078e0a06 */
[C---:B------:R-:W-:Y:S01]  /*1260*/  ISETP.GT.U32.AND P6, PT, R31.reuse, R19, PT ;  /* 0x000000131f00720c */ /* 0x040fe20003fc4070 */
[----:B------:R-:W-:Y:S01]  /*1270*/  IMAD R2, R2, 0x100, R7 ;  /* 0x0000010002027824 */ /* 0x000fe200078e0207 */
[----:B------:R-:W-:Y:S01]  /*1280*/  IABS R3, R30 ;  /* 0x0000001e00037213 */ /* 0x000fe20000000000 */
[C---:B------:R-:W-:Y:S02]  /*1290*/  IMAD R23, R31.reuse, R24, R23 ;  /* 0x000000181f177224 */ /* 0x040fe400078e0217 */
[----:B------:R-:W-:Y:S01]  /*12a0*/  IMAD R24, R31, R6, R25 ;  /* 0x000000061f187224 */ /* 0x000fe200078e0219 */
[----:B------:R-:W-:Y:S01]  /*12b0*/  IABS R9, R2 ;  /* 0x0000000200097213 */ /* 0x000fe20000000000 */
[----:B------:R-:W-:-:S02]  /*12c0*/  IMAD.MOV.U32 R25, RZ, RZ, R3 ;  /* 0x000000ffff197224 */ /* 0x000fc400078e0003 */
[--C-:B------:R-:W-:Y:S02]  /*12d0*/  @!P5 IMAD.IADD R21, R21, 0x1, -R31.reuse ;  /* 0x000000011515d824 */ /* 0x100fe400078e0a1f */
[----:B------:R-:W-:Y:S02]  /*12e0*/  VIADD R3, R2, 0x80 ;  /* 0x0000008002037836 */ /* 0x000fe40000000000 */
[----:B------:R-:W-:Y:S01]  /*12f0*/  @!P4 IMAD.MOV R14, RZ, RZ, -R14 ;  /* 0x000000ffff0ec224 */ /* 0x000fe200078e0a0e */
[C---:B------:R-:W-:Y:S01]  /*1300*/  ISETP.GT.U32.AND P4, PT, R31.reuse, R20, PT ;  /* 0x000000141f00720c */ /* 0x040fe20003f84070 */
[----:B------:R-:W-:Y:S01]  /*1310*/  IMAD.HI.U32 R10, R10, R25, RZ ;  /* 0x000000190a0a7227 */ /* 0x000fe200078e00ff */
[----:B------:R-:W-:Y:S02]  /*1320*/  ISETP.GT.U32.AND P5, PT, R31, R21, PT ;  /* 0x000000151f00720c */ /* 0x000fe40003fa4070 */
[----:B------:R-:W-:Y:S01]  /*1330*/  IABS R29, R3 ;  /* 0x00000003001d7213 */ /* 0x000fe20000000000 */
[----:B------:R-:W-:Y:S01]  /*1340*/  @!P6 IMAD.IADD R19, R19, 0x1, -R31 ;  /* 0x000000011313e824 */ /* 0x000fe200078e0a1f */
[----:B------:R-:W-:Y:S01]  /*1350*/  ISETP.GT.U32.AND P6, PT, R31, R23, PT ;  /* 0x000000171f00720c */ /* 0x000fe20003fc4070 */
[----:B------:R-:W-:Y:S01]  /*1360*/  IMAD.HI.U32 R6, R8, R9, RZ ;  /* 0x0000000908067227 */ /* 0x000fe200078e00ff */
[----:B------:R-:W-:-:S02]  /*1370*/  IADD3 R28, PT, PT, -R10, RZ, RZ ;  /* 0x000000ff0a1c7210 */ /* 0x000fc40007ffe1ff */
[----:B------:R-:W-:Y:S01]  /*1380*/  @!P0 IADD3 R19, PT, PT, -R19, RZ, RZ ;  /* 0x000000ff13138210 */ /* 0x000fe20007ffe1ff */
[----:B------:R-:W-:Y:S01]  /*1390*/  @!P2 IMAD.IADD R18, R18, 0x1, -R31 ;  /* 0x000000011212a824 */ /* 0x000fe200078e0a1f */
[----:B------:R-:W-:Y:S01]  /*13a0*/  ISETP.GT.U32.AND P2, PT, R31, R22, PT ;  /* 0x000000161f00720c */ /* 0x000fe20003f44070 */
[----:B------:R-:W-:Y:S02]  /*13b0*/  IMAD.MOV R10, RZ, RZ, -R6 ;  /* 0x000000ffff0a7224 */ /* 0x000fe400078e0a06 */
[----:B------:R-:W-:-:S04]  /*13c0*/  IMAD.HI.U32 R6, R8, R29, RZ ;  /* 0x0000001d08067227 */ /* 0x000fc800078e00ff */
[C---:B------:R-:W-:Y:S01]  /*13d0*/  IMAD R25, R31.reuse, R28, R25 ;  /* 0x0000001c1f197224 */ /* 0x040fe200078e0219 */
[----:B------:R-:W-:Y:S01]  /*13e0*/  IADD3 R6, PT, PT, -R6, RZ, RZ ;  /* 0x000000ff06067210 */ /* 0x000fe20007ffe1ff */
[----:B------:R-:W-:Y:S01]  /*13f0*/  IMAD R8, R26, R10, R9 ;  /* 0x0000000a1a087224 */ /* 0x000fe200078e0209 */
[----:B------:R-:W-:Y:S01]  /*1400*/  LOP3.LUT R10, RZ, R5, RZ, 0x33, !PT ;  /* 0x00000005ff0a7212 */ /* 0x000fe200078e33ff */
[--C-:B------:R-:W-:Y:S01]  /*1410*/  @!P4 IMAD.IADD R20, R20, 0x1, -R31.reuse ;  /* 0x000000011414c824 */ /* 0x100fe200078e0a1f */
[----:B------:R-:W-:Y:S01]  /*1420*/  ISETP.GT.U32.AND P4, PT, R31, R24, PT ;  /* 0x000000181f00720c */ /* 0x000fe20003f84070 */
[--C-:B------:R-:W-:Y:S01]  /*1430*/  @!P5 IMAD.IADD R21, R21, 0x1, -R31.reuse ;  /* 0x000000011515d824 */ /* 0x100fe200078e0a1f */
[----:B------:R-:W-:Y:S01]  /*1440*/  ISETP.GT.U32.AND P5, PT, R31, R25, PT ;  /* 0x000000191f00720c */ /* 0x000fe20003fa4070 */
[--C-:B------:R-:W-:Y:S01]  /*1450*/  @!P6 IMAD.IADD R23, R23, 0x1, -R31.reuse ;  /* 0x000000011717e824 */ /* 0x100fe200078e0a1f */
[----:B------:R-:W-:Y:S01]  /*1460*/  ISETP.GT.U32.AND P6, PT, R26, R8, PT ;  /* 0x000000081a00720c */ /* 0x000fe20003fc4070 */
[----:B------:R-:W-:Y:S01]  /*1470*/  @!P2 IMAD.IADD R22, R22, 0x1, -R31 ;  /* 0x000000011616a824 */ /* 0x000fe200078e0a1f */
[----:B------:R-:W-:Y:S01]  /*1480*/  ISETP.GE.AND P2, PT, R32, RZ, PT ;  /* 0x000000ff2000720c */ /* 0x000fe20003f46270 */
[----:B------:R-:W-:Y:S01]  /*1490*/  IMAD R9, R26, R6, R29 ;  /* 0x000000061a097224 */ /* 0x000fe200078e021d */
[C---:B------:R-:W-:Y:S01]  /*14a0*/  ISETP.GT.U32.AND P1, PT, R31.reuse, R23, PT ;  /* 0x000000171f00720c */ /* 0x040fe20003f24070 */
[----:B------:R-:W-:Y:S01]  /*14b0*/  @!P3 IMAD.MOV R16, RZ, RZ, -R16 ;  /* 0x000000ffff10b224 */ /* 0x000fe200078e0a10 */
[----:B------:R-:W-:Y:S01]  /*14c0*/  ISETP.GT.U32.AND P3, PT, R31, R22, PT ;  /* 0x000000161f00720c */ /* 0x000fe20003f64070 */
[----:B------:R-:W1:Y:S02]  /*14d0*/  LDC R6, c[0x0][0x3a0] ;  /* 0x0000e800ff067b82 */ /* 0x000e640000000800 */
[--C-:B------:R-:W-:Y:S01]  /*14e0*/  @!P4 IMAD.IADD R24, R24, 0x1, -R31.reuse ;  /* 0x000000011818c824 */ /* 0x100fe200078e0a1f */
[----:B------:R-:W-:Y:S01]  /*14f0*/  ISETP.GT.U32.AND P4, PT, R26, R9, PT ;  /* 0x000000091a00720c */ /* 0x000fe20003f84070 */
[----:B------:R-:W-:-:S02]  /*1500*/  @!P5 IMAD.IADD R25, R25, 0x1, -R31 ;  /* 0x000000011919d824 */ /* 0x000fc400078e0a1f */
[----:B------:R-:W-:Y:S01]  /*1510*/  @!P6 IMAD.IADD R8, R8, 0x1, -R26 ;  /* 0x000000010808e824 */ /* 0x000fe200078e0a1a */
[C---:B------:R-:W-:Y:S01]  /*1520*/  ISETP.GT.U32.AND P5, PT, R31.reuse, R24, PT ;  /* 0x000000181f00720c */ /* 0x040fe20003fa4070 */
[----:B------:R-:W-:Y:S01]  /*1530*/  @!P2 IMAD.MOV R18, RZ, RZ, -R18 ;  /* 0x000000ffff12a224 */ /* 0x000fe200078e0a12 */
[----:B------:R-:W-:Y:S01]  /*1540*/  ISETP.GT.U32.AND P6, PT, R31, R25, PT ;  /* 0x000000191f00720c */ /* 0x000fe20003fc4070 */
[--C-:B------:R-:W-:Y:S01]  /*1550*/  @!P1 IMAD.IADD R23, R23, 0x1, -R31.reuse ;  /* 0x0000000117179824 */ /* 0x100fe200078e0a1f */
[----:B------:R-:W-:Y:S01]  /*1560*/  ISETP.GT.U32.AND P2, PT, R26, R8, PT ;  /* 0x000000081a00720c */ /* 0x000fe20003f44070 */
[----:B------:R-:W-:Y:S01]  /*1570*/  @!P3 IMAD.IADD R22, R22, 0x1, -R31 ;  /* 0x000000011616b824 */ /* 0x000fe200078e0a1f */
[----:B------:R-:W-:Y:S02]  /*1580*/  ISETP.GE.AND P3, PT, R36, RZ, PT ;  /* 0x000000ff2400720c */ /* 0x000fe40003f66270 */
[----:B------:R-:W-:Y:S01]  /*1590*/  ISETP.GE.AND P1, PT, R37, RZ, PT ;  /* 0x000000ff2500720c */ /* 0x000fe20003f26270 */
[----:B------:R-:W-:Y:S01]  /*15a0*/  @!P4 IMAD.IADD R9, R9, 0x1, -R26 ;  /* 0x000000010909c824 */ /* 0x000fe200078e0a1a */
[----:B------:R-:W-:-:S03]  /*15b0*/  ISETP.GE.AND P4, PT, R35, RZ, PT ;  /* 0x000000ff2300720c */ /* 0x000fc60003f86270 */
[----:B------:R-:W-:Y:S01]  /*15c0*/  @!P5 IMAD.IADD R24, R24, 0x1, -R31 ;  /* 0x000000011818d824 */ /* 0x000fe200078e0a1f */
[----:B------:R-:W-:Y:S02]  /*15d0*/  ISETP.GT.U32.AND P0, PT, R26, R9, PT ;  /* 0x000000091a00720c */ /* 0x000fe40003f04070 */
[----:B------:R-:W-:Y:S01]  /*15e0*/  @!P6 IADD3 R25, PT, PT, R25, -R31, RZ ;  /* 0x8000001f1919e210 */ /* 0x000fe20007ffe0ff */
[----:B------:R-:W-:Y:S01]  /*15f0*/  @!P2 IMAD.IADD R8, R8, 0x1, -R26 ;  /* 0x000000010808a824 */ /* 0x000fe200078e0a1a */
[----:B------:R-:W-:Y:S01]  /*1600*/  ISETP.GE.AND P6, PT, R39, RZ, PT ;  /* 0x000000ff2700720c */ /* 0x000fe20003fc6270 */
[----:B------:R-:W-:Y:S01]  /*1610*/  @!P3 IMAD.MOV R21, RZ, RZ, -R21 ;  /* 0x000000ffff15b224 */ /* 0x000fe200078e0a15 */
[----:B------:R-:W-:Y:S01]  /*1620*/  ISETP.GE.AND P2, PT, R30, RZ, PT ;  /* 0x000000ff1e00720c */ /* 0x000fe20003f46270 */
[----:B------:R-:W-:Y:S01]  /*1630*/  @!P1 IMAD.MOV R22, RZ, RZ, -R22 ;  /* 0x000000ffff169224 */ /* 0x000fe200078e0a16 */
[----:B------:R-:W-:Y:S01]  /*1640*/  ISETP.GE.AND P5, PT, R38, RZ, PT ;  /* 0x000000ff2600720c */ /* 0x000fe20003fa6270 */
[----:B------:R-:W-:Y:S01]  /*1650*/  @!P4 IMAD.MOV R20, RZ, RZ, -R20 ;  /* 0x000000ffff14c224 */ /* 0x000fe200078e0a14 */
[----:B------:R-:W-:-:S03]  /*1660*/  ISETP.GE.AND P3, PT, R2, RZ, PT ;  /* 0x000000ff0200720c */ /* 0x000fc60003f66270 */
[----:B------:R-:W-:Y:S01]  /*1670*/  @!P0 IMAD.IADD R9, R9, 0x1, -R26 ;  /* 0x0000000109098824 */ /* 0x000fe200078e0a1a */
[----:B------:R-:W-:Y:S01]  /*1680*/  ISETP.NE.AND P0, PT, R5, RZ, PT ;  /* 0x000000ff0500720c */ /* 0x000fe20003f05270 */
[C---:B-1----:R-:W-:Y:S01]  /*1690*/  VIADD R26, R6.reuse, 0xfffffffe ;  /* 0xfffffffe061a7836 */ /* 0x042fe20000000000 */
[----:B------:R-:W-:Y:S01]  /*16a0*/  IADD3 R5, PT, PT, R6, -0x1, RZ ;  /* 0xffffffff06057810 */ /* 0x000fe20007ffe0ff */
[----:B------:R-:W-:Y:S01]  /*16b0*/  @!P6 IMAD.MOV R24, RZ, RZ, -R24 ;  /* 0x000000ffff18e224 */ /* 0x000fe200078e0a18 */
[C---:B------:R-:W-:Y:S01]  /*16c0*/  SEL R11, R10.reuse, R11, !P0 ;  /* 0x0000000b0a0b7207 */ /* 0x040fe20004000000 */
[----:B------:R-:W-:Y:S01]  /*16d0*/  @!P2 IMAD.MOV R25, RZ, RZ, -R25 ;  /* 0x000000ffff19a224 */ /* 0x000fe200078e0a19 */
[----:B------:R-:W-:Y:S02]  /*16e0*/  ISETP.GE.AND P2, PT, R3, RZ, PT ;  /* 0x000000ff0300720c */ /* 0x000fe40003f46270 */
[----:B------:R-:W-:Y:S01]  /*16f0*/  @!P5 IADD3 R23, PT, PT, -R23, RZ, RZ ;  /* 0x000000ff1717d210 */ /* 0x000fe20007ffe1ff */
[----:B------:R-:W-:Y:S01]  /*1700*/  @!P3 IMAD.MOV R8, RZ, RZ, -R8 ;  /* 0x000000ffff08b224 */ /* 0x000fe200078e0a08 */
[----:B------:R-:W-:-:S02]  /*1710*/  SEL R13, R10, R13, !P0 ;  /* 0x0000000d0a0d7207 */ /* 0x000fc40004000000 */
[C---:B------:R-:W-:Y:S02]  /*1720*/  SEL R12, R10.reuse, R12, !P0 ;  /* 0x0000000c0a0c7207 */ /* 0x040fe40004000000 */
[C---:B------:R-:W-:Y:S02]  /*1730*/  SEL R14, R10.reuse, R14, !P0 ;  /* 0x0000000e0a0e7207 */ /* 0x040fe40004000000 */
[C---:B------:R-:W-:Y:S02]  /*1740*/  SEL R15, R10.reuse, R15, !P0 ;  /* 0x0000000f0a0f7207 */ /* 0x040fe40004000000 */
[C---:B------:R-:W-:Y:S01]  /*1750*/  SEL R16, R10.reuse, R16, !P0 ;  /* 0x000000100a107207 */ /* 0x040fe20004000000 */
[----:B------:R-:W-:Y:S01]  /*1760*/  @!P2 IMAD.MOV R9, RZ, RZ, -R9 ;  /* 0x000000ffff09a224 */ /* 0x000fe200078e0a09 */
[C---:B------:R-:W-:Y:S02]  /*1770*/  SEL R17, R10.reuse, R17, !P0 ;  /* 0x000000110a117207 */ /* 0x040fe40004000000 */
[----:B------:R-:W-:-:S02]  /*1780*/  SEL R18, R10, R18, !P0 ;  /* 0x000000120a127207 */ /* 0x000fc40004000000 */
[C---:B------:R-:W-:Y:S02]  /*1790*/  SEL R19, R10.reuse, R19, !P0 ;  /* 0x000000130a137207 */ /* 0x040fe40004000000 */
[C---:B------:R-:W-:Y:S02]  /*17a0*/  SEL R20, R10.reuse, R20, !P0 ;  /* 0x000000140a147207 */ /* 0x040fe40004000000 */
[C---:B------:R-:W-:Y:S02]  /*17b0*/  SEL R21, R10.reuse, R21, !P0 ;  /* 0x000000150a157207 */ /* 0x040fe40004000000 */
[C---:B------:R-:W-:Y:S02]  /*17c0*/  SEL R28, R10.reuse, R22, !P0 ;  /* 0x000000160a1c7207 */ /* 0x040fe40004000000 */
[C---:B------:R-:W-:Y:S02]  /*17d0*/  SEL R29, R10.reuse, R23, !P0 ;  /* 0x000000170a1d7207 */ /* 0x040fe40004000000 */
[----:B------:R-:W-:-:S02]  /*17e0*/  SEL R31, R10, R24, !P0 ;  /* 0x000000180a1f7207 */ /* 0x000fc40004000000 */
[C---:B------:R-:W-:Y:S02]  /*17f0*/  SEL R34, R10.reuse, R25, !P0 ;  /* 0x000000190a227207 */ /* 0x040fe40004000000 */
[----:B------:R-:W-:Y:S01]  /*1800*/  SEL R32, R10, R27, !P0 ;  /* 0x0000001b0a207207 */ /* 0x000fe20004000000 */
[C---:B------:R-:W-:Y:S01]  /*1810*/  VIADD R10, R6.reuse, 0xfffffffb ;  /* 0xfffffffb060a7836 */ /* 0x040fe20000000000 */
[----:B------:R-:W-:Y:S01]  /*1820*/  ISETP.GE.U32.AND P0, PT, R5, 0x7fffffe0, PT ;  /* 0x7fffffe00500780c */ /* 0x000fe20003f06070 */
[----:B------:R-:W-:Y:S01]  /*1830*/  VIADD R5, R6, 0xfffffffd ;  /* 0xfffffffd06057836 */ /* 0x000fe20000000000 */
[----:B------:R-:W-:Y:S02]  /*1840*/  ISETP.NE.AND P3, PT, R4, RZ, PT ;  /* 0x000000ff0400720c */ /* 0x000fe40003f65270 */
[----:B----4-:R-:W-:Y:S02]  /*1850*/  LEA R244, P2, R218, UR26, 0x2 ;  /* 0x0000001adaf47c11 */ /* 0x010fe4000f8410ff */
[----:B------:R-:W-:-:S02]  /*1860*/  ISETP.GE.U32.AND P4, PT, R5, 0x7fffffde, PT ;  /* 0x7fffffde0500780c */ /* 0x000fc40003f86070 */
[----:B------:R-:W-:Y:S02]  /*1870*/  IADD3 R5, PT, PT, R6, -0x4, RZ ;  /* 0xfffffffc06057810 */ /* 0x000fe40007ffe0ff */
[----:B------:R-:W-:Y:S02]  /*1880*/  ISETP.GE.U32.AND P1, PT, R26, 0x7fffffdf, PT ;  /* 0x7fffffdf1a00780c */ /* 0x000fe40003f26070 */
[----:B------:R-:W-:Y:S02]  /*1890*/  ISETP.GE.U32.AND P5, PT, R5, 0x7fffffdd, PT ;  /* 0x7fffffdd0500780c */ /* 0x000fe40003fa6070 */
[----:B------:R-:W-:Y:S02]  /*18a0*/  LOP3.LUT R5, RZ, R4, RZ, 0x33, !PT ;  /* 0x00000004ff057212 */ /* 0x000fe400078e33ff */
[----:B------:R-:W-:Y:S02]  /*18b0*/  ISETP.GE.U32.AND P6, PT, R10, 0x7fffffdc, PT ;  /* 0x7fffffdc0a00780c */ /* 0x000fe40003fc6070 */
[----:B------:R-:W-:-:S02]  /*18c0*/  SEL R213, R5, R8, !P3 ;  /* 0x0000000805d57207 */ /* 0x000fc40005800000 */
[----:B------:R-:W-:Y:S02]  /*18d0*/  SEL R215, R5, R9, !P3 ;  /* 0x0000000905d77207 */ /* 0x000fe40005800000 */
[----:B------:R-:W-:Y:S01]  /*18e0*/  LEA.HI.X.SX32 R4, R218, UR27, 0x2, P2 ;  /* 0x0000001bda047c11 */ /* 0x000fe200090f16ff */
[----:B------:R-:W-:Y:S06]  /*18f0*/  BRA.U UP0, `(.L_x_5) ;  /* 0x0000000100187547 */ /* 0x000fec000b800000 */
[----:B------:R-:W-:Y:S01]  /*1900*/  ELECT P2, URZ, PT ;  /* 0x0000000000ff782f */ /* 0x000fe20003840000 */
[----:B------:R-:W-:Y:S01]  /*1910*/  HFMA2 R5, -RZ, RZ, 0, 5.9604644775390625e-08 ;  /* 0x00000001ff057431 */ /* 0x000fe200000001ff */
[----:B------:R-:W-:Y:S01]  /*1920*/  UMOV UR7, 0x40 ;  /* 0x0000004000077882 */ /* 0x000fe20000000000 */
[----:B------:R-:W-:Y:S01]  /*1930*/  UVIRTCOUNT.DEALLOC.SMPOOL 0x80 ;  /* 0x000000800000784c */ /* 0x000fe20000000000 */
[----:B------:R-:W-:-:S09]  /*1940*/  ULEA UR7, UR6, UR7, 0x18 ;  /* 0x0000000706077291 */ /* 0x000fd2000f8ec0ff */
[----:B------:R1:W-:Y:S03]  /*1950*/  @P2 STS.U8 [UR7], R5 ;  /* 0x00000005ff002988 */ /* 0x0003e60008000007 */
.L_x_5:
[----:B------:R-:W-:Y:S01]  /*1960*/  IMAD R11, R11, UR10, RZ ;  /* 0x0000000a0b0b7c24 */ /* 0x000fe2000f8e02ff */
[----:B------:R-:W-:Y:S01]  /*1970*/  USHF.L.U32 UR6, UR34, 0x15, URZ ;  /* 0x0000001522067899 */ /* 0x000fe200080006ff */
[----:B------:R-:W-:Y:S01]  /*1980*/  IMAD R13, R13, UR10, RZ ;  /* 0x0000000a0d0d7c24 */ /* 0x000fe2000f8e02ff */
[----:B------:R-:W2:Y:S01]  /*1990*/  LDCU.64 UR32, c[0x0][0x358] ;  /* 0x00006b00ff2077ac */ /* 0x000ea20008000a00 */
[----:B-1----:R-:W-:Y:S01]  /*19a0*/  IMAD R5, R12, UR10, RZ ;  /* 0x0000000a0c057c24 */ /* 0x002fe2000f8e02ff */
[-C--:B------:R-:W-:Y:S01]  /*19b0*/  LEA R26, P3, R11, R244.reuse, 0x2 ;  /* 0x000000f40b1a7211 */ /* 0x080fe200078610ff */
[----:B------:R-:W-:Y:S01]  /*19c0*/  IMAD R14, R14, UR10, RZ ;  /* 0x0000000a0e0e7c24 */ /* 0x000fe2000f8e02ff */
[----:B------:R-:W-:Y:S01]  /*19d0*/  LEA R24, P2, R13, R244, 0x2 ;  /* 0x000000f40d187211 */ /* 0x000fe200078410ff */
[----:B------:R-:W-:Y:S01]  /*19e0*/  IMAD R15, R15, UR10, RZ ;  /* 0x0000000a0f0f7c24 */ /* 0x000fe2000f8e02ff */
[----:B------:R-:W-:Y:S01]  /*19f0*/  LEA.HI.X.SX32 R27, R11, R4, 0x2, P3 ;  /* 0x000000040b1b7211 */ /* 0x000fe200018f16ff */
[----:B------:R-:W-:Y:S01]  /*1a00*/  IMAD R8, R18, UR10, RZ ;  /* 0x0000000a12087c24 */ /* 0x000fe2000f8e02ff */
[----:B------:R-:W-:Y:S01]  /*1a10*/  LEA R22, P3, R5, R244, 0x2 ;  /* 0x000000f405167211 */ /* 0x000fe200078610ff */
[----:B------:R-:W-:Y:S01]  /*1a20*/  IMAD R38, R20, UR10, RZ ;  /* 0x0000000a14267c24 */ /* 0x000fe2000f8e02ff */
[-C--:B------:R-:W-:Y:S01]  /*1a30*/  LEA.HI.X.SX32 R25, R13, R4.reuse, 0x2, P2 ;  /* 0x000000040d197211 */ /* 0x080fe200010f16ff */
[----:B------:R-:W-:Y:S01]  /*1a40*/  STL [R1+0xa0], R11 ;  /* 0x0000a00b01007387 */ /* 0x000fe20000100800 */
[----:B------:R-:W-:Y:S01]  /*1a50*/  LEA.HI.X.SX32 R23, R5, R4, 0x2, P3 ;  /* 0x0000000405177211 */ /* 0x000fe200018f16ff */
[----:B------:R-:W-:Y:S01]  /*1a60*/  IMAD R10, R16, UR10, RZ ;  /* 0x0000000a100a7c24 */ /* 0x000fe2000f8e02ff */
[-C--:B------:R-:W-:Y:S01]  /*1a70*/  LEA R20, P2, R14, R244.reuse, 0x2 ;  /* 0x000000f40e147211 */ /* 0x080fe200078410ff */
[----:B------:R-:W-:Y:S01]  /*1a80*/  IMAD R9, R17, UR10, RZ ;  /* 0x0000000a11097c24 */ /* 0x000fe2000f8e02ff */
[----:B------:R-:W-:Y:S01]  /*1a90*/  LEA R18, P3, R15, R244, 0x2 ;  /* 0x000000f40f127211 */ /* 0x000fe200078610ff */
[----:B------:R-:W-:Y:S01]  /*1aa0*/  STL [R1+0x9c], R13 ;  /* 0x00009c0d01007387 */ /* 0x000fe20000100800 */
[----:B------:R-:W-:Y:S01]  /*1ab0*/  IMAD R30, R19, UR10, RZ ;  /* 0x0000000a131e7c24 */ /* 0x000fe2000f8e02ff */
[----:B------:R-:W-:Y:S01]  /*1ac0*/  ULOP3.LUT UR7, UR6, 0x600000, URZ, 0xc0, !UPT ;  /* 0x0060000006077892 */ /* 0x000fe2000f8ec0ff */
[-C--:B------:R-:W-:Y:S01]  /*1ad0*/  LEA.HI.X.SX32 R19, R15, R4.reuse, 0x2, P3 ;  /* 0x000000040f137211 */ /* 0x080fe200018f16ff */
[----:B------:R1:W-:Y:S01]  /*1ae0*/  STL [R1+0x98], R5 ;  /* 0x0000980501007387 */ /* 0x0003e20000100800 */
[----:B------:R-:W-:Y:S01]  /*1af0*/  IMAD R36, R29, UR10, RZ ;  /* 0x0000000a1d247c24 */ /* 0x000fe2000f8e02ff */
[----:B------:R-:W-:Y:S01]  /*1b00*/  UIADD3 UR7, UPT, UPT, UR5, UR7, URZ ;  /* 0x0000000705077290 */ /* 0x000fe2000fffe0ff */
[----:B------:R-:W-:Y:S01]  /*1b10*/  IMAD R35, R31, UR10, RZ ;  /* 0x0000000a1f237c24 */ /* 0x000fe2000f8e02ff */
[----:B------:R3:W-:Y:S01]  /*1b20*/  STL [R1+0x94], R14 ;  /* 0x0000940e01007387 */ /* 0x0007e20000100800 */
[----:B------:R-:W-:Y:S01]  /*1b30*/  IMAD R37, R28, UR10, RZ ;  /* 0x0000000a1c257c24 */ /* 0x000fe2000f8e02ff */
[----:B------:R-:W-:Y:S01]  /*1b40*/  UIADD3 UR6, UPT, UPT, UR4, 0x48000, URZ ;  /* 0x0004800004067890 */ /* 0x000fe2000fffe0ff */
[----:B------:R-:W-:Y:S01]  /*1b50*/  IMAD R32, R32, UR10, RZ ;  /* 0x0000000a20207c24 */ /* 0x000fe2000f8e02ff */
[----:B------:R4:W-:Y:S01]  /*1b60*/  STL [R1+0x90], R15 ;  /* 0x0000900f01007387 */ /* 0x0009e20000100800 */
[----:B------:R-:W-:Y:S01]  /*1b70*/  IMAD R213, R213, UR9, RZ ;  /* 0x00000009d5d57c24 */ /* 0x000fe2000f8e02ff */
[----:B------:R-:W5:Y:S01]  /*1b80*/  LDCU UR63, c[0x0][0x3a0] ;  /* 0x00007400ff3f77ac */ /* 0x000f620008000800 */
[----:B-1----:R-:W-:Y:S01]  /*1b90*/  IMAD R5, R21, UR10, RZ ;  /* 0x0000000a15057c24 */ /* 0x002fe2000f8e02ff */
[----:B------:R-:W-:Y:S01]  /*1ba0*/  LEA.HI.X.SX32 R21, R14, R4, 0x2, P2 ;  /* 0x000000040e157211 */ /* 0x000fe200010f16ff */
[----:B------:R1:W-:Y:S01]  /*1bb0*/  STL [R1+0x8c], R10 ;  /* 0x00008c0a01007387 */ /* 0x0003e20000100800 */
[CC--:B------:R-:W-:Y:S01]  /*1bc0*/  LEA R16, P2, R10.reuse, R244.reuse, 0x2 ;  /* 0x000000f40a107211 */ /* 0x0c0fe200078410ff */
[----:B------:R-:W-:Y:S01]  /*1bd0*/  IMAD R215, R215, UR9, RZ ;  /* 0x00000009d7d77c24 */ /* 0x000fe2000f8e02ff */
[----:B---3--:R-:W-:Y:S01]  /*1be0*/  LEA R14, P3, R9, R244, 0x2 ;  /* 0x000000f4090e7211 */ /* 0x008fe200078610ff */
[----:B------:R-:W-:Y:S01]  /*1bf0*/  STL [R1+0x88], R9 ;  /* 0x0000880901007387 */ /* 0x000fe20000100800 */
[-C--:B------:R-:W-:Y:S01]  /*1c00*/  LEA.HI.X.SX32 R17, R10, R4.reuse, 0x2, P2 ;  /* 0x000000040a117211 */ /* 0x080fe200010f16ff */
[----:B------:R-:W-:Y:S01]  /*1c10*/  IMAD.SHL.U32 R252, R215, 0x4, RZ ;  /* 0x00000004d7fc7824 */ /* 0x000fe200078e00ff */
[----:B----4-:R-:W-:Y:S01]  /*1c20*/  LEA.HI.X.SX32 R15, R9, R4, 0x2, P3 ;  /* 0x00000004090f7211 */ /* 0x010fe200018f16ff */
[----:B------:R-:W-:Y:S01]  /*1c30*/  STL [R1+0x84], R8 ;  /* 0x0000840801007387 */ /* 0x000fe20000100800 */
[-C--:B------:R-:W-:Y:S01]  /*1c40*/  LEA R12, P2, R8, R244.reuse, 0x2 ;  /* 0x000000f4080c7211 */ /* 0x080fe200078410ff */
[----:B------:R-:W-:Y:S01]  /*1c50*/  IMAD.SHL.U32 R70, R7, 0x4, RZ ;  /* 0x0000000407467824 */ /* 0x000fe200078e00ff */
[----:B-1----:R-:W-:Y:S01]  /*1c60*/  LEA R10, P3, R30, R244, 0x2 ;  /* 0x000000f41e0a7211 */ /* 0x002fe200078610ff */
[----:B------:R1:W-:Y:S01]  /*1c70*/  STL [R1+0x80], R30 ;  /* 0x0000801e01007387 */ /* 0x0003e20000100800 */
[-C--:B------:R-:W-:Y:S01]  /*1c80*/  LEA.HI.X.SX32 R13, R8, R4.reuse, 0x2, P2 ;  /* 0x00000004080d7211 */ /* 0x080fe200010f16ff */
[----:B------:R-:W-:Y:S01]  /*1c90*/  VIADD R219, R70, UR4 ;  /* 0x0000000446db7c36 */ /* 0x000fe20008000000 */
[----:B------:R-:W-:Y:S01]  /*1ca0*/  LEA.HI.X.SX32 R11, R30, R4, 0x2, P3 ;  /* 0x000000041e0b7211 */ /* 0x000fe200018f16ff */
[----:B------:R-:W-:Y:S01]  /*1cb0*/  STTM.x128 tmem[UR7], RZ ;  /* 0x000000ff000079ed */ /* 0x000fe200083c0007 */
[----:B------:R-:W3:Y:S01]  /*1cc0*/  FENCE.VIEW.ASYNC.T ;  /* 0x00000000000073c6 */ /* 0x000ee20000000200 */
[----:B------:R-:W-:Y:S01]  /*1cd0*/  STL [R1+0x7c], R38 ;  /* 0x00007c2601007387 */ /* 0x000fe20000100800 */
[----:B---3--:R-:W-:Y:S01]  /*1ce0*/  BAR.SYNC.DEFER_BLOCKING 0x0 ;  /* 0x0000000000007b1d */ /* 0x008fe20000010000 */
[CC--:B-1----:R-:W-:Y:S01]  /*1cf0*/  LEA R30, P3, R5.reuse, R244.reuse, 0x2 ;  /* 0x000000f4051e7211 */ /* 0x0c2fe200078610ff */
[----:B------:R-:W-:Y:S01]  /*1d00*/  VIADD R39, R6, 0x1f ;  /* 0x0000001f06277836 */ /* 0x000fe20000000000 */
[----:B------:R-:W-:Y:S01]  /*1d10*/  LEA R8, P2, R38, R244, 0x2 ;  /* 0x000000f426087211 */ /* 0x000fe200078410ff */
[----:B------:R-:W-:Y:S01]  /*1d20*/  IMAD.SHL.U32 R212, R76, 0x20, RZ ;  /* 0x000000204cd47824 */ /* 0x000fe200078e00ff */
[----:B------:R-:W-:Y:S01]  /*1d30*/  LEA.HI.X.SX32 R31, R5, R4, 0x2, P3 ;  /* 0x00000004051f7211 */ /* 0x000fe200018f16ff */
[----:B------:R-:W-:Y:S01]  /*1d40*/  IMAD.SHL.U32 R214, R77, 0x20, RZ ;  /* 0x000000204dd67824 */ /* 0x000fe200078e00ff */
[----:B------:R-:W-:Y:S01]  /*1d50*/  LEA R250, P3, R36, R244, 0x2 ;  /* 0x000000f424fa7211 */ /* 0x000fe200078610ff */
[----:B------:R1:W-:Y:S01]  /*1d60*/  STL [R1+0x78], R5 ;  /* 0x0000780501007387 */ /* 0x0003e20000100800 */
[----:B------:R-:W-:-:S02]  /*1d70*/  LEA.HI.X.SX32 R9, R38, R4, 0x2, P2 ;  /* 0x0000000426097211 */ /* 0x000fc400010f16ff */
[----:B------:R-:W-:Y:S01]  /*1d80*/  LEA.HI.X.SX32 R251, R36, R4, 0x2, P3 ;  /* 0x0000000424fb7211 */ /* 0x000fe200018f16ff */
[----:B------:R3:W-:Y:S01]  /*1d90*/  STL [R1+0x74], R37 ;  /* 0x0000742501007387 */ /* 0x0007e20000100800 */
[----:B------:R-:W-:Y:S02]  /*1da0*/  ISETP.NE.U32.AND P3, PT, R7, RZ, PT ;  /* 0x000000ff0700720c */ /* 0x000fe40003f65070 */
[C---:B------:R-:W-:Y:S01]  /*1db0*/  LEA R28, P2, R37.reuse, R244, 0x2 ;  /* 0x000000f4251c7211 */ /* 0x040fe200078410ff */
[----:B------:R4:W-:Y:S01]  /*1dc0*/  STL [R1+0x70], R36 ;  /* 0x0000702401007387 */ /* 0x0009e20000100800 */
[----:B------:R-:W-:Y:S01]  /*1dd0*/  SHF.L.U32 R7, R76, 0x1, RZ ;  /* 0x000000014c077819 */ /* 0x000fe200000006ff */
[----:B-1----:R-:W-:Y:S01]  /*1de0*/  IMAD R5, R34, UR10, RZ ;  /* 0x0000000a22057c24 */ /* 0x002fe2000f8e02ff */
[----:B------:R-:W-:Y:S01]  /*1df0*/  LEA.HI.X.SX32 R29, R37, R4, 0x2, P2 ;  /* 0x00000004251d7211 */ /* 0x000fe200010f16ff */
[----:B------:R-:W-:Y:S01]  /*1e00*/  STL [R1+0x6c], R35 ;  /* 0x00006c2301007387 */ /* 0x000fe20000100800 */
[----:B------:R-:W-:Y:S01]  /*1e10*/  LEA R248, P2, R35, R244, 0x2 ;  /* 0x000000f423f87211 */ /* 0x000fe200078410ff */
[----:B---3--:R-:W1:Y:S01]  /*1e20*/  LDC R37, c[0x0][0x3a0] ;  /* 0x0000e800ff257b82 */ /* 0x008e620000000800 */
[----:B------:R-:W-:Y:S01]  /*1e30*/  LOP3.LUT R38, R33, 0x60, RZ, 0xc0, !PT ;  /* 0x0000006021267812 */ /* 0x000fe200078ec0ff */
[----:B------:R3:W-:Y:S01]  /*1e40*/  STL [R1+0x68], R5 ;  /* 0x0000680501007387 */ /* 0x0007e20000100800 */
[----:B------:R-:W-:Y:S01]  /*1e50*/  LEA.HI.X.SX32 R249, R35, R4, 0x2, P2 ;  /* 0x0000000423f97211 */ /* 0x000fe200010f16ff */
[----:B------:R-:W-:Y:S01]  /*1e60*/  VOTEU.ALL UP1, P3 ;  /* 0x0000000000ff7886 */ /* 0x000fe20001820000 */
[----:B------:R-:W-:Y:S01]  /*1e70*/  LEA R246, P2, R5, R244, 0x2 ;  /* 0x000000f405f67211 */ /* 0x000fe200078410ff */
[----:B------:R-:W-:Y:S01]  /*1e80*/  VOTEU.ALL UP2, P3 ;  /* 0x0000000000ff7886 */ /* 0x000fe20001840000 */
[----:B------:R2:W-:Y:S01]  /*1e90*/  STL [R1+0x64], R32 ;  /* 0x0000642001007387 */ /* 0x0005e20000100800 */
[----:B------:R-:W-:Y:S01]  /*1ea0*/  SHF.R.U32.HI R69, RZ, 0x1, R38 ;  /* 0x00000001ff457819 */ /* 0x000fe20000011626 */
[----:B----4-:R-:W4:Y:S01]  /*1eb0*/  LDC R36, c[0x0][0x3a0] ;  /* 0x0000e800ff247b82 */ /* 0x010f220000000800 */
[----:B------:R-:W-:-:S04]  /*1ec0*/  @!UP1 UIADD3 UR10, UPT, UPT, -UR8, 0x100000, URZ ;  /* 0x00100000080a9890 */ /* 0x000fc8000fffe1ff */
[----:B------:R-:W-:Y:S02]  /*1ed0*/  @!UP1 USHF.L.U32 UR11, UR10, 0xb, URZ ;  /* 0x0000000b0a0b9899 */ /* 0x000fe400080006ff */
[----:B------:R-:W-:Y:S02]  /*1ee0*/  @!UP1 USHF.L.U32 UR10, UR10, 0x1, URZ ;  /* 0x000000010a0a9899 */ /* 0x000fe400080006ff */
[----:B------:R-:W-:-:S04]  /*1ef0*/  @!UP1 UIADD3 UR8, UPT, UPT, -UR8, 0x100000, URZ ;  /* 0x0010000008089890 */ /* 0x000fc8000fffe1ff */
[----:B------:R-:W-:Y:S02]  /*1f00*/  @!UP1 USHF.L.U32 UR9, UR8, 0xb, URZ ;  /* 0x0000000b08099899 */ /* 0x000fe400080006ff */
[----:B------:R-:W-:Y:S01]  /*1f10*/  @!UP1 USHF.L.U32 UR8, UR8, 0x1, URZ ;  /* 0x0000000108089899 */ /* 0x000fe200080006ff */
[----:B------:R-:W-:Y:S01]  /*1f20*/  VOTEU.ALL UP1, P3 ;  /* 0x0000000000ff7886 */ /* 0x000fe20001820000 */
[----:B------:R-:W-:Y:S01]  /*1f30*/  LEA.HI.X.SX32 R247, R5, R4, 0x2, P2 ;  /* 0x0000000405f77211 */ /* 0x000fe200010f16ff */
[----:B---3--:R-:W-:Y:S01]  /*1f40*/  IMAD.SHL.U32 R5, R213, 0x4, RZ ;  /* 0x00000004d5057824 */ /* 0x008fe200078e00ff */
[----:B------:R-:W-:Y:S02]  /*1f50*/  LEA R244, P2, R32, R244, 0x2 ;  /* 0x000000f420f47211 */ /* 0x000fe400078410ff */
[----:B------:R-:W-:Y:S02]  /*1f60*/  LOP3.LUT R69, R70, R69, RZ, 0x3c, !PT ;  /* 0x0000004546457212 */ /* 0x000fe400078e3cff */
[----:B------:R-:W-:Y:S01]  /*1f70*/  LEA.HI.X.SX32 R245, R32, R4, 0x2, P2 ;  /* 0x0000000420f57211 */ /* 0x000fe200010f16ff */
[----:B------:R3:W-:Y:S04]  /*1f80*/  STL [R1+0x60], R5 ;  /* 0x0000600501007387 */ /* 0x0007e80000100800 */
[----:B------:R-:W1:Y:S02]  /*1f90*/  FENCE.VIEW.ASYNC.S ;  /* 0x00000000000073c6 */ /* 0x000e640000000000 */
[----:B-1----:R-:W1:Y:S01]  /*1fa0*/  @!UP1 SYNCS.EXCH.64 URZ, [UR6], UR10 ;  /* 0x0000000a06ff95b2 */ /* 0x002e620008000100 */
[----:B------:R-:W-:Y:S01]  /*1fb0*/  IADD3 R242, P2, PT, R5, UR24, RZ ;  /* 0x0000001805f27c10 */ /* 0x000fe2000ff5e0ff */
[----:B--2---:R-:W-:Y:S01]  /*1fc0*/  IMAD R32, R76, 0x1b, RZ ;  /* 0x0000001b4c207824 */ /* 0x004fe200078e02ff */
[----:B-1----:R-:W-:Y:S01]  /*1fd0*/  BAR.SYNC.DEFER_BLOCKING 0x0 ;  /* 0x0000000000007b1d */ /* 0x002fe20000010000 */
[----:B------:R-:W-:-:S02]  /*1fe0*/  IADD3 R4, PT, PT, R6, -0x6, RZ ;  /* 0xfffffffa06047810 */ /* 0x000fc40007ffe0ff */
[----:B------:R-:W-:Y:S02]  /*1ff0*/  LEA.HI.X.SX32 R243, R213, UR25, 0x2, P2 ;  /* 0x00000019d5f37c11 */ /* 0x000fe400090f16ff */
[----:B------:R-:W-:Y:S01]  /*2000*/  IADD3 R240, P2, PT, R252, UR24, RZ ;  /* 0x00000018fcf07c10 */ /* 0x000fe2000ff5e0ff */
[C---:B---3--:R-:W-:Y:S01]  /*2010*/  IMAD R5, R76.reuse, 0x3, RZ ;  /* 0x000000034c057824 */ /* 0x048fe200078e02ff */
[----:B------:R-:W-:Y:S01]  /*2020*/  IADD3 R217, PT, PT, R69, UR4, RZ ;  /* 0x0000000445d97c10 */ /* 0x000fe2000fffe0ff */
[----:B------:R-:W-:Y:S01]  /*2030*/  IMAD.WIDE R238, R76, 0x4, R242 ;  /* 0x000000044cee7825 */ /* 0x000fe200078e02f2 */
[----:B------:R-:W-:Y:S02]  /*2040*/  LEA.HI.X.SX32 R241, R215, UR25, 0x2, P2 ;  /* 0x00000019d7f17c11 */ /* 0x000fe400090f16ff */
[----:B------:R-:W-:Y:S01]  /*2050*/  ISETP.GE.U32.AND P2, PT, R4, 0x7fffffdb, PT ;  /* 0x7fffffdb0400780c */ /* 0x000fe20003f46070 */
[----:B------:R-:W-:Y:S01]  /*2060*/  VIADD R4, R6, 0xfffffff9 ;  /* 0xfffffff906047836 */ /* 0x000fe20000000000 */
[----:B------:R-:W-:Y:S01]  /*2070*/  LOP3.LUT R35, R69, 0x40, RZ, 0x3c, !PT ;  /* 0x0000004045237812 */ /* 0x000fe200078e3cff */
[----:B------:R-:W-:Y:S01]  /*2080*/  IMAD.WIDE R236, R76, 0x4, R240 ;  /* 0x000000044cec7825 */ /* 0x000fe200078e02f0 */
[----:B------:R-:W-:-:S02]  /*2090*/  IADD3 R37, PT, PT, R37, -0x68, RZ ;  /* 0xffffff9825257810 */ /* 0x000fc40007ffe0ff */
[----:B------:R-:W-:Y:S01]  /*20a0*/  LOP3.LUT R77, R33, 0x1f, RZ, 0xc0, !PT ;  /* 0x0000001f214d7812 */ /* 0x000fe200078ec0ff */
[----:B------:R-:W-:-:S04]  /*20b0*/  IMAD.WIDE R234, R7, 0x4, R242 ;  /* 0x0000000407ea7825 */ /* 0x000fc800078e02f2 */
[----:B------:R-:W-:Y:S01]  /*20c0*/  IMAD.WIDE R232, R7, 0x4, R240 ;  /* 0x0000000407e87825 */ /* 0x000fe200078e02f0 */
[----:B------:R5:W1:Y:S02]  /*20d0*/  @!UP2 SYNCS.EXCH.64 URZ, [UR4+0x48008], UR8 ;  /* 0x0480080804ffa5b2 */ /* 0x000a640008000100 */
[----:B------:R-:W-:Y:S01]  /*20e0*/  @!PT LDS RZ, [RZ] ;  /* 0x00000000fffff984 */ /* 0x000fe20000000800 */
[----:B------:R-:W-:Y:S01]  /*20f0*/  @!PT LDS RZ, [RZ] ;  /* 0x00000000fffff984 */ /* 0x000fe20000000800 */
[----:B------:R-:W-:Y:S01]  /*2100*/  @!PT LDS RZ, [RZ] ;  /* 0x00000000fffff984 */ /* 0x000fe20000000800 */
[----:B-1----:R1:W-:Y:S01]  /*2110*/  LDGSTS.E [R219], desc[UR32][R242.64], !P0 ;  /* 0x00000000f2db7fae */ /* 0x0023e2000c1a1020 */
[----:B------:R-:W-:-:S03]  /*2120*/  IMAD.WIDE R230, R5, 0x4, R242 ;  /* 0x0000000405e67825 */ /* 0x000fc600078e02f2 */
[----:B------:R2:W-:Y:S01]  /*2130*/  LDGSTS.E [R219+0x200], desc[UR32][R240.64], !P0 ;  /* 0x00200000f0db7fae */ /* 0x0005e2000c1a1020 */
[----:B------:R-:W-:Y:S01]  /*2140*/  ISETP.GE.U32.AND P0, PT, R4, 0x7fffffda, PT ;  /* 0x7fffffda0400780c */ /* 0x000fe20003f06070 */
[----:B------:R-:W-:Y:S02]  /*2150*/  VIADD R4, R6, 0xfffffff8 ;  /* 0xfffffff806047836 */ /* 0x000fe40000000000 */
[----:B------:R3:W-:Y:S01]  /*2160*/  LDGSTS.E [R219+0x400], desc[UR32][R238.64], !P1 ;  /* 0x00400000eedb7fae */ /* 0x0007e2000c9a1020 */
[----:B------:R-:W-:Y:S01]  /*2170*/  IMAD.WIDE R228, R5, 0x4, R240 ;  /* 0x0000000405e47825 */ /* 0x000fe200078e02f0 */
[----:B-----5:R-:W-:Y:S02]  /*2180*/  UIADD3 UR8, UPT, UPT, UR63, -0xe0, URZ ;  /* 0xffffff203f087890 */ /* 0x020fe4000fffe0ff */
[----:B------:R5:W-:Y:S01]  /*2190*/  LDGSTS.E [R219+0x600], desc[UR32][R236.64], !P1 ;  /* 0x00600000ecdb7fae */ /* 0x000be2000c9a1020 */
[----:B------:R-:W-:Y:S01]  /*21a0*/  ISETP.GE.U32.AND P1, PT, R4, 0x7fffffd9, PT ;  /* 0x7fffffd90400780c */ /* 0x000fe20003f26070 */
[----:B------:R-:W-:Y:S01]  /*21b0*/  VIADD R4, R6, 0xfffffff7 ;  /* 0xfffffff706047836 */ /* 0x000fe20000000000 */
[----:B------:R-:W-:Y:S01]  /*21c0*/  UISETP.GE.U32.AND UP1, UPT, UR8, 0x7fffff01, UPT ;  /* 0x7fffff010800788c */ /* 0x000fe2000bf26070 */
[----:B------:R1:W-:Y:S01]  /*21d0*/  LDGSTS.E [R219+0x800], desc[UR32][R234.64], !P4 ;  /* 0x00800000eadb7fae */ /* 0x0003e2000e1a1020 */
[----:B------:R-:W-:-:S02]  /*21e0*/  IMAD.SHL.U32 R7, R76, 0x4, RZ ;  /* 0x000000044c077824 */ /* 0x000fc400078e00ff */
[----:B------:R-:W-:Y:S01]  /*21f0*/  IMAD R5, R76, 0x5, RZ ;  /* 0x000000054c057824 */ /* 0x000fe200078e02ff */
[----:B------:R1:W-:Y:S01]  /*2200*/  LDGSTS.E [R219+0xa00], desc[UR32][R232.64], !P4 ;  /* 0x00a00000e8db7fae */ /* 0x0003e2000e1a1020 */
[----:B------:R-:W-:Y:S01]  /*2210*/  ISETP.GE.U32.AND P4, PT, R4, 0x7fffffd8, PT ;  /* 0x7fffffd80400780c */ /* 0x000fe20003f86070 */
[----:B------:R-:W-:Y:S02]  /*2220*/  VIADD R4, R6, 0xfffffff6 ;  /* 0xfffffff606047836 */ /* 0x000fe40000000000 */
[----:B------:R1:W-:Y:S01]  /*2230*/  LDGSTS.E [R219+0xc00], desc[UR32][R230.64], !P5 ;  /* 0x00c00000e6db7fae */ /* 0x0003e2000e9a1020 */
[----:B------:R-:W-:-:S03]  /*2240*/  IMAD.WIDE R226, R7, 0x4, R242 ;  /* 0x0000000407e27825 */ /* 0x000fc600078e02f2 */
[----:B------:R1:W-:Y:S01]  /*2250*/  LDGSTS.E [R219+0xe00], desc[UR32][R228.64], !P5 ;  /* 0x00e00000e4db7fae */ /* 0x0003e2000e9a1020 */
[----:B------:R-:W-:Y:S01]  /*2260*/  IMAD.WIDE R224, R7, 0x4, R240 ;  /* 0x0000000407e07825 */ /* 0x000fe200078e02f0 */
[----:B------:R-:W-:Y:S02]  /*2270*/  ISETP.GE.U32.AND P5, PT, R4, 0x7fffffd7, PT ;  /* 0x7fffffd70400780c */ /* 0x000fe40003fa6070 */
[----:B------:R-:W-:Y:S01]  /*2280*/  IADD3 R4, PT, PT, R6, -0xb, RZ ;  /* 0xfffffff506047810 */ /* 0x000fe20007ffe0ff */
[----:B------:R1:W-:Y:S01]  /*2290*/  LDGSTS.E [R219+0x1000], desc[UR32][R226.64], !P6 ;  /* 0x01000000e2db7fae */ /* 0x0003e2000f1a1020 */
[----:B------:R-:W-:-:S03]  /*22a0*/  IMAD.WIDE R222, R5, 0x4, R242 ;  /* 0x0000000405de7825 */ /* 0x000fc600078e02f2 */
[----:B------:R1:W-:Y:S01]  /*22b0*/  LDGSTS.E [R219+0x1200], desc[UR32][R224.64], !P6 ;  /* 0x01200000e0db7fae */ /* 0x0003e2000f1a1020 */
[----:B------:R-:W-:Y:S01]  /*22c0*/  IMAD.WIDE R220, R5, 0x4, R240 ;  /* 0x0000000405dc7825 */ /* 0x000fe200078e02f0 */
[----:B------:R-:W-:Y:S02]  /*22d0*/  ISETP.GE.U32.AND P6, PT, R4, 0x7fffffd6, PT ;  /* 0x7fffffd60400780c */ /* 0x000fe40003fc6070 */
[----:B------:R1:W-:Y:S01]  /*22e0*/  LDGSTS.E [R219+0x1400], desc[UR32][R222.64], !P2 ;  /* 0x01400000dedb7fae */ /* 0x0003e2000d1a1020 */
[----:B------:R-:W-:Y:S02]  /*22f0*/  VIADD R4, R6, 0xfffffff4 ;  /* 0xfffffff406047836 */ /* 0x000fe40000000000 */
[C---:B------:R-:W-:Y:S01]  /*2300*/  IMAD R7, R76.reuse, 0x6, RZ ;  /* 0x000000064c077824 */ /* 0x040fe200078e02ff */
[----:B------:R1:W-:Y:S01]  /*2310*/  LDGSTS.E [R219+0x1600], desc[UR32][R220.64], !P2 ;  /* 0x01600000dcdb7fae */ /* 0x0003e2000d1a1020 */
[----:B------:R-:W-:Y:S01]  /*2320*/  IMAD R5, R76, 0x7, RZ ;  /* 0x000000074c057824 */ /* 0x000fe200078e02ff */
[----:B------:R-:W-:Y:S01]  /*2330*/  ISETP.GE.U32.AND P2, PT, R4, 0x7fffffd5, PT ;  /* 0x7fffffd50400780c */ /* 0x000fe20003f46070 */
[----:B------:R-:W-:-:S04]  /*2340*/  IMAD.WIDE R74, R7, 0x4, R242 ;  /* 0x00000004074a7825 */ /* 0x000fc800078e02f2 */
[----:B------:R-:W-:Y:S01]  /*2350*/  IMAD.WIDE R78, R7, 0x4, R240 ;  /* 0x00000004074e7825 */ /* 0x000fe200078e02f0 */
[----:B------:R1:W-:Y:S01]  /*2360*/  LDGSTS.E [R219+0x1800], desc[UR32][R74.64], !P0 ;  /* 0x018000004adb7fae */ /* 0x0003e2000c1a1020 */
[----:B------:R-:W-:Y:S02]  /*2370*/  SHF.L.U32 R7, R76, 0x3, RZ ;  /* 0x000000034c077819 */ /* 0x000fe400000006ff */
[----:B------:R-:W-:Y:S01]  /*2380*/  VIADD R4, R6, 0xfffffff3 ;  /* 0xfffffff306047836 */ /* 0x000fe20000000000 */
[----:B------:R1:W-:Y:S01]  /*2390*/  LDGSTS.E [R219+0x1a00], desc[UR32][R78.64], !P0 ;  /* 0x01a000004edb7fae */ /* 0x0003e2000c1a1020 */
[----:B------:R-:W-:-:S03]  /*23a0*/  IMAD.WIDE R80, R5, 0x4, R242 ;  /* 0x0000000405507825 */ /* 0x000fc600078e02f2 */
[----:B------:R-:W-:Y:S01]  /*23b0*/  ISETP.GE.U32.AND P0, PT, R4, 0x7fffffd4, PT ;  /* 0x7fffffd40400780c */ /* 0x000fe20003f06070 */
[----:B------:R-:W-:Y:S01]  /*23c0*/  IMAD.WIDE R82, R5, 0x4, R240 ;  /* 0x0000000405527825 */ /* 0x000fe200078e02f0 */
[----:B------:R1:W-:Y:S03]  /*23d0*/  LDGSTS.E [R219+0x1c00], desc[UR32][R80.64], !P1 ;  /* 0x01c0000050db7fae */ /* 0x0003e6000c9a1020 */
[----:B------:R-:W-:Y:S01]  /*23e0*/  VIADD R4, R6, 0xfffffff2 ;  /* 0xfffffff206047836 */ /* 0x000fe20000000000 */
[----:B------:R1:W-:Y:S01]  /*23f0*/  LDGSTS.E [R219+0x1e00], desc[UR32][R82.64], !P1 ;  /* 0x01e0000052db7fae */ /* 0x0003e2000c9a1020 */
[----:B------:R-:W-:-:S03]  /*2400*/  IMAD.WIDE R84, R7, 0x4, R242 ;  /* 0x0000000407547825 */ /* 0x000fc600078e02f2 */
[----:B------:R-:W-:Y:S01]  /*2410*/  ISETP.GE.U32.AND P1, PT, R4, 0x7fffffd3, PT ;  /* 0x7fffffd30400780c */ /* 0x000fe20003f26070 */
[----:B------:R-:W-:Y:S01]  /*2420*/  IMAD.WIDE R86, R7, 0x4, R240 ;  /* 0x0000000407567825 */ /* 0x000fe200078e02f0 */
[----:B------:R1:W-:Y:S03]  /*2430*/  LDGSTS.E [R219+0x2000], desc[UR32][R84.64], !P4 ;  /* 0x0200000054db7fae */ /* 0x0003e6000e1a1020 */
[----:B------:R-:W-:Y:S01]  /*2440*/  IMAD R5, R76, 0x9, RZ ;  /* 0x000000094c057824 */ /* 0x000fe200078e02ff */
[----:B------:R1:W-:Y:S01]  /*2450*/  LDGSTS.E [R219+0x2200], desc[UR32][R86.64], !P4 ;  /* 0x0220000056db7fae */ /* 0x0003e2000e1a1020 */
[----:B------:R-:W-:Y:S02]  /*2460*/  VIADD R4, R6, 0xfffffff1 ;  /* 0xfffffff106047836 */ /* 0x000fe40000000000 */
[----:B------:R-:W-:-:S03]  /*2470*/  IMAD.WIDE R88, R5, 0x4, R242 ;  /* 0x0000000405587825 */ /* 0x000fc600078e02f2 */
[----:B------:R-:W-:Y:S01]  /*2480*/  ISETP.GE.U32.AND P4, PT, R4, 0x7fffffd2, PT ;  /* 0x7fffffd20400780c */ /* 0x000fe20003f86070 */
[----:B------:R-:W-:Y:S01]  /*2490*/  IMAD.WIDE R90, R5, 0x4, R240 ;  /* 0x00000004055a7825 */ /* 0x000fe200078e02f0 */
[----:B------:R1:W-:Y:S03]  /*24a0*/  LDGSTS.E [R219+0x2400], desc[UR32][R88.64], !P5 ;  /* 0x0240000058db7fae */ /* 0x0003e6000e9a1020 */
[----:B------:R-:W-:Y:S01]  /*24b0*/  VIADD R4, R6, 0xfffffff0 ;  /* 0xfffffff006047836 */ /* 0x000fe20000000000 */
[----:B------:R1:W-:Y:S01]  /*24c0*/  LDGSTS.E [R219+0x2600], desc[UR32][R90.64], !P5 ;  /* 0x026000005adb7fae */ /* 0x0003e2000e9a1020 */
[C---:B------:R-:W-:Y:S02]  /*24d0*/  IMAD R7, R76.reuse, 0xa, RZ ;  /* 0x0000000a4c077824 */ /* 0x040fe400078e02ff */
[----:B------:R-:W-:Y:S01]  /*24e0*/  IMAD R5, R76, 0xb, RZ ;  /* 0x0000000b4c057824 */ /* 0x000fe200078e02ff */
[----:B------:R-:W-:Y:S01]  /*24f0*/  ISETP.GE.U32.AND P5, PT, R4, 0x7fffffd1, PT ;  /* 0x7fffffd10400780c */ /* 0x000fe20003fa6070 */
[----:B------:R-:W-:-:S04]  /*2500*/  IMAD.WIDE R92, R7, 0x4, R242 ;  /* 0x00000004075c7825 */ /* 0x000fc800078e02f2 */
[----:B------:R-:W-:Y:S01]  /*2510*/  IMAD.WIDE R94, R7, 0x4, R240 ;  /* 0x00000004075e7825 */ /* 0x000fe200078e02f0 */
[----:B------:R1:W-:Y:S03]  /*2520*/  LDGSTS.E [R219+0x2800], desc[UR32][R92.64], !P6 ;  /* 0x028000005cdb7fae */ /* 0x0003e6000f1a1020 */
[----:B------:R-:W-:Y:S01]  /*2530*/  VIADD R4, R6, 0xffffffef ;  /* 0xffffffef06047836 */ /* 0x000fe20000000000 */
[----:B------:R1:W-:Y:S01]  /*2540*/  LDGSTS.E [R219+0x2a00], desc[UR32][R94.64], !P6 ;  /* 0x02a000005edb7fae */ /* 0x0003e2000f1a1020 */
[----:B------:R-:W-:-:S03]  /*2550*/  IMAD.WIDE R96, R5, 0x4, R242 ;  /* 0x0000000405607825 */ /* 0x000fc600078e02f2 */
[----:B------:R-:W-:Y:S01]  /*2560*/  ISETP.GE.U32.AND P6, PT, R4, 0x7fffffd0, PT ;  /* 0x7fffffd00400780c */ /* 0x000fe20003fc6070 */
[----:B------:R-:W-:Y:S01]  /*2570*/  IMAD.WIDE R98, R5, 0x4, R240 ;  /* 0x0000000405627825 */ /* 0x000fe200078e02f0 */
[----:B------:R-:W-:Y:S01]  /*2580*/  IADD3 R4, PT, PT, R6, -0x12, RZ ;  /* 0xffffffee06047810 */ /* 0x000fe20007ffe0ff */
[----:B------:R1:W-:Y:S02]  /*2590*/  LDGSTS.E [R219+0x2c00], desc[UR32][R96.64], !P2 ;  /* 0x02c0000060db7fae */ /* 0x0003e4000d1a1020 */
[----:B------:R-:W-:Y:S02]  /*25a0*/  IMAD R7, R76, 0xc, RZ ;  /* 0x0000000c4c077824 */ /* 0x000fe400078e02ff */
[----:B------:R1:W-:Y:S01]  /*25b0*/  LDGSTS.E [R219+0x2e00], desc[UR32][R98.64], !P2 ;  /* 0x02e0000062db7fae */ /* 0x0003e2000d1a1020 */
[----:B------:R-:W-:Y:S01]  /*25c0*/  ISETP.GE.U32.AND P2, PT, R4, 0x7fffffcf, PT ;  /* 0x7fffffcf0400780c */ /* 0x000fe20003f46070 */
[----:B------:R-:W-:-:S04]  /*25d0*/  IMAD.WIDE R100, R7, 0x4, R242 ;  /* 0x0000000407647825 */ /* 0x000fc800078e02f2 */
        /* <DEDUP_REMOVED lines=96> */
[----:B------:R-:W-:Y:S02]  /*2be0*/  IMAD R7, R76, 0x1c, RZ ;  /* 0x0000001c4c077824 */ /* 0x000fe400078e02ff */
[----:B------:R-:W-:Y:S01]  /*2bf0*/  IMAD.WIDE R188, R5, 0x4, R242 ;  /* 0x0000000405bc7825 */ /* 0x000fe200078e02f2 */
[----:B------:R-:W-:-:S03]  /*2c00*/  ISETP.GE.U32.AND P1, PT, R4, 0x7fffffc1, PT ;  /* 0x7fffffc10400780c */ /* 0x000fc60003f26070 */
[----:B------:R-:W-:Y:S01]  /*2c10*/  IMAD.WIDE R190, R5, 0x4, R240 ;  /* 0x0000000405be7825 */ /* 0x000fe200078e02f0 */
[----:B------:R1:W-:Y:S03]  /*2c20*/  LDGSTS.E [R219+0x6800], desc[UR32][R188.64], !P4 ;  /* 0x06800000bcdb7fae */ /* 0x0003e6000e1a1020 */
[----:B------:R-:W-:Y:S01]  /*2c30*/  IMAD R5, R76, 0x1d, RZ ;  /* 0x0000001d4c057824 */ /* 0x000fe200078e02ff */
[----:B------:R1:W-:Y:S01]  /*2c40*/  LDGSTS.E [R219+0x6a00], desc[UR32][R190.64], !P4 ;  /* 0x06a00000bedb7fae */ /* 0x0003e2000e1a1020 */
[----:B------:R-:W-:Y:S01]  /*2c50*/  IMAD.WIDE R192, R32, 0x4, R242 ;  /* 0x0000000420c07825 */ /* 0x000fe200078e02f2 */
[----:B------:R-:W-:Y:S02]  /*2c60*/  ISETP.GE.AND P4, PT, R40, R4, PT ;  /* 0x000000042800720c */ /* 0x000fe40003f86270 */
[----:B------:R-:W-:Y:S01]  /*2c70*/  IADD3 R4, PT, PT, R6, -0x40, RZ ;  /* 0xffffffc006047810 */ /* 0x000fe20007ffe0ff */
[----:B------:R-:W-:Y:S01]  /*2c80*/  IMAD.WIDE R194, R32, 0x4, R240 ;  /* 0x0000000420c27825 */ /* 0x000fe200078e02f0 */
[----:B------:R1:W-:Y:S01]  /*2c90*/  LDGSTS.E [R219+0x6c00], desc[UR32][R192.64], !P5 ;  /* 0x06c00000c0db7fae */ /* 0x0003e2000e9a1020 */
[----:B------:R-:W-:-:S02]  /*2ca0*/  IADD3 R32, PT, PT, R6, -0x60, RZ ;  /* 0xffffffa006207810 */ /* 0x000fc40007ffe0ff */
[C---:B------:R-:W-:Y:S01]  /*2cb0*/  IMAD.WIDE R196, R7.reuse, 0x4, R242 ;  /* 0x0000000407c47825 */ /* 0x040fe200078e02f2 */
[----:B------:R1:W-:Y:S01]  /*2cc0*/  LDGSTS.E [R219+0x6e00], desc[UR32][R194.64], !P5 ;  /* 0x06e00000c2db7fae */ /* 0x0003e2000e9a1020 */
[----:B------:R-:W-:Y:S02]  /*2cd0*/  ISETP.GE.U32.AND P5, PT, R4, 0x7fffffa1, PT ;  /* 0x7fffffa10400780c */ /* 0x000fe40003fa6070 */
[----:B------:R-:W-:Y:S01]  /*2ce0*/  IMAD.WIDE R198, R7, 0x4, R240 ;  /* 0x0000000407c67825 */ /* 0x000fe200078e02f0 */
[----:B------:R1:W-:Y:S03]  /*2cf0*/  LDGSTS.E [R219+0x7000], desc[UR32][R196.64], !P6 ;  /* 0x07000000c4db7fae */ /* 0x0003e6000f1a1020 */
[----:B------:R-:W-:Y:S01]  /*2d00*/  IMAD R7, R76, 0x1e, RZ ;  /* 0x0000001e4c077824 */ /* 0x000fe200078e02ff */
[----:B------:R1:W-:Y:S01]  /*2d10*/  LDGSTS.E [R219+0x7200], desc[UR32][R198.64], !P6 ;  /* 0x07200000c6db7fae */ /* 0x0003e2000f1a1020 */
[----:B------:R-:W-:Y:S01]  /*2d20*/  IMAD.WIDE R200, R5, 0x4, R242 ;  /* 0x0000000405c87825 */ /* 0x000fe200078e02f2 */
[----:B------:R-:W-:-:S03]  /*2d30*/  ISETP.GE.AND P6, PT, R40, R4, PT ;  /* 0x000000042800720c */ /* 0x000fc60003fc6270 */
[----:B------:R-:W-:Y:S01]  /*2d40*/  IMAD.WIDE R204, R5, 0x4, R240 ;  /* 0x0000000405cc7825 */ /* 0x000fe200078e02f0 */
[----:B------:R1:W-:Y:S03]  /*2d50*/  LDGSTS.E [R219+0x7400], desc[UR32][R200.64], !P2 ;  /* 0x07400000c8db7fae */ /* 0x0003e6000d1a1020 */
[----:B------:R-:W-:Y:S01]  /*2d60*/  IMAD R5, R76, 0x1f, RZ ;  /* 0x0000001f4c057824 */ /* 0x000fe200078e02ff */
[----:B------:R1:W-:Y:S01]  /*2d70*/  LDGSTS.E [R219+0x7600], desc[UR32][R204.64], !P2 ;  /* 0x07600000ccdb7fae */ /* 0x0003e2000d1a1020 */
[----:B------:R-:W-:-:S04]  /*2d80*/  IMAD.WIDE R202, R7, 0x4, R242 ;  /* 0x0000000407ca7825 */ /* 0x000fc800078e02f2 */
[----:B------:R-:W-:Y:S01]  /*2d90*/  IMAD.WIDE R208, R7, 0x4, R240 ;  /* 0x0000000407d07825 */ /* 0x000fe200078e02f0 */
[----:B------:R1:W-:Y:S01]  /*2da0*/  LDGSTS.E [R219+0x7800], desc[UR32][R202.64], !P0 ;  /* 0x07800000cadb7fae */ /* 0x0003e2000c1a1020 */
[----:B------:R-:W-:Y:S02]  /*2db0*/  SEL R7, RZ, 0x4, P4 ;  /* 0x00000004ff077807 */ /* 0x000fe40002000000 */
[----:B------:R-:W-:Y:S01]  /*2dc0*/  IMAD.WIDE R206, R5, 0x4, R242 ;  /* 0x0000000405ce7825 */ /* 0x000fe200078e02f2 */
[----:B------:R1:W-:Y:S01]  /*2dd0*/  LDGSTS.E [R219+0x7a00], desc[UR32][R208.64], !P0 ;  /* 0x07a00000d0db7fae */ /* 0x0003e2000c1a1020 */
[----:B------:R-:W-:Y:S02]  /*2de0*/  ISETP.GT.AND P0, PT, R39, 0x1f, PT ;  /* 0x0000001f2700780c */ /* 0x000fe40003f04270 */
[----:B------:R-:W-:Y:S01]  /*2df0*/  VIADD R4, R6, 0xffffffdf ;  /* 0xffffffdf06047836 */ /* 0x000fe20000000000 */
[----:B------:R1:W-:Y:S01]  /*2e00*/  LDGSTS.E [R219+0x7c00], desc[UR32][R206.64], !P1 ;  /* 0x07c00000cedb7fae */ /* 0x0003e2000c9a1020 */
[----:B------:R-:W-:Y:S01]  /*2e10*/  IMAD.WIDE R210, R5, 0x4, R240 ;  /* 0x0000000405d27825 */ /* 0x000fe200078e02f0 */
[----:B------:R-:W-:-:S02]  /*2e20*/  ISETP.GT.AND P4, PT, R39, 0x3f, PT ;  /* 0x0000003f2700780c */ /* 0x000fc40003f84270 */
[----:B------:R-:W-:Y:S01]  /*2e30*/  ISETP.GE.U32.AND P2, PT, R4, 0x7fffffc0, PT ;  /* 0x7fffffc00400780c */ /* 0x000fe20003f46070 */
[----:B------:R-:W-:Y:S01]  /*2e40*/  VIADD R5, R6, 0xffffffde ;  /* 0xffffffde06057836 */ /* 0x000fe20000000000 */
[----:B------:R2:W-:Y:S01]  /*2e50*/  LDGSTS.E [R219+0x7e00], desc[UR32][R210.64], !P1 ;  /* 0x07e00000d2db7fae */ /* 0x0005e2000c9a1020 */
[----:B------:R-:W-:Y:S01]  /*2e60*/  ISETP.GE.AND P1, PT, R40, R6, PT ;  /* 0x000000062800720c */ /* 0x000fe20003f26270 */
[----:B------:R-:W-:Y:S01]  /*2e70*/  VIADD R216, R35, UR4 ;  /* 0x0000000423d87c36 */ /* 0x000fe20008000000 */
[----:B------:R-:W-:Y:S01]  /*2e80*/  SEL R4, RZ, 0x4, !P0 ;  /* 0x00000004ff047807 */ /* 0x000fe20004000000 */
[----:B------:R-:W0:Y:S01]  /*2e90*/  LDGDEPBAR ;  /* 0x00000000000079af */ /* 0x000e220000000000 */
[----:B------:R-:W-:Y:S01]  /*2ea0*/  SEL R7, R7, RZ, P4 ;  /* 0x000000ff07077207 */ /* 0x000fe20002000000 */
[----:B-1----:R-:W-:Y:S01]  /*2eb0*/  IMAD.WIDE R242, R212, 0x4, R242 ;  /* 0x00000004d4f27825 */ /* 0x002fe200078e02f2 */
[----:B------:R-:W-:Y:S02]  /*2ec0*/  SEL R34, R4, RZ, !P1 ;  /* 0x000000ff04227207 */ /* 0x000fe40004800000 */
[----:B------:R-:W-:Y:S01]  /*2ed0*/  ISETP.GE.U32.AND P1, PT, R5, 0x7fffffbf, PT ;  /* 0x7fffffbf0500780c */ /* 0x000fe20003f26070 */
[----:B------:R-:W-:Y:S01]  /*2ee0*/  VIADD R5, R6, 0xffffffdd ;  /* 0xffffffdd06057836 */ /* 0x000fe20000000000 */
[----:B------:R-:W-:Y:S01]  /*2ef0*/  ISETP.GT.AND P4, PT, R39, 0x5f, PT ;  /* 0x0000005f2700780c */ /* 0x000fe20003f84270 */
[----:B--2---:R-:W-:Y:S01]  /*2f00*/  IMAD.WIDE R240, R212, 0x4, R240 ;  /* 0x00000004d4f07825 */ /* 0x004fe200078e02f0 */
[----:B------:R-:W-:-:S02]  /*2f10*/  SEL R4, RZ, 0x4, P6 ;  /* 0x00000004ff047807 */ /* 0x000fc40003000000 */
[----:B------:R-:W-:Y:S01]  /*2f20*/  ISETP.GE.AND P6, PT, R40, R32, PT ;  /* 0x000000202800720c */ /* 0x000fe20003fc6270 */
[----:B---3--:R-:W-:Y:S01]  /*2f30*/  IMAD.WIDE R238, R212, 0x4, R238 ;  /* 0x00000004d4ee7825 */ /* 0x008fe200078e02ee */
[----:B------:R-:W-:Y:S02]  /*2f40*/  SEL R4, R4, RZ, P4 ;  /* 0x000000ff04047207 */ /* 0x000fe40002000000 */
[----:B------:R-:W-:Y:S01]  /*2f50*/  ISETP.GE.U32.AND P4, PT, R5, 0x7fffffbe, PT ;  /* 0x7fffffbe0500780c */ /* 0x000fe20003f86070 */
[----:B-----5:R-:W-:Y:S01]  /*2f60*/  IMAD.WIDE R236, R212, 0x4, R236 ;  /* 0x00000004d4ec7825 */ /* 0x020fe200078e02ec */
[----:B------:R-:W-:Y:S02]  /*2f70*/  SEL R5, RZ, 0x4, P6 ;  /* 0x00000004ff057807 */ /* 0x000fe40003000000 */
[----:B------:R-:W-:Y:S01]  /*2f80*/  ISETP.NE.U32.AND P6, PT, R34, RZ, PT ;  /* 0x000000ff2200720c */ /* 0x000fe20003fc5070 */
[C---:B------:R-:W-:Y:S02]  /*2f90*/  VIADD R34, R6.reuse, 0xffffffdc ;  /* 0xffffffdc06227836 */ /* 0x040fe40000000000 */
[----:B------:R-:W-:-:S02]  /*2fa0*/  VIADD R35, R6, 0xffffffda ;  /* 0xffffffda06237836 */ /* 0x000fc40000000000 */
[----:B------:R-:W-:-:S04]  /*2fb0*/  IMAD.WIDE R234, R212, 0x4, R234 ;  /* 0x00000004d4ea7825 */ /* 0x000fc800078e02ea */
[----:B------:R-:W-:-:S04]  /*2fc0*/  IMAD.WIDE R232, R212, 0x4, R232 ;  /* 0x00000004d4e87825 */ /* 0x000fc800078e02e8 */
[----:B------:R1:W-:Y:S01]  /*2fd0*/  LDGSTS.E [R217+0x38000], desc[UR32][R26.64], P6 ;  /* 0x380000001ad97fae */ /* 0x0003e2000b1a1020 */
[----:B------:R-:W-:-:S03]  /*2fe0*/  IMAD.WIDE R230, R212, 0x4, R230 ;  /* 0x00000004d4e67825 */ /* 0x000fc600078e02e6 */
        /* <DEDUP_REMOVED lines=29> */
[----:B------:R-:W-:Y:S01]  /*31c0*/  ISETP.GE.U32.AND P6, PT, R34, 0x7fffffbd, PT ;  /* 0x7fffffbd2200780c */ /* 0x000fe20003fc6070 */
[----:B------:R-:W-:Y:S02]  /*31d0*/  VIADD R34, R6, 0xffffffdb ;  /* 0xffffffdb06227836 */ /* 0x000fe40000000000 */
[----:B------:R-:W0:Y:S01]  /*31e0*/  LDGDEPBAR ;  /* 0x00000000000079af */ /* 0x000e220000000000 */
[C---:B------:R-:W-:Y:S01]  /*31f0*/  IMAD.WIDE R94, R212.reuse, 0x4, R94 ;  /* 0x00000004d45e7825 */ /* 0x040fe200078e025e */
[----:B------:R-:W-:Y:S03]  /*3200*/  BAR.SYNC.DEFER_BLOCKING 0x0 ;  /* 0x0000000000007b1d */ /* 0x000fe60000010000 */
[----:B------:R-:W-:-:S04]  /*3210*/  IMAD.WIDE R96, R212, 0x4, R96 ;  /* 0x00000004d4607825 */ /* 0x000fc800078e0260 */
[----:B------:R-:W-:-:S04]  /*3220*/  IMAD.WIDE R98, R212, 0x4, R98 ;  /* 0x00000004d4627825 */ /* 0x000fc800078e0262 */
[----:B------:R-:W-:-:S04]  /*3230*/  IMAD.WIDE R100, R212, 0x4, R100 ;  /* 0x00000004d4647825 */ /* 0x000fc800078e0264 */
[----:B------:R-:W-:-:S04]  /*3240*/  IMAD.WIDE R102, R212, 0x4, R102 ;  /* 0x00000004d4667825 */ /* 0x000fc800078e0266 */
[----:B------:R-:W-:-:S04]  /*3250*/  IMAD.WIDE R104, R212, 0x4, R104 ;  /* 0x00000004d4687825 */ /* 0x000fc800078e0268 */
[C---:B------:R-:W-:Y:S01]  /*3260*/  IMAD.WIDE R106, R212.reuse, 0x4, R106 ;  /* 0x00000004d46a7825 */ /* 0x040fe200078e026a */
[----:B------:R-:W-:Y:S01]  /*3270*/  @!PT LDS RZ, [RZ] ;  /* 0x00000000fffff984 */ /* 0x000fe20000000800 */
[----:B------:R-:W-:Y:S01]  /*3280*/  @!PT LDS RZ, [RZ] ;  /* 0x00000000fffff984 */ /* 0x000fe20000000800 */
[----:B------:R-:W-:Y:S01]  /*3290*/  @!PT LDS RZ, [RZ] ;  /* 0x00000000fffff984 */ /* 0x000fe20000000800 */
[----:B------:R1:W-:Y:S03]  /*32a0*/  LDGSTS.E [R219+0x8000], desc[UR32][R242.64], !P2 ;  /* 0x08000000f2db7fae */ /* 0x0003e6000d1a1020 */
[----:B------:R-:W-:Y:S01]  /*32b0*/  IMAD.WIDE R108, R212, 0x4, R108 ;  /* 0x00000004d46c7825 */ /* 0x000fe200078e026c */
[----:B------:R1:W-:Y:S01]  /*32c0*/  LDGSTS.E [R219+0x8200], desc[UR32][R240.64], !P2 ;  /* 0x08200000f0db7fae */ /* 0x0003e2000d1a1020 */
[----:B------:R-:W-:Y:S02]  /*32d0*/  ISETP.GE.U32.AND P2, PT, R34, 0x7fffffbc, PT ;  /* 0x7fffffbc2200780c */ /* 0x000fe40003f46070 */
[----:B------:R-:W-:Y:S01]  /*32e0*/  IMAD.WIDE R110, R212, 0x4, R110 ;  /* 0x00000004d46e7825 */ /* 0x000fe200078e026e */
[----:B------:R-:W-:Y:S01]  /*32f0*/  IADD3 R34, PT, PT, R6, -0x27, RZ ;  /* 0xffffffd906227810 */ /* 0x000fe20007ffe0ff */
[----:B------:R1:W-:Y:S02]  /*3300*/  LDGSTS.E [R219+0x8400], desc[UR32][R238.64], !P1 ;  /* 0x08400000eedb7fae */ /* 0x0003e4000c9a1020 */
[----:B------:R-:W-:-:S02]  /*3310*/  IMAD.WIDE R112, R212, 0x4, R112 ;  /* 0x00000004d4707825 */ /* 0x000fc400078e0270 */
[----:B------:R1:W-:Y:S01]  /*3320*/  LDGSTS.E [R219+0x8600], desc[UR32][R236.64], !P1 ;  /* 0x08600000ecdb7fae */ /* 0x0003e2000c9a1020 */
[----:B------:R-:W-:Y:S01]  /*3330*/  ISETP.GE.U32.AND P1, PT, R35, 0x7fffffbb, PT ;  /* 0x7fffffbb2300780c */ /* 0x000fe20003f26070 */
[----:B------:R-:W-:Y:S02]  /*3340*/  VIADD R35, R6, 0xffffffd8 ;  /* 0xffffffd806237836 */ /* 0x000fe40000000000 */
[----:B------:R1:W-:Y:S01]  /*3350*/  LDGSTS.E [R219+0x8800], desc[UR32][R234.64], !P4 ;  /* 0x08800000eadb7fae */ /* 0x0003e2000e1a1020 */
[----:B------:R-:W-:-:S03]  /*3360*/  IMAD.WIDE R114, R212, 0x4, R114 ;  /* 0x00000004d4727825 */ /* 0x000fc600078e0272 */
        /* <DEDUP_REMOVED lines=12> */
[----:B------:R-:W-:Y:S01]  /*3430*/  IMAD.WIDE R120, R212, 0x4, R120 ;  /* 0x00000004d4787825 */ /* 0x000fe200078e0278 */
[----:B------:R-:W-:Y:S01]  /*3440*/  IADD3 R34, PT, PT, R6, -0x2b, RZ ;  /* 0xffffffd506227810 */ /* 0x000fe20007ffe0ff */
[----:B------:R1:W-:Y:S02]  /*3450*/  LDGSTS.E [R219+0x9400], desc[UR32][R222.64], !P1 ;  /* 0x09400000dedb7fae */ /* 0x0003e4000c9a1020 */
[----:B------:R-:W-:Y:S02]  /*3460*/  IMAD.WIDE R122, R212, 0x4, R122 ;  /* 0x00000004d47a7825 */ /* 0x000fe400078e027a */
[----:B------:R1:W-:Y:S01]  /*3470*/  LDGSTS.E [R219+0x9600], desc[UR32][R220.64], !P1 ;  /* 0x09600000dcdb7fae */ /* 0x0003e2000c9a1020 */
[----:B------:R-:W-:Y:S01]  /*3480*/  ISETP.GE.U32.AND P1, PT, R35, 0x7fffffb7, PT ;  /* 0x7fffffb72300780c */ /* 0x000fe20003f26070 */
[----:B------:R-:W-:-:S02]  /*3490*/  VIADD R35, R6, 0xffffffd4 ;  /* 0xffffffd406237836 */ /* 0x000fc40000000000 */
        /* <DEDUP_REMOVED lines=101> */
[C---:B------:R-:W-:Y:S02]  /*3af0*/  IMAD.WIDE R202, R212.reuse, 0x4, R202 ;  /* 0x00000004d4ca7825 */ /* 0x040fe400078e02ca */
[----:B------:R1:W-:Y:S01]  /*3b00*/  LDGSTS.E [R219+0xe600], desc[UR32][R186.64], !P1 ;  /* 0x0e600000badb7fae */ /* 0x0003e2000c9a1020 */
[----:B------:R-:W-:Y:S01]  /*3b10*/  ISETP.GE.U32.AND P1, PT, R35, 0x7fffffa3, PT ;  /* 0x7fffffa32300780c */ /* 0x000fe20003f26070 */
[----:B------:R-:W-:-:S02]  /*3b20*/  IMAD.WIDE R208, R212, 0x4, R208 ;  /* 0x00000004d4d07825 */ /* 0x000fc400078e02d0 */
[----:B------:R2:W-:Y:S02]  /*3b30*/  LDGSTS.E [R219+0xe800], desc[UR32][R188.64], !P4 ;  /* 0x0e800000bcdb7fae */ /* 0x0005e4000e1a1020 */
[----:B------:R-:W-:Y:S02]  /*3b40*/  IMAD.WIDE R206, R212, 0x4, R206 ;  /* 0x00000004d4ce7825 */ /* 0x000fe400078e02ce */
[----:B------:R3:W-:Y:S01]  /*3b50*/  LDGSTS.E [R219+0xea00], desc[UR32][R190.64], !P4 ;  /* 0x0ea00000bedb7fae */ /* 0x0007e2000e1a1020 */
[----:B------:R-:W-:Y:S01]  /*3b60*/  ISETP.GE.U32.AND P4, PT, R34, 0x7fffffa2, PT ;  /* 0x7fffffa22200780c */ /* 0x000fe20003f86070 */
[----:B------:R-:W-:Y:S02]  /*3b70*/  IMAD.WIDE R210, R212, 0x4, R210 ;  /* 0x00000004d4d27825 */ /* 0x000fe400078e02d2 */
[----:B------:R4:W-:Y:S02]  /*3b80*/  LDGSTS.E [R219+0xec00], desc[UR32][R192.64], !P6 ;  /* 0x0ec00000c0db7fae */ /* 0x0009e4000f1a1020 */
[----:B-1----:R-:W-:-:S02]  /*3b90*/  IMAD.WIDE R26, R214, 0x4, R26 ;  /* 0x00000004d61a7825 */ /* 0x002fc400078e021a */
[----:B------:R1:W-:Y:S02]  /*3ba0*/  LDGSTS.E [R219+0xee00], desc[UR32][R194.64], !P6 ;  /* 0x0ee00000c2db7fae */ /* 0x0003e4000f1a1020 */
[C---:B--2---:R-:W-:Y:S02]  /*3bb0*/  IMAD.WIDE R22, R214.reuse, 0x4, R22 ;  /* 0x00000004d6167825 */ /* 0x044fe400078e0216 */
[----:B------:R2:W-:Y:S02]  /*3bc0*/  LDGSTS.E [R219+0xf000], desc[UR32][R196.64], !P2 ;  /* 0x0f000000c4db7fae */ /* 0x0005e4000d1a1020 */
[C---:B---3--:R-:W-:Y:S02]  /*3bd0*/  IMAD.WIDE R18, R214.reuse, 0x4, R18 ;  /* 0x00000004d6127825 */ /* 0x048fe400078e0212 */
[----:B------:R3:W-:Y:S02]  /*3be0*/  LDGSTS.E [R219+0xf200], desc[UR32][R198.64], !P2 ;  /* 0x0f200000c6db7fae */ /* 0x0007e4000d1a1020 */
[----:B-----5:R-:W-:-:S02]  /*3bf0*/  IMAD.WIDE R14, R214, 0x4, R14 ;  /* 0x00000004d60e7825 */ /* 0x020fc400078e020e */
[----:B------:R5:W-:Y:S02]  /*3c00*/  LDGSTS.E [R219+0xf400], desc[UR32][R200.64], !P1 ;  /* 0x0f400000c8db7fae */ /* 0x000be4000c9a1020 */
[C---:B------:R-:W-:Y:S02]  /*3c10*/  IMAD.WIDE R10, R214.reuse, 0x4, R10 ;  /* 0x00000004d60a7825 */ /* 0x040fe400078e020a */
[----:B------:R1:W-:Y:S02]  /*3c20*/  LDGSTS.E [R219+0xf600], desc[UR32][R204.64], !P1 ;  /* 0x0f600000ccdb7fae */ /* 0x0003e4000c9a1020 */
[C---:B------:R-:W-:Y:S02]  /*3c30*/  IMAD.WIDE R30, R214.reuse, 0x4, R30 ;  /* 0x00000004d61e7825 */ /* 0x040fe400078e021e */
[----:B------:R1:W-:Y:S02]  /*3c40*/  LDGSTS.E [R219+0xf800], desc[UR32][R202.64], !P4 ;  /* 0x0f800000cadb7fae */ /* 0x0003e4000e1a1020 */
[----:B------:R-:W-:-:S02]  /*3c50*/  IMAD.WIDE R250, R214, 0x4, R250 ;  /* 0x00000004d6fa7825 */ /* 0x000fc400078e02fa */
[----:B------:R1:W-:Y:S02]  /*3c60*/  LDGSTS.E [R219+0xfa00], desc[UR32][R208.64], !P4 ;  /* 0x0fa00000d0db7fae */ /* 0x0003e4000e1a1020 */
[C---:B------:R-:W-:Y:S02]  /*3c70*/  IMAD.WIDE R246, R214.reuse, 0x4, R246 ;  /* 0x00000004d6f67825 */ /* 0x040fe400078e02f6 */
[----:B------:R1:W-:Y:S02]  /*3c80*/  LDGSTS.E [R219+0xfc00], desc[UR32][R206.64], !P5 ;  /* 0x0fc00000cedb7fae */ /* 0x0003e4000e9a1020 */
[C---:B------:R-:W-:Y:S02]  /*3c90*/  IMAD.WIDE R24, R214.reuse, 0x4, R24 ;  /* 0x00000004d6187825 */ /* 0x040fe400078e0218 */
[----:B------:R1:W-:Y:S01]  /*3ca0*/  LDGSTS.E [R219+0xfe00], desc[UR32][R210.64], !P5 ;  /* 0x0fe00000d2db7fae */ /* 0x0003e2000e9a1020 */
[----:B------:R-:W-:Y:S01]  /*3cb0*/  ISETP.NE.U32.AND P5, PT, R7, RZ, PT ;  /* 0x000000ff0700720c */ /* 0x000fe20003fa5070 */
[----:B------:R-:W-:-:S02]  /*3cc0*/  IMAD.WIDE R20, R214, 0x4, R20 ;  /* 0x00000004d6147825 */ /* 0x000fc400078e0214 */
[----:B------:R-:W0:Y:S02]  /*3cd0*/  LDGDEPBAR ;  /* 0x00000000000079af */ /* 0x000e240000000000 */
        /* <DEDUP_REMOVED lines=11> */
[C---:B------:R-:W-:Y:S02]  /*3d90*/  VIADD R35, R6.reuse, 0xffffffbf ;  /* 0xffffffbf06237836 */ /* 0x040fe40000000000 */
[C---:B------:R-:W-:Y:S01]  /*3da0*/  VIADD R34, R6.reuse, 0xffffffbe ;  /* 0xffffffbe06227836 */ /* 0x040fe20000000000 */
[----:B------:R1:W-:Y:S01]  /*3db0*/  LDGSTS.E [R217+0x3b400], desc[UR32][R30.64], P5 ;  /* 0x3b4000001ed97fae */ /* 0x0003e2000a9a1020 */
[C---:B------:R-:W-:Y:S01]  /*3dc0*/  VIADD R7, R6.reuse, 0xffffffbb ;  /* 0xffffffbb06077836 */ /* 0x040fe20000000000 */
[----:B------:R-:W-:Y:S01]  /*3dd0*/  ISETP.GE.U32.AND P6, PT, R35, 0x7fffffa0, PT ;  /* 0x7fffffa02300780c */ /* 0x000fe20003fc6070 */
[----:B------:R-:W-:Y:S01]  /*3de0*/  VIADD R35, R6, 0xffffffbd ;  /* 0xffffffbd06237836 */ /* 0x000fe20000000000 */
[----:B------:R1:W-:Y:S01]  /*3df0*/  LDGSTS.E [R217+0x3b800], desc[UR32][R250.64], P5 ;  /* 0x3b800000fad97fae */ /* 0x0003e2000a9a1020 */
[----:B------:R-:W-:Y:S01]  /*3e00*/  ISETP.GE.U32.AND P2, PT, R34, 0x7fffff9f, PT ;  /* 0x7fffff9f2200780c */ /* 0x000fe20003f46070 */
[----:B------:R-:W-:Y:S01]  /*3e10*/  IMAD.WIDE R242, R212, 0x4, R242 ;  /* 0x00000004d4f27825 */ /* 0x000fe200078e02f2 */
[----:B------:R-:W-:Y:S01]  /*3e20*/  IADD3 R34, PT, PT, R6, -0x44, RZ ;  /* 0xffffffbc06227810 */ /* 0x000fe20007ffe0ff */
[----:B------:R1:W-:Y:S01]  /*3e30*/  LDGSTS.E [R217+0x3bc00], desc[UR32][R246.64], P5 ;  /* 0x3bc00000f6d97fae */ /* 0x0003e2000a9a1020 */
[----:B------:R-:W-:Y:S01]  /*3e40*/  ISETP.GE.U32.AND P1, PT, R35, 0x7fffff9e, PT ;  /* 0x7fffff9e2300780c */ /* 0x000fe20003f26070 */
[----:B------:R-:W-:Y:S01]  /*3e50*/  IMAD.WIDE R240, R212, 0x4, R240 ;  /* 0x00000004d4f07825 */ /* 0x000fe200078e02f0 */
[----:B------:R-:W-:Y:S01]  /*3e60*/  ISETP.GE.U32.AND P4, PT, R34, 0x7fffff9d, PT ;  /* 0x7fffff9d2200780c */ /* 0x000fe20003f86070 */
[----:B------:R1:W-:Y:S01]  /*3e70*/  LDGSTS.E [R216+0x3a200], desc[UR32][R24.64], P5 ;  /* 0x3a20000018d87fae */ /* 0x0003e2000a9a1020 */
[----:B------:R-:W-:Y:S01]  /*3e80*/  IADD3 R34, PT, PT, R6, -0x47, RZ ;  /* 0xffffffb906227810 */ /* 0x000fe20007ffe0ff */
[C---:B------:R-:W-:Y:S01]  /*3e90*/  IMAD.WIDE R238, R212.reuse, 0x4, R238 ;  /* 0x00000004d4ee7825 */ /* 0x040fe200078e02ee */
[----:B------:R-:W1:Y:S01]  /*3ea0*/  LDC R35, c[0x0][0x3a0] ;  /* 0x0000e800ff237b82 */ /* 0x000e620000000800 */
[----:B------:R1:W-:Y:S02]  /*3eb0*/  LDGSTS.E [R216+0x3a600], desc[UR32][R20.64], P5 ;  /* 0x3a60000014d87fae */ /* 0x0003e4000a9a1020 */
[----:B------:R-:W-:-:S02]  /*3ec0*/  IMAD.WIDE R236, R212, 0x4, R236 ;  /* 0x00000004d4ec7825 */ /* 0x000fc400078e02ec */
[----:B------:R1:W-:Y:S02]  /*3ed0*/  LDGSTS.E [R216+0x3aa00], desc[UR32][R16.64], P5 ;  /* 0x3aa0000010d87fae */ /* 0x0003e4000a9a1020 */
[C---:B------:R-:W-:Y:S02]  /*3ee0*/  IMAD.WIDE R234, R212.reuse, 0x4, R234 ;  /* 0x00000004d4ea7825 */ /* 0x040fe400078e02ea */
[----:B------:R1:W-:Y:S02]  /*3ef0*/  LDGSTS.E [R216+0x3ae00], desc[UR32][R12.64], P5 ;  /* 0x3ae000000cd87fae */ /* 0x0003e4000a9a1020 */
[C---:B------:R-:W-:Y:S02]  /*3f00*/  IMAD.WIDE R232, R212.reuse, 0x4, R232 ;  /* 0x00000004d4e87825 */ /* 0x040fe400078e02e8 */
[----:B------:R1:W-:Y:S02]  /*3f10*/  LDGSTS.E [R216+0x3b200], desc[UR32][R8.64], P5 ;  /* 0x3b20000008d87fae */ /* 0x0003e4000a9a1020 */
[----:B------:R-:W-:-:S02]  /*3f20*/  IMAD.WIDE R230, R212, 0x4, R230 ;  /* 0x00000004d4e67825 */ /* 0x000fc400078e02e6 */
[----:B------:R1:W-:Y:S02]  /*3f30*/  LDGSTS.E [R216+0x3b600], desc[UR32][R28.64], P5 ;  /* 0x3b6000001cd87fae */ /* 0x0003e4000a9a1020 */
[C---:B------:R-:W-:Y:S02]  /*3f40*/  IMAD.WIDE R228, R212.reuse, 0x4, R228 ;  /* 0x00000004d4e47825 */ /* 0x040fe400078e02e4 */
[----:B------:R1:W-:Y:S02]  /*3f50*/  LDGSTS.E [R216+0x3ba00], desc[UR32][R248.64], P5 ;  /* 0x3ba00000f8d87fae */ /* 0x0003e4000a9a1020 */
[----:B------:R-:W-:Y:S02]  /*3f60*/  IMAD.WIDE R226, R212, 0x4, R226 ;  /* 0x00000004d4e27825 */ /* 0x000fe400078e02e2 */
[----:B------:R1:W-:Y:S01]  /*3f70*/  LDGSTS.E [R216+0x3be00], desc[UR32][R244.64], P5 ;  /* 0x3be00000f4d87fae */ /* 0x0003e2000a9a1020 */
[----:B------:R-:W-:Y:S01]  /*3f80*/  ISETP.GE.U32.AND P5, PT, R7, 0x7fffff9c, PT ;  /* 0x7fffff9c0700780c */ /* 0x000fe20003fa6070 */
[----:B------:R-:W-:-:S02]  /*3f90*/  VIADD R7, R6, 0xffffffba ;  /* 0xffffffba06077836 */ /* 0x000fc40000000000 */
        /* <DEDUP_REMOVED lines=16> */
[----:B------:R-:W-:Y:S01]  /*40a0*/  VIADD R7, R6, 0xffffffb8 ;  /* 0xffffffb806077836 */ /* 0x000fe20000000000 */
        /* <DEDUP_REMOVED lines=85> */
[----:B------:R-:W-:Y:S02]  /*4600*/  VIADD R7, R6, 0xffffffa8 ;  /* 0xffffffa806077836 */ /* 0x000fe40000000000 */
[----:B------:R1:W-:Y:S01]  /*4610*/  LDGSTS.E [R219+0x14600], desc[UR32][R122.64], !P1 ;  /* 0x146000007adb7fae */ /* 0x0003e2000c9a1020 */
[----:B------:R-:W-:Y:S01]  /*4620*/  IMAD.WIDE R128, R212, 0x4, R128 ;  /* 0x00000004d4807825 */ /* 0x000fe200078e0280 */
[----:B------:R-:W-:Y:S02]  /*4630*/  ISETP.GE.U32.AND P1, PT, R34, 0x7fffff8a, PT ;  /* 0x7fffff8a2200780c */ /* 0x000fe40003f26070 */
[----:B------:R1:W-:Y:S01]  /*4640*/  LDGSTS.E [R219+0x14800], desc[UR32][R124.64], !P4 ;  /* 0x148000007cdb7fae */ /* 0x0003e2000e1a1020 */
[----:B------:R-:W-:-:S03]  /*4650*/  IMAD.WIDE R130, R212, 0x4, R130 ;  /* 0x00000004d4827825 */ /* 0x000fc600078e0282 */
[----:B------:R1:W-:Y:S01]  /*4660*/  LDGSTS.E [R219+0x14a00], desc[UR32][R126.64], !P4 ;  /* 0x14a000007edb7fae */ /* 0x0003e2000e1a1020 */
[----:B------:R-:W-:Y:S01]  /*4670*/  VIADD R34, R6, 0xffffffa7 ;  /* 0xffffffa706227836 */ /* 0x000fe20000000000 */
[----:B------:R-:W-:Y:S01]  /*4680*/  ISETP.GE.U32.AND P4, PT, R7, 0x7fffff89, PT ;  /* 0x7fffff890700780c */ /* 0x000fe20003f86070 */
[C---:B------:R-:W-:Y:S01]  /*4690*/  IMAD.WIDE R132, R212.reuse, 0x4, R132 ;  /* 0x00000004d4847825 */ /* 0x040fe200078e0284 */
[----:B------:R1:W-:Y:S03]  /*46a0*/  LDGSTS.E [R219+0x14c00], desc[UR32][R128.64], !P5 ;  /* 0x14c0000080db7fae */ /* 0x0003e6000e9a1020 */
[----:B------:R-:W-:Y:S01]  /*46b0*/  IMAD.WIDE R134, R212, 0x4, R134 ;  /* 0x00000004d4867825 */ /* 0x000fe200078e0286 */
[----:B------:R1:W-:Y:S01]  /*46c0*/  LDGSTS.E [R219+0x14e00], desc[UR32][R130.64], !P5 ;  /* 0x14e0000082db7fae */ /* 0x0003e2000e9a1020 */
[----:B------:R-:W-:Y:S02]  /*46d0*/  ISETP.GE.U32.AND P5, PT, R34, 0x7fffff88, PT ;  /* 0x7fffff882200780c */ /* 0x000fe40003fa6070 */
[----:B------:R-:W-:Y:S01]  /*46e0*/  VIADD R7, R6, 0xffffffa6 ;  /* 0xffffffa606077836 */ /* 0x000fe20000000000 */
[----:B------:R1:W-:Y:S01]  /*46f0*/  LDGSTS.E [R219+0x15000], desc[UR32][R132.64], !P6 ;  /* 0x1500000084db7fae */ /* 0x0003e2000f1a1020 */
[----:B------:R-:W-:Y:S01]  /*4700*/  IMAD.WIDE R136, R212, 0x4, R136 ;  /* 0x00000004d4887825 */ /* 0x000fe200078e0288 */
[----:B------:R-:W-:-:S02]  /*4710*/  IADD3 R34, PT, PT, R6, -0x5b, RZ ;  /* 0xffffffa506227810 */ /* 0x000fc40007ffe0ff */
[----:B------:R1:W-:Y:S01]  /*4720*/  LDGSTS.E [R219+0x15200], desc[UR32][R134.64], !P6 ;  /* 0x1520000086db7fae */ /* 0x0003e2000f1a1020 */
[C---:B------:R-:W-:Y:S01]  /*4730*/  IMAD.WIDE R138, R212.reuse, 0x4, R138 ;  /* 0x00000004d48a7825 */ /* 0x040fe200078e028a */
[----:B------:R-:W-:Y:S02]  /*4740*/  ISETP.GE.U32.AND P6, PT, R7, 0x7fffff87, PT ;  /* 0x7fffff870700780c */ /* 0x000fe40003fc6070 */
[----:B------:R1:W-:Y:S01]  /*4750*/  LDGSTS.E [R219+0x15400], desc[UR32][R136.64], !P2 ;  /* 0x1540000088db7fae */ /* 0x0003e2000d1a1020 */
[----:B------:R-:W-:-:S03]  /*4760*/  IMAD.WIDE R172, R212, 0x4, R172 ;  /* 0x00000004d4ac7825 */ /* 0x000fc600078e02ac */
[----:B------:R1:W-:Y:S01]  /*4770*/  LDGSTS.E [R219+0x15600], desc[UR32][R138.64], !P2 ;  /* 0x156000008adb7fae */ /* 0x0003e2000d1a1020 */
[----:B------:R-:W-:Y:S01]  /*4780*/  IMAD.WIDE R174, R212, 0x4, R174 ;  /* 0x00000004d4ae7825 */ /* 0x000fe200078e02ae */
[----:B------:R-:W-:Y:S02]  /*4790*/  ISETP.GE.U32.AND P2, PT, R34, 0x7fffff86, PT ;  /* 0x7fffff862200780c */ /* 0x000fe40003f46070 */
[----:B------:R1:W-:Y:S01]  /*47a0*/  LDGSTS.E [R219+0x15800], desc[UR32][R172.64], !P1 ;  /* 0x15800000acdb7fae */ /* 0x0003e2000c9a1020 */
[----:B------:R-:W-:Y:S02]  /*47b0*/  VIADD R7, R6, 0xffffffa4 ;  /* 0xffffffa406077836 */ /* 0x000fe40000000000 */
[C---:B------:R-:W-:Y:S01]  /*47c0*/  IMAD.WIDE R176, R212.reuse, 0x4, R176 ;  /* 0x00000004d4b07825 */ /* 0x040fe200078e02b0 */
[----:B------:R1:W-:Y:S02]  /*47d0*/  LDGSTS.E [R219+0x15a00], desc[UR32][R174.64], !P1 ;  /* 0x15a00000aedb7fae */ /* 0x0003e4000c9a1020 */
[----:B------:R-:W-:Y:S01]  /*47e0*/  ISETP.GE.U32.AND P1, PT, R7, 0x7fffff85, PT ;  /* 0x7fffff850700780c */ /* 0x000fe20003f26070 */
[C---:B------:R-:W-:Y:S01]  /*47f0*/  IMAD.WIDE R178, R212.reuse, 0x4, R178 ;  /* 0x00000004d4b27825 */ /* 0x040fe200078e02b2 */
[----:B------:R1:W-:Y:S03]  /*4800*/  LDGSTS.E [R219+0x15c00], desc[UR32][R176.64], !P4 ;  /* 0x15c00000b0db7fae */ /* 0x0003e6000e1a1020 */
[C---:B------:R-:W-:Y:S01]  /*4810*/  IMAD.WIDE R180, R212.reuse, 0x4, R180 ;  /* 0x00000004d4b47825 */ /* 0x040fe200078e02b4 */
[----:B------:R1:W-:Y:S03]  /*4820*/  LDGSTS.E [R219+0x15e00], desc[UR32][R178.64], !P4 ;  /* 0x15e00000b2db7fae */ /* 0x0003e6000e1a1020 */
[C---:B------:R-:W-:Y:S01]  /*4830*/  IMAD.WIDE R182, R212.reuse, 0x4, R182 ;  /* 0x00000004d4b67825 */ /* 0x040fe200078e02b6 */
[----:B------:R1:W-:Y:S03]  /*4840*/  LDGSTS.E [R219+0x16000], desc[UR32][R180.64], !P5 ;  /* 0x16000000b4db7fae */ /* 0x0003e6000e9a1020 */
[----:B------:R-:W-:Y:S01]  /*4850*/  IMAD.WIDE R184, R212, 0x4, R184 ;  /* 0x00000004d4b87825 */ /* 0x000fe200078e02b8 */
[----:B------:R1:W-:Y:S03]  /*4860*/  LDGSTS.E [R219+0x16200], desc[UR32][R182.64], !P5 ;  /* 0x16200000b6db7fae */ /* 0x0003e6000e9a1020 */
[C---:B------:R-:W-:Y:S01]  /*4870*/  VIADD R34, R6.reuse, 0xffffffa3 ;  /* 0xffffffa306227836 */ /* 0x040fe20000000000 */
[----:B------:R1:W-:Y:S01]  /*4880*/  LDGSTS.E [R219+0x16400], desc[UR32][R184.64], !P6 ;  /* 0x16400000b8db7fae */ /* 0x0003e2000f1a1020 */
[C---:B------:R-:W-:Y:S01]  /*4890*/  VIADD R7, R6.reuse, 0xffffffa2 ;  /* 0xffffffa206077836 */ /* 0x040fe20000000000 */
[----:B------:R-:W-:Y:S01]  /*48a0*/  IADD3 R6, PT, PT, R6, -0x5f, RZ ;  /* 0xffffffa106067810 */ /* 0x000fe20007ffe0ff */
[----:B------:R-:W-:Y:S01]  /*48b0*/  IMAD.WIDE R186, R212, 0x4, R186 ;  /* 0x00000004d4ba7825 */ /* 0x000fe200078e02ba */
[----:B------:R-:W-:-:S02]  /*48c0*/  ISETP.GE.U32.AND P4, PT, R34, 0x7fffff84, PT ;  /* 0x7fffff842200780c */ /* 0x000fc40003f86070 */
[----:B------:R-:W-:Y:S01]  /*48d0*/  ISETP.GE.U32.AND P5, PT, R7, 0x7fffff83, PT ;  /* 0x7fffff830700780c */ /* 0x000fe20003fa6070 */
[----:B------:R-:W-:Y:S01]  /*48e0*/  IMAD.WIDE R188, R212, 0x4, R188 ;  /* 0x00000004d4bc7825 */ /* 0x000fe200078e02bc */
[----:B------:R2:W-:Y:S01]  /*48f0*/  LDGSTS.E [R219+0x16600], desc[UR32][R186.64], !P6 ;  /* 0x16600000badb7fae */ /* 0x0005e2000f1a1020 */
[----:B------:R-:W-:Y:S01]  /*4900*/  ISETP.GE.U32.AND P6, PT, R6, 0x7fffff82, PT ;  /* 0x7fffff820600780c */ /* 0x000fe20003fc6070 */
[----:B------:R-:W5:Y:S01]  /*4910*/  LDC R7, c[0x0][0x3a0] ;  /* 0x0000e800ff077b82 */ /* 0x000f620000000800 */
[C---:B------:R-:W-:Y:S01]  /*4920*/  IMAD.WIDE R190, R212.reuse, 0x4, R190 ;  /* 0x00000004d4be7825 */ /* 0x040fe200078e02be */
[----:B------:R3:W-:Y:S03]  /*4930*/  LDGSTS.E [R219+0x16800], desc[UR32][R188.64], !P2 ;  /* 0x16800000bcdb7fae */ /* 0x0007e6000d1a1020 */
[----:B----4-:R-:W-:Y:S01]  /*4940*/  IMAD.WIDE R192, R212, 0x4, R192 ;  /* 0x00000004d4c07825 */ /* 0x010fe200078e02c0 */
[----:B------:R4:W-:Y:S01]  /*4950*/  LDGSTS.E [R219+0x16a00], desc[UR32][R190.64], !P2 ;  /* 0x16a00000bedb7fae */ /* 0x0009e2000d1a1020 */
[----:B------:R-:W-:Y:S01]  /*4960*/  ISETP.GE.U32.AND P2, PT, R32, 0x7fffff81, PT ;  /* 0x7fffff812000780c */ /* 0x000fe20003f46070 */
[----:B------:R-:W4:Y:S01]  /*4970*/  LDC R6, c[0x0][0x3a0] ;  /* 0x0000e800ff067b82 */ /* 0x000f220000000800 */
[C---:B-1----:R-:W-:Y:S01]  /*4980*/  IMAD.WIDE R194, R212.reuse, 0x4, R194 ;  /* 0x00000004d4c27825 */ /* 0x042fe200078e02c2 */
[----:B------:R1:W-:Y:S03]  /*4990*/  LDGSTS.E [R219+0x16c00], desc[UR32][R192.64], !P1 ;  /* 0x16c00000c0db7fae */ /* 0x0003e6000c9a1020 */
[C---:B--2---:R-:W-:Y:S01]  /*49a0*/  IMAD.WIDE R196, R212.reuse, 0x4, R196 ;  /* 0x00000004d4c47825 */ /* 0x044fe200078e02c4 */
[----:B------:R2:W-:Y:S01]  /*49b0*/  LDGSTS.E [R219+0x16e00], desc[UR32][R194.64], !P1 ;  /* 0x16e00000c2db7fae */ /* 0x0005e2000c9a1020 */
[----:B------:R-:W-:Y:S01]  /*49c0*/  ISETP.GT.AND P1, PT, R39, 0x7f, PT ;  /* 0x0000007f2700780c */ /* 0x000fe20003f24270 */
[----:B------:R-:W1:Y:S01]  /*49d0*/  LDC R34, c[0x0][0x3a0] ;  /* 0x0000e800ff227b82 */ /* 0x000e620000000800 */
[----:B---3--:R-:W-:Y:S01]  /*49e0*/  IMAD.WIDE R198, R212, 0x4, R198 ;  /* 0x00000004d4c67825 */ /* 0x008fe200078e02c6 */
[----:B------:R3:W-:Y:S01]  /*49f0*/  LDGSTS.E [R219+0x17000], desc[UR32][R196.64], !P4 ;  /* 0x17000000c4db7fae */ /* 0x0007e2000e1a1020 */
[----:B------:R-:W-:-:S02]  /*4a00*/  SEL R5, R5, RZ, P1 ;  /* 0x000000ff05057207 */ /* 0x000fc40000800000 */
[----:B-----5:R-:W-:Y:S01]  /*4a10*/  IMAD.WIDE R200, R212, 0x4, R200 ;  /* 0x00000004d4c87825 */ /* 0x020fe200078e02c8 */
[----:B------:R5:W-:Y:S01]  /*4a20*/  LDGSTS.E [R219+0x17200], desc[UR32][R198.64], !P4 ;  /* 0x17200000c6db7fae */ /* 0x000be2000e1a1020 */
[----:B------:R-:W-:Y:S01]  /*4a30*/  ISETP.NE.U32.AND P4, PT, R4, RZ, PT ;  /* 0x000000ff0400720c */ /* 0x000fe20003f85070 */
[----:B------:R-:W1:Y:S01]  /*4a40*/  LDC R32, c[0x0][0x3a0] ;  /* 0x0000e800ff207b82 */ /* 0x000e620000000800 */
[C---:B------:R-:W-:Y:S01]  /*4a50*/  IMAD.WIDE R204, R212.reuse, 0x4, R204 ;  /* 0x00000004d4cc7825 */ /* 0x040fe200078e02cc */
[----:B------:R1:W-:Y:S01]  /*4a60*/  LDGSTS.E [R219+0x17400], desc[UR32][R200.64], !P5 ;  /* 0x17400000c8db7fae */ /* 0x0003e2000e9a1020 */
[----:B------:R-:W-:Y:S02]  /*4a70*/  ISETP.NE.U32.AND P1, PT, R5, RZ, PT ;  /* 0x000000ff0500720c */ /* 0x000fe40003f25070 */
        /* <DEDUP_REMOVED lines=8> */
[----:B----4-:R-:W-:Y:S01]  /*4b00*/  VIADD R6, R6, 0xffffff9d ;  /* 0xffffff9d06067836 */ /* 0x010fe20000000000 */
[----:B------:R4:W-:Y:S01]  /*4b10*/  LDGSTS.E [R219+0x17e00], desc[UR32][R210.64], !P2 ;  /* 0x17e00000d2db7fae */ /* 0x0009e2000d1a1020 */
[----:B------:R-:W-:Y:S01]  /*4b20*/  IMAD.WIDE R26, R214, 0x4, R26 ;  /* 0x00000004d61a7825 */ /* 0x000fe200078e021a */
[----:B-1----:R-:W-:-:S02]  /*4b30*/  IADD3 R32, PT, PT, R32, -0x64, RZ ;  /* 0xffffff9c20207810 */ /* 0x002fc40007ffe0ff */
[----:B------:R-:W-:Y:S01]  /*4b40*/  ISETP.GE.U32.AND P2, PT, R6, 0x7fffff7e, PT ;  /* 0x7fffff7e0600780c */ /* 0x000fe20003f46070 */
[----:B------:R-:W-:Y:S01]  /*4b50*/  VIADD R4, R7, 0xffffff9f ;  /* 0xffffff9f07047836 */ /* 0x000fe20000000000 */
[----:B------:R-:W0:Y:S01]  /*4b60*/  LDGDEPBAR ;  /* 0x00000000000079af */ /* 0x000e220000000000 */
[----:B------:R-:W-:-:S03]  /*4b70*/  IMAD.WIDE R22, R214, 0x4, R22 ;  /* 0x00000004d6167825 */ /* 0x000fc600078e0216 */
[----:B------:R1:W-:Y:S01]  /*4b80*/  LDGSTS.E [R217+0x3c000], desc[UR32][R26.64], P4 ;  /* 0x3c0000001ad97fae */ /* 0x0003e2000a1a1020 */
[----:B------:R-:W-:Y:S01]  /*4b90*/  IMAD.WIDE R18, R214, 0x4, R18 ;  /* 0x00000004d6127825 */ /* 0x000fe200078e0212 */
[----:B------:R-:W-:Y:S02]  /*4ba0*/  ISETP.GE.U32.AND P5, PT, R4, 0x7fffff80, PT ;  /* 0x7fffff800400780c */ /* 0x000fe40003fa6070 */
[----:B------:R1:W-:Y:S01]  /*4bb0*/  LDGSTS.E [R217+0x3c400], desc[UR32][R22.64], P4 ;  /* 0x3c40000016d97fae */ /* 0x0003e2000a1a1020 */
[----:B------:R-:W-:-:S03]  /*4bc0*/  IMAD.WIDE R14, R214, 0x4, R14 ;  /* 0x00000004d60e7825 */ /* 0x000fc600078e020e */
[----:B------:R1:W-:Y:S01]  /*4bd0*/  LDGSTS.E [R217+0x3c800], desc[UR32][R18.64], P4 ;  /* 0x3c80000012d97fae */ /* 0x0003e2000a1a1020 */
[----:B------:R-:W-:-:S03]  /*4be0*/  IMAD.WIDE R10, R214, 0x4, R10 ;  /* 0x00000004d60a7825 */ /* 0x000fc600078e020a */
[----:B------:R1:W-:Y:S01]  /*4bf0*/  LDGSTS.E [R217+0x3cc00], desc[UR32][R14.64], P4 ;  /* 0x3cc000000ed97fae */ /* 0x0003e2000a1a1020 */
[C---:B------:R-:W-:Y:S02]  /*4c00*/  IMAD.WIDE R6, R214.reuse, 0x4, R30 ;  /* 0x00000004d6067825 */ /* 0x040fe400078e021e */
[----:B------:R-:W1:Y:S01]  /*4c10*/  LDC R31, c[0x0][0x3a0] ;  /* 0x0000e800ff1f7b82 */ /* 0x000e620000000800 */
[----:B------:R1:W-:Y:S01]  /*4c20*/  LDGSTS.E [R217+0x3d000], desc[UR32][R10.64], P4 ;  /* 0x3d0000000ad97fae */ /* 0x0003e2000a1a1020 */
[----:B------:R-:W-:-:S03]  /*4c30*/  IMAD.WIDE R250, R214, 0x4, R250 ;  /* 0x00000004d6fa7825 */ /* 0x000fc600078e02fa */
[----:B------:R1:W-:Y:S01]  /*4c40*/  LDGSTS.E [R217+0x3d400], desc[UR32][R6.64], P4 ;  /* 0x3d40000006d97fae */ /* 0x0003e2000a1a1020 */
[----:B------:R-:W-:Y:S02]  /*4c50*/  VIADD R4, R34, 0xffffff9e ;  /* 0xffffff9e22047836 */ /* 0x000fe40000000000 */
[----:B------:R-:W-:Y:S01]  /*4c60*/  IMAD.WIDE R246, R214, 0x4, R246 ;  /* 0x00000004d6f67825 */ /* 0x000fe200078e02f6 */
[----:B------:R1:W-:Y:S01]  /*4c70*/  LDGSTS.E [R217+0x3d800], desc[UR32][R250.64], P4 ;  /* 0x3d800000fad97fae */ /* 0x0003e2000a1a1020 */
[----:B------:R-:W1:Y:S01]  /*4c80*/  LDC R34, c[0x0][0x3a0] ;  /* 0x0000e800ff227b82 */ /* 0x000e620000000800 */
[----:B------:R-:W-:Y:S01]  /*4c90*/  ISETP.GE.U32.AND P6, PT, R4, 0x7fffff7f, PT ;  /* 0x7fffff7f0400780c */ /* 0x000fe20003fc6070 */
[C---:B------:R-:W-:Y:S01]  /*4ca0*/  IMAD.WIDE R24, R214.reuse, 0x4, R24 ;  /* 0x00000004d6187825 */ /* 0x040fe200078e0218 */
[----:B------:R1:W-:Y:S03]  /*4cb0*/  LDGSTS.E [R217+0x3dc00], desc[UR32][R246.64], P4 ;  /* 0x3dc00000f6d97fae */ /* 0x0003e6000a1a1020 */
[C---:B------:R-:W-:Y:S01]  /*4cc0*/  IMAD.WIDE R20, R214.reuse, 0x4, R20 ;  /* 0x00000004d6147825 */ /* 0x040fe200078e0214 */
[----:B------:R1:W-:Y:S01]  /*4cd0*/  LDGSTS.E [R216+0x3c200], desc[UR32][R24.64], P4 ;  /* 0x3c20000018d87fae */ /* 0x0003e2000a1a1020 */
[----:B------:R-:W1:Y:S02]  /*4ce0*/  LDC R30, c[0x0][0x3a0] ;  /* 0x0000e800ff1e7b82 */ /* 0x000e640000000800 */
[C---:B------:R-:W-:Y:S01]  /*4cf0*/  IMAD.WIDE R16, R214.reuse, 0x4, R16 ;  /* 0x00000004d6107825 */ /* 0x040fe200078e0210 */
[----:B------:R1:W-:Y:S03]  /*4d00*/  LDGSTS.E [R216+0x3c600], desc[UR32][R20.64], P4 ;  /* 0x3c60000014d87fae */ /* 0x0003e6000a1a1020 */
[C---:B------:R-:W-:Y:S01]  /*4d10*/  IMAD.WIDE R12, R214.reuse, 0x4, R12 ;  /* 0x00000004d60c7825 */ /* 0x040fe200078e020c */
[----:B------:R1:W-:Y:S03]  /*4d20*/  LDGSTS.E [R216+0x3ca00], desc[UR32][R16.64], P4 ;  /* 0x3ca0000010d87fae */ /* 0x0003e6000a1a1020 */
[C---:B------:R-:W-:Y:S01]  /*4d30*/  IMAD.WIDE R8, R214.reuse, 0x4, R8 ;  /* 0x00000004d6087825 */ /* 0x040fe200078e0208 */
[----:B------:R1:W-:Y:S03]  /*4d40*/  LDGSTS.E [R216+0x3ce00], desc[UR32][R12.64], P4 ;  /* 0x3ce000000cd87fae */ /* 0x0003e6000a1a1020 */
[C---:B------:R-:W-:Y:S01]  /*4d50*/  IMAD.WIDE R4, R214.reuse, 0x4, R28 ;  /* 0x00000004d6047825 */ /* 0x040fe200078e021c */
[----:B------:R1:W-:Y:S01]  /*4d60*/  LDGSTS.E [R216+0x3d200], desc[UR32][R8.64], P4 ;  /* 0x3d20000008d87fae */ /* 0x0003e2000a1a1020 */
[----:B------:R-:W2:Y:S02]  /*4d70*/  LDC R28, c[0x0][0x3a0] ;  /* 0x0000e800ff1c7b82 */ /* 0x000ea40000000800 */
[C---:B------:R-:W-:Y:S01]  /*4d80*/  IMAD.WIDE R248, R214.reuse, 0x4, R248 ;  /* 0x00000004d6f87825 */ /* 0x040fe200078e02f8 */
[----:B------:R1:W-:Y:S03]  /*4d90*/  LDGSTS.E [R216+0x3d600], desc[UR32][R4.64], P4 ;  /* 0x3d60000004d87fae */ /* 0x0003e6000a1a1020 */
[----:B------:R-:W-:Y:S01]  /*4da0*/  IMAD.WIDE R244, R214, 0x4, R244 ;  /* 0x00000004d6f47825 */ /* 0x000fe200078e02f4 */
[----:B------:R1:W-:Y:S01]  /*4db0*/  LDGSTS.E [R216+0x3da00], desc[UR32][R248.64], P4 ;  /* 0x3da00000f8d87fae */ /* 0x0003e2000a1a1020 */
[----:B------:R-:W2:Y:S02]  /*4dc0*/  LDC R29, c[0x0][0x3a0] ;  /* 0x0000e800ff1d7b82 */ /* 0x000ea40000000800 */
[----:B------:R-:W-:Y:S01]  /*4dd0*/  IMAD.WIDE R242, R212, 0x4, R242 ;  /* 0x00000004d4f27825 */ /* 0x000fe200078e02f2 */
[----:B------:R1:W-:Y:S01]  /*4de0*/  LDGSTS.E [R216+0x3de00], desc[UR32][R244.64], P4 ;  /* 0x3de00000f4d87fae */ /* 0x0003e2000a1a1020 */
[----:B------:R-:W-:-:S02]  /*4df0*/  ISETP.GE.U32.AND P4, PT, R32, 0x7fffff7d, PT ;  /* 0x7fffff7d2000780c */ /* 0x000fc40003f86070 */
[----:B------:R-:W-:Y:S01]  /*4e00*/  IMAD.WIDE R240, R212, 0x4, R240 ;  /* 0x00000004d4f07825 */ /* 0x000fe200078e02f0 */
[----:B------:R-:W0:Y:S01]  /*4e10*/  LDGDEPBAR ;  /* 0x00000000000079af */ /* 0x000e220000000000 */
[----:B------:R-:W3:Y:S02]  /*4e20*/  LDC R32, c[0x0][0x3a0] ;  /* 0x0000e800ff207b82 */ /* 0x000ee40000000800 */
[----:B------:R-:W-:-:S06]  /*4e30*/  VIADD R35, R35, 0xffffff9b ;  /* 0xffffff9b23237836 */ /* 0x000fcc0000000000 */
[----:B------:R-:W-:Y:S01]  /*4e40*/  BAR.SYNC.DEFER_BLOCKING 0x0 ;  /* 0x0000000000007b1d */ /* 0x000fe20000010000 */
[----:B------:R-:W-:-:S04]  /*4e50*/  IMAD.WIDE R238, R212, 0x4, R238 ;  /* 0x00000004d4ee7825 */ /* 0x000fc800078e02ee */
[----:B------:R-:W-:-:S04]  /*4e60*/  IMAD.WIDE R236, R212, 0x4, R236 ;  /* 0x00000004d4ec7825 */ /* 0x000fc800078e02ec */
[----:B-1----:R-:W-:Y:S02]  /*4e70*/  VIADD R34, R34, 0xffffff9a ;  /* 0xffffff9a22227836 */ /* 0x002fe40000000000 */
[----:B------:R-:W-:Y:S01]  /*4e80*/  IMAD.WIDE R234, R212, 0x4, R234 ;  /* 0x00000004d4ea7825 */ /* 0x000fe200078e02ea */
[----:B--2---:R-:W-:-:S03]  /*4e90*/  IADD3 R29, PT, PT, R29, -0x6c, RZ ;  /* 0xffffff941d1d7810 */ /* 0x004fc60007ffe0ff */
[----:B------:R-:W-:-:S04]  /*4ea0*/  IMAD.WIDE R232, R212, 0x4, R232 ;  /* 0x00000004d4e87825 */ /* 0x000fc800078e02e8 */
[----:B------:R-:W-:Y:S02]  /*4eb0*/  VIADD R36, R36, 0xffffff99 ;  /* 0xffffff9924247836 */ /* 0x000fe40000000000 */
[C---:B------:R-:W-:Y:S01]  /*4ec0*/  IMAD.WIDE R230, R212.reuse, 0x4, R230 ;  /* 0x00000004d4e67825 */ /* 0x040fe200078e02e6 */
[----:B------:R-:W-:Y:S01]  /*4ed0*/  @!PT LDS RZ, [RZ] ;  /* 0x00000000fffff984 */ /* 0x000fe20000000800 */
[----:B------:R-:W-:Y:S01]  /*4ee0*/  @!PT LDS RZ, [RZ] ;  /* 0x00000000fffff984 */ /* 0x000fe20000000800 */
[----:B------:R-:W-:Y:S01]  /*4ef0*/  @!PT LDS RZ, [RZ] ;  /* 0x00000000fffff984 */ /* 0x000fe20000000800 */
[----:B------:R1:W-:Y:S03]  /*4f00*/  LDGSTS.E [R219+0x18000], desc[UR32][R242.64], !P5 ;  /* 0x18000000f2db7fae */ /* 0x0003e6000e9a1020 */
[C---:B------:R-:W-:Y:S01]  /*4f10*/  IMAD.WIDE R228, R212.reuse, 0x4, R228 ;  /* 0x00000004d4e47825 */ /* 0x040fe200078e02e4 */
[----:B------:R2:W-:Y:S01]  /*4f20*/  LDGSTS.E [R219+0x18200], desc[UR32][R240.64], !P5 ;  /* 0x18200000f0db7fae */ /* 0x0005e2000e9a1020 */
[----:B------:R-:W-:Y:S02]  /*4f30*/  ISETP.GE.U32.AND P5, PT, R35, 0x7fffff7c, PT ;  /* 0x7fffff7c2300780c */ /* 0x000fe40003fa6070 */
[C---:B------:R-:W-:Y:S01]  /*4f40*/  IMAD.WIDE R226, R212.reuse, 0x4, R226 ;  /* 0x00000004d4e27825 */ /* 0x040fe200078e02e2 */
[----:B------:R-:W1:Y:S01]  /*4f50*/  LDC R35, c[0x0][0x3a0] ;  /* 0x0000e800ff237b82 */ /* 0x000e620000000800 */
[----:B------:R1:W-:Y:S02]  /*4f60*/  LDGSTS.E [R219+0x18400], desc[UR32][R238.64], !P6 ;  /* 0x18400000eedb7fae */ /* 0x0003e4000f1a1020 */
[----:B------:R-:W-:-:S02]  /*4f70*/  IMAD.WIDE R224, R212, 0x4, R224 ;  /* 0x00000004d4e07825 */ /* 0x000fc400078e02e0 */
[----:B------:R1:W-:Y:S01]  /*4f80*/  LDGSTS.E [R219+0x18600], desc[UR32][R236.64], !P6 ;  /* 0x18600000ecdb7fae */ /* 0x0003e2000f1a1020 */
[----:B------:R-:W-:Y:S01]  /*4f90*/  ISETP.GE.U32.AND P6, PT, R34, 0x7fffff7b, PT ;  /* 0x7fffff7b2200780c */ /* 0x000fe20003fc6070 */
[----:B------:R-:W-:Y:S01]  /*4fa0*/  VIADD R31, R31, 0xffffff97 ;  /* 0xffffff971f1f7836 */ /* 0x000fe20000000000 */
[----:B------:R-:W1:Y:S01]  /*4fb0*/  LDC R34, c[0x0][0x3a0] ;  /* 0x0000e800ff227b82 */ /* 0x000e620000000800 */
[----:B------:R1:W-:Y:S01]  /*4fc0*/  LDGSTS.E [R219+0x18800], desc[UR32][R234.64], !P2 ;  /* 0x18800000eadb7fae */ /* 0x0003e2000d1a1020 */
[----:B------:R-:W-:-:S03]  /*4fd0*/  IMAD.WIDE R222, R212, 0x4, R222 ;  /* 0x00000004d4de7825 */ /* 0x000fc600078e02de */
[----:B------:R1:W-:Y:S01]  /*4fe0*/  LDGSTS.E [R219+0x18a00], desc[UR32][R232.64], !P2 ;  /* 0x18a00000e8db7fae */ /* 0x0003e2000d1a1020 */
[----:B------:R-:W-:Y:S01]  /*4ff0*/  ISETP.GE.U32.AND P2, PT, R36, 0x7fffff7a, PT ;  /* 0x7fffff7a2400780c */ /* 0x000fe20003f46070 */
[C---:B------:R-:W-:Y:S02]  /*5000*/  IMAD.WIDE R220, R212.reuse, 0x4, R220 ;  /* 0x00000004d4dc7825 */ /* 0x040fe400078e02dc */
        /* <DEDUP_REMOVED lines=8> */
[----:B---3--:R-:W-:Y:S01]  /*5090*/  VIADD R32, R32, 0xffffff95 ;  /* 0xffffff9520207836 */ /* 0x008fe20000000000 */
[----:B------:R-:W-:Y:S01]  /*50a0*/  ISETP.GE.U32.AND P5, PT, R31, 0x7fffff78, PT ;  /* 0x7fffff781f00780c */ /* 0x000fe20003fa6070 */
[C---:B------:R-:W-:Y:S01]  /*50b0*/  IMAD.WIDE R80, R212.reuse, 0x4, R80 ;  /* 0x00000004d4507825 */ /* 0x040fe200078e0250 */
[----:B------:R3:W-:Y:S01]  /*50c0*/  LDGSTS.E [R219+0x19400], desc[UR32][R222.64], !P6 ;  /* 0x19400000dedb7fae */ /* 0x0007e2000f1a1020 */
[----:B------:R-:W2:Y:S02]  /*50d0*/  LDC R31, c[0x0][0x3a0] ;  /* 0x0000e800ff1f7b82 */ /* 0x000ea40000000800 */
[----:B------:R-:W-:Y:S01]  /*50e0*/  IMAD.WIDE R82, R212, 0x4, R82 ;  /* 0x00000004d4527825 */ /* 0x000fe200078e0252 */
[----:B------:R1:W-:Y:S01]  /*50f0*/  LDGSTS.E [R219+0x19600], desc[UR32][R220.64], !P6 ;  /* 0x19600000dcdb7fae */ /* 0x0003e2000f1a1020 */
[----:B------:R-:W-:Y:S02]  /*5100*/  ISETP.GE.U32.AND P6, PT, R28, 0x7fffff77, PT ;  /* 0x7fffff771c00780c */ /* 0x000fe40003fc6070 */
[C---:B------:R-:W-:Y:S01]  /*5110*/  IMAD.WIDE R84, R212.reuse, 0x4, R84 ;  /* 0x00000004d4547825 */ /* 0x040fe200078e0254 */
[----:B------:R1:W-:Y:S01]  /*5120*/  LDGSTS.E [R219+0x19800], desc[UR32][R74.64], !P2 ;  /* 0x198000004adb7fae */ /* 0x0003e2000d1a1020 */
[----:B------:R-:W2:Y:S02]  /*5130*/  LDC R28, c[0x0][0x3a0] ;  /* 0x0000e800ff1c7b82 */ /* 0x000ea40000000800 */
[----:B------:R-:W-:Y:S01]  /*5140*/  IMAD.WIDE R86, R212, 0x4, R86 ;  /* 0x00000004d4567825 */ /* 0x000fe200078e0256 */
[----:B------:R2:W-:Y:S01]  /*5150*/  LDGSTS.E [R219+0x19a00], desc[UR32][R78.64], !P2 ;  /* 0x19a000004edb7fae */ /* 0x0005e2000d1a1020 */
[----:B------:R-:W-:-:S02]  /*5160*/  ISETP.GE.U32.AND P2, PT, R32, 0x7fffff76, PT ;  /* 0x7fffff762000780c */ /* 0x000fc40003f46070 */
[----:B-1----:R-:W-:Y:S01]  /*5170*/  VIADD R34, R34, 0xffffff93 ;  /* 0xffffff9322227836 */ /* 0x002fe20000000000 */
[----:B------:R1:W-:Y:S01]  /*5180*/  LDGSTS.E [R219+0x19c00], desc[UR32][R80.64], !P4 ;  /* 0x19c0000050db7fae */ /* 0x0003e2000e1a1020 */
[----:B------:R-:W1:Y:S01]  /*5190*/  LDC R32, c[0x0][0x3a0] ;  /* 0x0000e800ff207b82 */ /* 0x000e620000000800 */
[C---:B------:R-:W-:Y:S02]  /*51a0*/  IMAD.WIDE R88, R212.reuse, 0x4, R88 ;  /* 0x00000004d4587825 */ /* 0x040fe400078e0258 */
[----:B------:R1:W-:Y:S01]  /*51b0*/  LDGSTS.E [R219+0x19e00], desc[UR32][R82.64], !P4 ;  /* 0x19e0000052db7fae */ /* 0x0003e2000e1a1020 */
[----:B------:R-:W-:Y:S01]  /*51c0*/  ISETP.GE.U32.AND P4, PT, R29, 0x7fffff75, PT ;  /* 0x7fffff751d00780c */ /* 0x000fe20003f86070 */
[----:B------:R-:W-:Y:S02]  /*51d0*/  IMAD.WIDE R90, R212, 0x4, R90 ;  /* 0x00000004d45a7825 */ /* 0x000fe400078e025a */
[----:B------:R1:W-:Y:S01]  /*51e0*/  LDGSTS.E [R219+0x1a000], desc[UR32][R84.64], !P5 ;  /* 0x1a00000054db7fae */ /* 0x0003e2000e9a1020 */
[----:B------:R-:W3:Y:S01]  /*51f0*/  LDC R29, c[0x0][0x3a0] ;  /* 0x0000e800ff1d7b82 */ /* 0x000ee20000000800 */
[----:B------:R-:W-:-:S02]  /*5200*/  VIADD R30, R30, 0xffffff92 ;  /* 0xffffff921e1e7836 */ /* 0x000fc40000000000 */
[----:B------:R1:W-:Y:S01]  /*5210*/  LDGSTS.E [R219+0x1a200], desc[UR32][R86.64], !P5 ;  /* 0x1a20000056db7fae */ /* 0x0003e2000e9a1020 */
[----:B------:R-:W-:Y:S01]  /*5220*/  ISETP.GE.U32.AND P5, PT, R34, 0x7fffff74, PT ;  /* 0x7fffff742200780c */ /* 0x000fe20003fa6070 */
[C---:B------:R-:W-:Y:S02]  /*5230*/  IMAD.WIDE R92, R212.reuse, 0x4, R92 ;  /* 0x00000004d45c7825 */ /* 0x040fe400078e025c */
[----:B------:R1:W-:Y:S01]  /*5240*/  LDGSTS.E [R219+0x1a400], desc[UR32][R88.64], !P6 ;  /* 0x1a40000058db7fae */ /* 0x0003e2000f1a1020 */
[----:B------:R-:W3:Y:S01]  /*5250*/  LDC R34, c[0x0][0x3a0] ;  /* 0x0000e800ff227b82 */ /* 0x000ee20000000800 */
[----:B------:R-:W-:Y:S01]  /*5260*/  IMAD.WIDE R94, R212, 0x4, R94 ;  /* 0x00000004d45e7825 */ /* 0x000fe200078e025e */
[----:B--2---:R-:W-:Y:S01]  /*5270*/  IADD3 R28, PT, PT, R28, -0x70, RZ ;  /* 0xffffff901c1c7810 */ /* 0x004fe20007ffe0ff */
[----:B------:R2:W-:Y:S01]  /*5280*/  LDGSTS.E [R219+0x1a600], desc[UR32][R90.64], !P6 ;  /* 0x1a6000005adb7fae */ /* 0x0005e2000f1a1020 */
[----:B------:R-:W-:Y:S01]  /*5290*/  ISETP.GE.U32.AND P6, PT, R30, 0x7fffff73, PT ;  /* 0x7fffff731e00780c */ /* 0x000fe20003fc6070 */
[----:B------:R-:W-:-:S02]  /*52a0*/  VIADD R31, R31, 0xffffff91 ;  /* 0xffffff911f1f7836 */ /* 0x000fc40000000000 */
[C---:B------:R-:W-:Y:S01]  /*52b0*/  IMAD.WIDE R96, R212.reuse, 0x4, R96 ;  /* 0x00000004d4607825 */ /* 0x040fe200078e0260 */
[----:B------:R-:W2:Y:S01]  /*52c0*/  LDC R30, c[0x0][0x3a0] ;  /* 0x0000e800ff1e7b82 */ /* 0x000ea20000000800 */
[----:B------:R1:W-:Y:S02]  /*52d0*/  LDGSTS.E [R219+0x1a800], desc[UR32][R92.64], !P2 ;  /* 0x1a8000005cdb7fae */ /* 0x0003e4000d1a1020 */
[C---:B------:R-:W-:Y:S02]  /*52e0*/  IMAD.WIDE R98, R212.reuse, 0x4, R98 ;  /* 0x00000004d4627825 */ /* 0x040fe400078e0262 */
[----:B------:R2:W-:Y:S01]  /*52f0*/  LDGSTS.E [R219+0x1aa00], desc[UR32][R94.64], !P2 ;  /* 0x1aa000005edb7fae */ /* 0x0005e2000d1a1020 */
[----:B------:R-:W-:Y:S01]  /*5300*/  ISETP.GE.U32.AND P2, PT, R31, 0x7fffff72, PT ;  /* 0x7fffff721f00780c */ /* 0x000fe20003f46070 */
[C---:B------:R-:W-:Y:S01]  /*5310*/  IMAD.WIDE R100, R212.reuse, 0x4, R100 ;  /* 0x00000004d4647825 */ /* 0x040fe200078e0264 */
[----:B------:R-:W4:Y:S01]  /*5320*/  LDC R31, c[0x0][0x3a0] ;  /* 0x0000e800ff1f7b82 */ /* 0x000f220000000800 */
[----:B------:R2:W-:Y:S02]  /*5330*/  LDGSTS.E [R219+0x1ac00], desc[UR32][R96.64], !P4 ;  /* 0x1ac0000060db7fae */ /* 0x0005e4000e1a1020 */
[----:B------:R-:W-:-:S02]  /*5340*/  IMAD.WIDE R102, R212, 0x4, R102 ;  /* 0x00000004d4667825 */ /* 0x000fc400078e0266 */
[----:B------:R2:W-:Y:S01]  /*5350*/  LDGSTS.E [R219+0x1ae00], desc[UR32][R98.64], !P4 ;  /* 0x1ae0000062db7fae */ /* 0x0005e2000e1a1020 */
[----:B------:R-:W-:Y:S01]  /*5360*/  ISETP.GE.U32.AND P4, PT, R28, 0x7fffff71, PT ;  /* 0x7fffff711c00780c */ /* 0x000fe20003f86070 */
[----:B-1----:R-:W-:Y:S01]  /*5370*/  VIADD R32, R32, 0xffffff8f ;  /* 0xffffff8f20207836 */ /* 0x002fe20000000000 */
[----:B------:R-:W1:Y:S01]  /*5380*/  LDC R28, c[0x0][0x3a0] ;  /* 0x0000e800ff1c7b82 */ /* 0x000e620000000800 */
[----:B------:R1:W-:Y:S01]  /*5390*/  LDGSTS.E [R219+0x1b000], desc[UR32][R100.64], !P5 ;  /* 0x1b00000064db7fae */ /* 0x0003e2000e9a1020 */
[----:B------:R-:W-:-:S03]  /*53a0*/  IMAD.WIDE R104, R212, 0x4, R104 ;  /* 0x00000004d4687825 */ /* 0x000fc600078e0268 */
[----:B------:R1:W-:Y:S01]  /*53b0*/  LDGSTS.E [R219+0x1b200], desc[UR32][R102.64], !P5 ;  /* 0x1b20000066db7fae */ /* 0x0003e2000e9a1020 */
[----:B------:R-:W-:Y:S01]  /*53c0*/  ISETP.GE.U32.AND P5, PT, R32, 0x7fffff70, PT ;  /* 0x7fffff702000780c */ /* 0x000fe20003fa6070 */
[----:B------:R-:W-:Y:S01]  /*53d0*/  IMAD.WIDE R106, R212, 0x4, R106 ;  /* 0x00000004d46a7825 */ /* 0x000fe200078e026a */
[----:B------:R-:W1:Y:S01]  /*53e0*/  LDC R32, c[0x0][0x3a0] ;  /* 0x0000e800ff207b82 */ /* 0x000e620000000800 */
[----:B------:R1:W-:Y:S01]  /*53f0*/  LDGSTS.E [R219+0x1b400], desc[UR32][R104.64], !P6 ;  /* 0x1b40000068db7fae */ /* 0x0003e2000f1a1020 */
[----:B--2---:R-:W-:Y:S01]  /*5400*/  IADD3 R30, PT, PT, R30, -0x74, RZ ;  /* 0xffffff8c1e1e7810 */ /* 0x004fe20007ffe0ff */
[----:B---3--:R-:W-:Y:S02]  /*5410*/  VIADD R29, R29, 0xffffff8e ;  /* 0xffffff8e1d1d7836 */ /* 0x008fe40000000000 */
[C---:B------:R-:W-:Y:S01]  /*5420*/  IMAD.WIDE R108, R212.reuse, 0x4, R108 ;  /* 0x00000004d46c7825 */ /* 0x040fe200078e026c */
[----:B------:R2:W-:Y:S02]  /*5430*/  LDGSTS.E [R219+0x1b600], desc[UR32][R106.64], !P6 ;  /* 0x1b6000006adb7fae */ /* 0x0005e4000f1a1020 */
[----:B------:R-:W-:Y:S01]  /*5440*/  ISETP.GE.U32.AND P6, PT, R29, 0x7fffff6f, PT ;  /* 0x7fffff6f1d00780c */ /* 0x000fe20003fc6070 */
[----:B------:R-:W-:Y:S01]  /*5450*/  IMAD.WIDE R110, R212, 0x4, R110 ;  /* 0x00000004d46e7825 */ /* 0x000fe200078e026e */
[----:B------:R3:W-:Y:S01]  /*5460*/  LDGSTS.E [R219+0x1b800], desc[UR32][R108.64], !P2 ;  /* 0x1b8000006cdb7fae */ /* 0x0007e2000d1a1020 */
[----:B------:R-:W1:Y:S02]  /*5470*/  LDC R29, c[0x0][0x3a0] ;  /* 0x0000e800ff1d7b82 */ /* 0x000e640000000800 */
[----:B------:R-:W-:Y:S01]  /*5480*/  VIADD R34, R34, 0xffffff8d ;  /* 0xffffff8d22227836 */ /* 0x000fe20000000000 */
[----:B------:R1:W-:Y:S01]  /*5490*/  LDGSTS.E [R219+0x1ba00], desc[UR32][R110.64], !P2 ;  /* 0x1ba000006edb7fae */ /* 0x0003e2000d1a1020 */
[----:B------:R-:W-:-:S03]  /*54a0*/  IMAD.WIDE R112, R212, 0x4, R112 ;  /* 0x00000004d4707825 */ /* 0x000fc600078e0270 */
        /* <DEDUP_REMOVED lines=10> */
[----:B----4-:R-:W-:Y:S01]  /*5550*/  VIADD R31, R31, 0xffffff8b ;  /* 0xffffff8b1f1f7836 */ /* 0x010fe20000000000 */
[----:B------:R4:W-:Y:S01]  /*5560*/  LDGSTS.E [R219+0x1c200], desc[UR32][R118.64], !P5 ;  /* 0x1c20000076db7fae */ /* 0x0009e2000e9a1020 */
[----:B------:R-:W-:Y:S01]  /*5570*/  IMAD.WIDE R120, R212, 0x4, R120 ;  /* 0x00000004d4787825 */ /* 0x000fe200078e0278 */
[----:B-1----:R-:W-:-:S03]  /*5580*/  IADD3 R29, PT, PT, R29, -0x78, RZ ;  /* 0xffffff881d1d7810 */ /* 0x002fc60007ffe0ff */
[C---:B------:R-:W-:Y:S01]  /*5590*/  IMAD.WIDE R122, R212.reuse, 0x4, R122 ;  /* 0x00000004d47a7825 */ /* 0x040fe200078e027a */
[----:B------:R-:W-:Y:S01]  /*55a0*/  ISETP.GE.U32.AND P5, PT, R31, 0x7fffff6c, PT ;  /* 0x7fffff6c1f00780c */ /* 0x000fe20003fa6070 */
[----:B------:R1:W-:Y:S01]  /*55b0*/  LDGSTS.E [R219+0x1c400], desc[UR32][R120.64], !P6 ;  /* 0x1c40000078db7fae */ /* 0x0003e2000f1a1020 */
[----:B------:R-:W1:Y:S01]  /*55c0*/  LDC R31, c[0x0][0x3a0] ;  /* 0x0000e800ff1f7b82 */ /* 0x000e620000000800 */
[----:B------:R-:W-:Y:S02]  /*55d0*/  IMAD.WIDE R124, R212, 0x4, R124 ;  /* 0x00000004d47c7825 */ /* 0x000fe400078e027c */
[----:B------:R1:W-:Y:S02]  /*55e0*/  LDGSTS.E [R219+0x1c600], desc[UR32][R122.64], !P6 ;  /* 0x1c6000007adb7fae */ /* 0x0003e4000f1a1020 */
[----:B------:R-:W-:Y:S02]  /*55f0*/  VIADD R28, R28, 0xffffff8a ;  /* 0xffffff8a1c1c7836 */ /* 0x000fe40000000000 */
[----:B------:R-:W-:Y:S01]  /*5600*/  IMAD.WIDE R126, R212, 0x4, R126 ;  /* 0x00000004d47e7825 */ /* 0x000fe200078e027e */
[----:B------:R1:W-:Y:S02]  /*5610*/  LDGSTS.E [R219+0x1c800], desc[UR32][R124.64], !P2 ;  /* 0x1c8000007cdb7fae */ /* 0x0003e4000d1a1020 */
[----:B------:R-:W-:Y:S01]  /*5620*/  ISETP.GE.U32.AND P6, PT, R28, 0x7fffff6b, PT ;  /* 0x7fffff6b1c00780c */ /* 0x000fe20003fc6070 */
[----:B------:R-:W-:Y:S01]  /*5630*/  VIADD R32, R32, 0xffffff89 ;  /* 0xffffff8920207836 */ /* 0x000fe20000000000 */
[----:B------:R1:W-:Y:S01]  /*5640*/  LDGSTS.E [R219+0x1ca00], desc[UR32][R126.64], !P2 ;  /* 0x1ca000007edb7fae */ /* 0x0003e2000d1a1020 */
[----:B------:R-:W1:Y:S01]  /*5650*/  LDC R28, c[0x0][0x3a0] ;  /* 0x0000e800ff1c7b82 */ /* 0x000e620000000800 */
[----:B------:R-:W-:-:S02]  /*5660*/  IMAD.WIDE R128, R212, 0x4, R128 ;  /* 0x00000004d4807825 */ /* 0x000fc400078e0280 */
[----:B------:R-:W-:Y:S02]  /*5670*/  ISETP.GE.U32.AND P2, PT, R32, 0x7fffff6a, PT ;  /* 0x7fffff6a2000780c */ /* 0x000fe40003f46070 */
[C---:B------:R-:W-:Y:S01]  /*5680*/  IMAD.WIDE R130, R212.reuse, 0x4, R130 ;  /* 0x00000004d4827825 */ /* 0x040fe200078e0282 */
[----:B------:R1:W-:Y:S02]  /*5690*/  LDGSTS.E [R219+0x1cc00], desc[UR32][R128.64], !P4 ;  /* 0x1cc0000080db7fae */ /* 0x0003e4000e1a1020 */
[----:B------:R-:W3:Y:S01]  /*56a0*/  LDC R32, c[0x0][0x3a0] ;  /* 0x0000e800ff207b82 */ /* 0x000ee20000000800 */
[C---:B------:R-:W-:Y:S01]  /*56b0*/  IMAD.WIDE R132, R212.reuse, 0x4, R132 ;  /* 0x00000004d4847825 */ /* 0x040fe200078e0284 */
[----:B------:R1:W-:Y:S01]  /*56c0*/  LDGSTS.E [R219+0x1ce00], desc[UR32][R130.64], !P4 ;  /* 0x1ce0000082db7fae */ /* 0x0003e2000e1a1020 */
[----:B------:R-:W-:Y:S02]  /*56d0*/  ISETP.GE.U32.AND P4, PT, R29, 0x7fffff69, PT ;  /* 0x7fffff691d00780c */ /* 0x000fe40003f86070 */
[----:B------:R-:W-:Y:S01]  /*56e0*/  IMAD.WIDE R134, R212, 0x4, R134 ;  /* 0x00000004d4867825 */ /* 0x000fe200078e0286 */
[----:B------:R1:W-:Y:S02]  /*56f0*/  LDGSTS.E [R219+0x1d000], desc[UR32][R132.64], !P5 ;  /* 0x1d00000084db7fae */ /* 0x0003e4000e9a1020 */
[----:B------:R-:W3:Y:S01]  /*5700*/  LDC R29, c[0x0][0x3a0] ;  /* 0x0000e800ff1d7b82 */ /* 0x000ee20000000800 */
[----:B--2---:R-:W-:Y:S01]  /*5710*/  VIADD R34, R34, 0xffffff87 ;  /* 0xffffff8722227836 */ /* 0x004fe20000000000 */
[----:B------:R2:W-:Y:S01]  /*5720*/  LDGSTS.E [R219+0x1d200], desc[UR32][R134.64], !P5 ;  /* 0x1d20000086db7fae */ /* 0x0005e2000e9a1020 */
[----:B------:R-:W-:-:S03]  /*5730*/  IMAD.WIDE R136, R212, 0x4, R136 ;  /* 0x00000004d4887825 */ /* 0x000fc600078e0288 */
[----:B------:R-:W-:Y:S01]  /*5740*/  ISETP.GE.U32.AND P5, PT, R34, 0x7fffff68, PT ;  /* 0x7fffff682200780c */ /* 0x000fe20003fa6070 */
[----:B------:R-:W-:Y:S01]  /*5750*/  IMAD.WIDE R138, R212, 0x4, R138 ;  /* 0x00000004d48a7825 */ /* 0x000fe200078e028a */
[----:B------:R1:W-:Y:S01]  /*5760*/  LDGSTS.E [R219+0x1d400], desc[UR32][R136.64], !P6 ;  /* 0x1d40000088db7fae */ /* 0x0003e2000f1a1020 */
[----:B------:R-:W2:Y:S01]  /*5770*/  LDC R34, c[0x0][0x3a0] ;  /* 0x0000e800ff227b82 */ /* 0x000ea20000000800 */
[----:B-1----:R-:W-:Y:S01]  /*5780*/  IADD3 R28, PT, PT, R28, -0x7c, RZ ;  /* 0xffffff841c1c7810 */ /* 0x002fe20007ffe0ff */
[----:B------:R-:W-:Y:S01]  /*5790*/  VIADD R30, R30, 0xffffff86 ;  /* 0xffffff861e1e7836 */ /* 0x000fe20000000000 */
[----:B------:R1:W-:Y:S01]  /*57a0*/  LDGSTS.E [R219+0x1d600], desc[UR32][R138.64], !P6 ;  /* 0x1d6000008adb7fae */ /* 0x0003e2000f1a1020 */
[----:B------:R-:W-:-:S03]  /*57b0*/  IMAD.WIDE R172, R212, 0x4, R172 ;  /* 0x00000004d4ac7825 */ /* 0x000fc600078e02ac */
[----:B------:R-:W-:Y:S01]  /*57c0*/  ISETP.GE.U32.AND P6, PT, R30, 0x7fffff67, PT ;  /* 0x7fffff671e00780c */ /* 0x000fe20003fc6070 */
[C---:B------:R-:W-:Y:S01]  /*57d0*/  IMAD.WIDE R174, R212.reuse, 0x4, R174 ;  /* 0x00000004d4ae7825 */ /* 0x040fe200078e02ae */
[----:B------:R-:W1:Y:S01]  /*57e0*/  LDC R30, c[0x0][0x3a0] ;  /* 0x0000e800ff1e7b82 */ /* 0x000e620000000800 */
[----:B------:R1:W-:Y:S02]  /*57f0*/  LDGSTS.E [R219+0x1d800], desc[UR32][R172.64], !P2 ;  /* 0x1d800000acdb7fae */ /* 0x0003e4000d1a1020 */
[----:B------:R-:W-:Y:S02]  /*5800*/  VIADD R31, R31, 0xffffff85 ;  /* 0xffffff851f1f7836 */ /* 0x000fe40000000000 */
[C---:B------:R-:W-:Y:S01]  /*5810*/  IMAD.WIDE R176, R212.reuse, 0x4, R176 ;  /* 0x00000004d4b07825 */ /* 0x040fe200078e02b0 */
[----:B------:R1:W-:Y:S02]  /*5820*/  LDGSTS.E [R219+0x1da00], desc[UR32][R174.64], !P2 ;  /* 0x1da00000aedb7fae */ /* 0x0003e4000d1a1020 */
[----:B------:R-:W-:Y:S01]  /*5830*/  ISETP.GE.U32.AND P2, PT, R31, 0x7fffff66, PT ;  /* 0x7fffff661f00780c */ /* 0x000fe20003f46070 */
[C---:B------:R-:W-:Y:S01]  /*5840*/  IMAD.WIDE R178, R212.reuse, 0x4, R178 ;  /* 0x00000004d4b27825 */ /* 0x040fe200078e02b2 */
[----:B------:R1:W-:Y:S01]  /*5850*/  LDGSTS.E [R219+0x1dc00], desc[UR32][R176.64], !P4 ;  /* 0x1dc00000b0db7fae */ /* 0x0003e2000e1a1020 */
[----:B------:R-:W2:Y:S02]  /*5860*/  LDC R31, c[0x0][0x3a0] ;  /* 0x0000e800ff1f7b82 */ /* 0x000ea40000000800 */
[----:B------:R-:W-:Y:S01]  /*5870*/  IMAD.WIDE R180, R212, 0x4, R180 ;  /* 0x00000004d4b47825 */ /* 0x000fe200078e02b4 */
[----:B------:R1:W-:Y:S01]  /*5880*/  LDGSTS.E [R219+0x1de00], desc[UR32][R178.64], !P4 ;  /* 0x1de00000b2db7fae */ /* 0x0003e2000e1a1020 */
[----:B------:R-:W-:-:S02]  /*5890*/  ISETP.GE.U32.AND P4, PT, R28, 0x7fffff65, PT ;  /* 0x7fffff651c00780c */ /* 0x000fc40003f86070 */
[----:B------:R-:W-:Y:S01]  /*58a0*/  IMAD.WIDE R182, R212, 0x4, R182 ;  /* 0x00000004d4b67825 */ /* 0x000fe200078e02b6 */
[----:B------:R1:W-:Y:S01]  /*58b0*/  LDGSTS.E [R219+0x1e000], desc[UR32][R180.64], !P5 ;  /* 0x1e000000b4db7fae */ /* 0x0003e2000e9a1020 */
[----:B------:R-:W2:Y:S02]  /*58c0*/  LDC R28, c[0x0][0x3a0] ;  /* 0x0000e800ff1c7b82 */ /* 0x000ea40000000800 */
[----:B---3--:R-:W-:Y:S01]  /*58d0*/  VIADD R32, R32, 0xffffff83 ;  /* 0xffffff8320207836 */ /* 0x008fe20000000000 */
[----:B------:R3:W-:Y:S01]  /*58e0*/  LDGSTS.E [R219+0x1e200], desc[UR32][R182.64], !P5 ;  /* 0x1e200000b6db7fae */ /* 0x0007e2000e9a1020 */
[----:B------:R-:W-:Y:S01]  /*58f0*/  IMAD.WIDE R184, R212, 0x4, R184 ;  /* 0x00000004d4b87825 */ /* 0x000fe200078e02b8 */
[----:B-1----:R-:W-:Y:S02]  /*5900*/  IADD3 R30, PT, PT, R30, -0x80, RZ ;  /* 0xffffff801e1e7810 */ /* 0x002fe40007ffe0ff */
[----:B------:R-:W-:Y:S01]  /*5910*/  ISETP.GE.U32.AND P5, PT, R32, 0x7fffff64, PT ;  /* 0x7fffff642000780c */ /* 0x000fe20003fa6070 */
[C---:B------:R-:W-:Y:S01]  /*5920*/  IMAD.WIDE R186, R212.reuse, 0x4, R186 ;  /* 0x00000004d4ba7825 */ /* 0x040fe200078e02ba */
[----:B------:R1:W-:Y:S03]  /*5930*/  LDGSTS.E [R219+0x1e400], desc[UR32][R184.64], !P6 ;  /* 0x1e400000b8db7fae */ /* 0x0003e6000f1a1020 */
[C---:B------:R-:W-:Y:S01]  /*5940*/  IMAD.WIDE R188, R212.reuse, 0x4, R188 ;  /* 0x00000004d4bc7825 */ /* 0x040fe200078e02bc */
[----:B------:R1:W-:Y:S03]  /*5950*/  LDGSTS.E [R219+0x1e600], desc[UR32][R186.64], !P6 ;  /* 0x1e600000badb7fae */ /* 0x0003e6000f1a1020 */
[C---:B------:R-:W-:Y:S01]  /*5960*/  IMAD.WIDE R190, R212.reuse, 0x4, R190 ;  /* 0x00000004d4be7825 */ /* 0x040fe200078e02be */
[----:B------:R1:W-:Y:S03]  /*5970*/  LDGSTS.E [R219+0x1e800], desc[UR32][R188.64], !P2 ;  /* 0x1e800000bcdb7fae */ /* 0x0003e6000d1a1020 */
[----:B------:R-:W-:Y:S01]  /*5980*/  VIADD R29, R29, 0xffffff82 ;  /* 0xffffff821d1d7836 */ /* 0x000fe20000000000 */
[----:B------:R1:W-:Y:S01]  /*5990*/  LDGSTS.E [R219+0x1ea00], desc[UR32][R190.64], !P2 ;  /* 0x1ea00000bedb7fae */ /* 0x0003e2000d1a1020 */
[----:B------:R-:W-:Y:S01]  /*59a0*/  IMAD.WIDE R192, R212, 0x4, R192 ;  /* 0x00000004d4c07825 */ /* 0x000fe200078e02c0 */
[----:B------:R-:W-:-:S02]  /*59b0*/  ISETP.GE.AND P2, PT, R77, R30, PT ;  /* 0x0000001e4d00720c */ /* 0x000fc40003f46270 */
[----:B------:R-:W-:Y:S01]  /*59c0*/  ISETP.GE.U32.AND P6, PT, R29, 0x7fffff63, PT ;  /* 0x7fffff631d00780c */ /* 0x000fe20003fc6070 */
[----:B------:R-:W-:Y:S01]  /*59d0*/  IMAD.WIDE R194, R212, 0x4, R194 ;  /* 0x00000004d4c27825 */ /* 0x000fe200078e02c2 */
[----:B------:R1:W-:Y:S01]  /*59e0*/  LDGSTS.E [R219+0x1ec00], desc[UR32][R192.64], !P4 ;  /* 0x1ec00000c0db7fae */ /* 0x0003e2000e1a1020 */
[----:B------:R-:W1:Y:S01]  /*59f0*/  LDC R29, c[0x0][0x3a0] ;  /* 0x0000e800ff1d7b82 */ /* 0x000e620000000800 */
[----:B------:R-:W-:Y:S01]  /*5a00*/  SEL R32, RZ, 0x4, P2 ;  /* 0x00000004ff207807 */ /* 0x000fe20001000000 */
[----:B--2---:R-:W-:Y:S01]  /*5a10*/  VIADD R34, R34, 0xffffff81 ;  /* 0xffffff8122227836 */ /* 0x004fe20000000000 */
[----:B------:R2:W-:Y:S01]  /*5a20*/  LDGSTS.E [R219+0x1ee00], desc[UR32][R194.64], !P4 ;  /* 0x1ee00000c2db7fae */ /* 0x0005e2000e1a1020 */
[----:B------:R-:W-:Y:S01]  /*5a30*/  IMAD.WIDE R196, R212, 0x4, R196 ;  /* 0x00000004d4c47825 */ /* 0x000fe200078e02c4 */
[----:B------:R-:W-:Y:S02]  /*5a40*/  ISETP.GT.AND P2, PT, R39, 0x9f, PT ;  /* 0x0000009f2700780c */ /* 0x000fe40003f44270 */
[----:B------:R-:W-:Y:S01]  /*5a50*/  ISETP.GE.U32.AND P4, PT, R34, 0x7fffff62, PT ;  /* 0x7fffff622200780c */ /* 0x000fe20003f86070 */
[----:B-----5:R-:W-:Y:S01]  /*5a60*/  IMAD.WIDE R198, R212, 0x4, R198 ;  /* 0x00000004d4c67825 */ /* 0x020fe200078e02c6 */
[----:B------:R5:W-:Y:S01]  /*5a70*/  LDGSTS.E [R219+0x1f000], desc[UR32][R196.64], !P5 ;  /* 0x1f000000c4db7fae */ /* 0x000be2000e9a1020 */
[----:B------:R-:W1:Y:S01]  /*5a80*/  LDC R34, c[0x0][0x3a0] ;  /* 0x0000e800ff227b82 */ /* 0x000e620000000800 */
[----:B------:R-:W-:Y:S01]  /*5a90*/  SEL R32, R32, RZ, P2 ;  /* 0x000000ff20207207 */ /* 0x000fe20001000000 */
[----:B------:R-:W-:Y:S01]  /*5aa0*/  IMAD.WIDE R200, R212, 0x4, R200 ;  /* 0x00000004d4c87825 */ /* 0x000fe200078e02c8 */
[----:B------:R1:W-:Y:S01]  /*5ab0*/  LDGSTS.E [R219+0x1f200], desc[UR32][R198.64], !P5 ;  /* 0x1f200000c6db7fae */ /* 0x0003e2000e9a1020 */
[----:B------:R-:W-:-:S02]  /*5ac0*/  ISETP.GE.U32.AND P5, PT, R30, 0x7fffff61, PT ;  /* 0x7fffff611e00780c */ /* 0x000fc40003fa6070 */
[----:B------:R-:W-:Y:S01]  /*5ad0*/  IMAD.WIDE R204, R212, 0x4, R204 ;  /* 0x00000004d4cc7825 */ /* 0x000fe200078e02cc */
[----:B------:R1:W-:Y:S01]  /*5ae0*/  LDGSTS.E [R219+0x1f400], desc[UR32][R200.64], !P6 ;  /* 0x1f400000c8db7fae */ /* 0x0003e2000f1a1020 */
[----:B------:R-:W1:Y:S01]  /*5af0*/  LDC R30, c[0x0][0x3a0] ;  /* 0x0000e800ff1e7b82 */ /* 0x000e620000000800 */
[----:B------:R-:W-:Y:S01]  /*5b00*/  ISETP.NE.U32.AND P2, PT, R32, RZ, PT ;  /* 0x000000ff2000720c */ /* 0x000fe20003f45070 */
[C---:B------:R-:W-:Y:S01]  /*5b10*/  IMAD.WIDE R202, R212.reuse, 0x4, R202 ;  /* 0x00000004d4ca7825 */ /* 0x040fe200078e02ca */
[----:B------:R1:W-:Y:S03]  /*5b20*/  LDGSTS.E [R219+0x1f600], desc[UR32][R204.64], !P6 ;  /* 0x1f600000ccdb7fae */ /* 0x0003e6000f1a1020 */
[C---:B------:R-:W-:Y:S01]  /*5b30*/  IMAD.WIDE R208, R212.reuse, 0x4, R208 ;  /* 0x00000004d4d07825 */ /* 0x040fe200078e02d0 */
[----:B------:R1:W-:Y:S01]  /*5b40*/  LDGSTS.E [R219+0x1f800], desc[UR32][R202.64], !P4 ;  /* 0x1f800000cadb7fae */ /* 0x0003e2000e1a1020 */
[----:B------:R-:W1:Y:S02]  /*5b50*/  LDC R32, c[0x0][0x3a0] ;  /* 0x0000e800ff207b82 */ /* 0x000e640000000800 */
[C---:B------:R-:W-:Y:S01]  /*5b60*/  IMAD.WIDE R206, R212.reuse, 0x4, R206 ;  /* 0x00000004d4ce7825 */ /* 0x040fe200078e02ce */
[----:B------:R1:W-:Y:S03]  /*5b70*/  LDGSTS.E [R219+0x1fa00], desc[UR32][R208.64], !P4 ;  /* 0x1fa00000d0db7fae */ /* 0x0003e6000e1a1020 */
[----:B------:R-:W-:Y:S01]  /*5b80*/  IMAD.WIDE R210, R212, 0x4, R210 ;  /* 0x00000004d4d27825 */ /* 0x000fe200078e02d2 */
[----:B------:R1:W-:Y:S03]  /*5b90*/  LDGSTS.E [R219+0x1fc00], desc[UR32][R206.64], !P5 ;  /* 0x1fc00000cedb7fae */ /* 0x0003e6000e9a1020 */
[C---:B------:R-:W-:Y:S01]  /*5ba0*/  IMAD.WIDE R26, R214.reuse, 0x4, R26 ;  /* 0x00000004d61a7825 */ /* 0x040fe200078e021a */
[----:B------:R1:W-:Y:S03]  /*5bb0*/  LDGSTS.E [R219+0x1fe00], desc[UR32][R210.64], !P5 ;  /* 0x1fe00000d2db7fae */ /* 0x0003e6000e9a1020 */
[C---:B------:R-:W-:Y:S01]  /*5bc0*/  IMAD.WIDE R22, R214.reuse, 0x4, R22 ;  /* 0x00000004d6167825 */ /* 0x040fe200078e0216 */
[----:B------:R-:W0:Y:S03]  /*5bd0*/  LDGDEPBAR ;  /* 0x00000000000079af */ /* 0x000e260000000000 */
[C---:B------:R-:W-:Y:S01]  /*5be0*/  IMAD.WIDE R18, R214.reuse, 0x4, R18 ;  /* 0x00000004d6127825 */ /* 0x040fe200078e0212 */
[----:B------:R1:W-:Y:S03]  /*5bf0*/  LDGSTS.E [R217+0x3e000], desc[UR32][R26.64], P1 ;  /* 0x3e0000001ad97fae */ /* 0x0003e600089a1020 */
[----:B------:R-:W-:Y:S01]  /*5c00*/  IMAD.WIDE R14, R214, 0x4, R14 ;  /* 0x00000004d60e7825 */ /* 0x000fe200078e020e */
[----:B------:R1:W-:Y:S02]  /*5c10*/  LDGSTS.E [R217+0x3e400], desc[UR32][R22.64], P1 ;  /* 0x3e40000016d97fae */ /* 0x0003e400089a1020 */
[----:B-1----:R-:W-:Y:S01]  /*5c20*/  IADD3 R32, PT, PT, R32, -0x88, RZ ;  /* 0xffffff7820207810 */ /* 0x002fe20007ffe0ff */
[C---:B------:R-:W-:Y:S01]  /*5c30*/  IMAD.WIDE R10, R214.reuse, 0x4, R10 ;  /* 0x00000004d60a7825 */ /* 0x040fe200078e020a */
[----:B------:R1:W-:Y:S03]  /*5c40*/  LDGSTS.E [R217+0x3e800], desc[UR32][R18.64], P1 ;  /* 0x3e80000012d97fae */ /* 0x0003e600089a1020 */
        /* <DEDUP_REMOVED lines=20> */
[----:B------:R-:W-:Y:S01]  /*5d90*/  VIADD R29, R29, 0xffffff7e ;  /* 0xffffff7e1d1d7836 */ /* 0x000fe20000000000 */
[----:B------:R1:W-:Y:S01]  /*5da0*/  LDGSTS.E [R216+0x3f600], desc[UR32][R4.64], P1 ;  /* 0x3f60000004d87fae */ /* 0x0003e200089a1020 */
[----:B------:R-:W-:-:S03]  /*5db0*/  IMAD.WIDE R244, R214, 0x4, R244 ;  /* 0x00000004d6f47825 */ /* 0x000fc600078e02f4 */
[----:B------:R1:W-:Y:S01]  /*5dc0*/  LDGSTS.E [R216+0x3fa00], desc[UR32][R248.64], P1 ;  /* 0x3fa00000f8d87fae */ /* 0x0003e200089a1020 */
[----:B------:R-:W-:Y:S01]  /*5dd0*/  VIADD R31, R31, 0xffffff7f ;  /* 0xffffff7f1f1f7836 */ /* 0x000fe20000000000 */
[----:B------:R-:W-:Y:S01]  /*5de0*/  ISETP.GE.U32.AND P4, PT, R29, 0x7fffff5f, PT ;  /* 0x7fffff5f1d00780c */ /* 0x000fe20003f86070 */
[----:B------:R-:W-:Y:S01]  /*5df0*/  VIADD R28, R28, 0xffffff7d ;  /* 0xffffff7d1c1c7836 */ /* 0x000fe20000000000 */
[----:B------:R1:W-:Y:S01]  /*5e00*/  LDGSTS.E [R216+0x3fe00], desc[UR32][R244.64], P1 ;  /* 0x3fe00000f4d87fae */ /* 0x0003e200089a1020 */
[----:B------:R-:W1:Y:S01]  /*5e10*/  LDC R29, c[0x0][0x3a0] ;  /* 0x0000e800ff1d7b82 */ /* 0x000e620000000800 */
[----:B------:R-:W-:Y:S01]  /*5e20*/  ISETP.GE.U32.AND P6, PT, R31, 0x7fffff60, PT ;  /* 0x7fffff601f00780c */ /* 0x000fe20003fc6070 */
[----:B------:R-:W-:Y:S01]  /*5e30*/  IMAD.WIDE R242, R212, 0x4, R242 ;  /* 0x00000004d4f27825 */ /* 0x000fe200078e02f2 */
[----:B------:R-:W0:Y:S01]  /*5e40*/  LDGDEPBAR ;  /* 0x00000000000079af */ /* 0x000e220000000000 */
[----:B------:R-:W-:Y:S02]  /*5e50*/  ISETP.GE.U32.AND P5, PT, R28, 0x7fffff5e, PT ;  /* 0x7fffff5e1c00780c */ /* 0x000fe40003fa6070 */
[----:B------:R-:W-:-:S02]  /*5e60*/  IADD3 R28, PT, PT, R34, -0x84, RZ ;  /* 0xffffff7c221c7810 */ /* 0x000fc40007ffe0ff */
[----:B------:R-:W-:Y:S01]  /*5e70*/  BAR.SYNC.DEFER_BLOCKING 0x0 ;  /* 0x0000000000007b1d */ /* 0x000fe20000010000 */
[----:B------:R-:W-:Y:S01]  /*5e80*/  IMAD.WIDE R240, R212, 0x4, R240 ;  /* 0x00000004d4f07825 */ /* 0x000fe200078e02f0 */
[----:B------:R-:W-:-:S03]  /*5e90*/  ISETP.GE.U32.AND P1, PT, R28, 0x7fffff5d, PT ;  /* 0x7fffff5d1c00780c */ /* 0x000fc60003f26070 */
[----:B------:R-:W-:-:S03]  /*5ea0*/  IMAD.WIDE R238, R212, 0x4, R238 ;  /* 0x00000004d4ee7825 */ /* 0x000fc600078e02ee */
[----:B------:R-:W2:Y:S01]  /*5eb0*/  LDC R31, c[0x0][0x3a0] ;  /* 0x0000e800ff1f7b82 */ /* 0x000ea20000000800 */
[----:B------:R-:W-:-:S04]  /*5ec0*/  IMAD.WIDE R236, R212, 0x4, R236 ;  /* 0x00000004d4ec7825 */ /* 0x000fc800078e02ec */
[----:B------:R-:W-:-:S03]  /*5ed0*/  IMAD.WIDE R234, R212, 0x4, R234 ;  /* 0x00000004d4ea7825 */ /* 0x000fc600078e02ea */
[----:B------:R-:W3:Y:S01]  /*5ee0*/  LDC R34, c[0x0][0x3a0] ;  /* 0x0000e800ff227b82 */ /* 0x000ee20000000800 */
[----:B-1----:R-:W-:Y:S02]  /*5ef0*/  VIADD R29, R29, 0xffffff7a ;  /* 0xffffff7a1d1d7836 */ /* 0x002fe40000000000 */
[----:B------:R-:W-:Y:S02]  /*5f00*/  VIADD R30, R30, 0xffffff7b ;  /* 0xffffff7b1e1e7836 */ /* 0x000fe40000000000 */
[----:B------:R-:W-:-:S03]  /*5f10*/  IMAD.WIDE R232, R212, 0x4, R232 ;  /* 0x00000004d4e87825 */ /* 0x000fc600078e02e8 */
[----:B------:R-:W1:Y:S01]  /*5f20*/  LDC R28, c[0x0][0x3a0] ;  /* 0x0000e800ff1c7b82 */ /* 0x000e620000000800 */
[----:B------:R-:W-:Y:S01]  /*5f30*/  @!PT LDS RZ, [RZ] ;  /* 0x00000000fffff984 */ /* 0x000fe20000000800 */
[----:B------:R-:W-:Y:S01]  /*5f40*/  @!PT LDS RZ, [RZ] ;  /* 0x00000000fffff984 */ /* 0x000fe20000000800 */
[----:B------:R-:W-:Y:S01]  /*5f50*/  @!PT LDS RZ, [RZ] ;  /* 0x00000000fffff984 */ /* 0x000fe20000000800 */
[----:B------:R1:W-:Y:S01]  /*5f60*/  LDGSTS.E [R219+0x20000], desc[UR32][R242.64], !P6 ;  /* 0x20000000f2db7fae */ /* 0x0003e2000f1a1020 */
[----:B------:R-:W-:-:S03]  /*5f70*/  IMAD.WIDE R230, R212, 0x4, R230 ;  /* 0x00000004d4e67825 */ /* 0x000fc600078e02e6 */
[----:B------:R1:W-:Y:S01]  /*5f80*/  LDGSTS.E [R219+0x20200], desc[UR32][R240.64], !P6 ;  /* 0x20200000f0db7fae */ /* 0x0003e2000f1a1020 */
[----:B------:R-:W-:Y:S01]  /*5f90*/  ISETP.GE.U32.AND P6, PT, R30, 0x7fffff5c, PT ;  /* 0x7fffff5c1e00780c */ /* 0x000fe20003fc6070 */
[----:B--2---:R-:W-:Y:S01]  /*5fa0*/  VIADD R31, R31, 0xffffff79 ;  /* 0xffffff791f1f7836 */ /* 0x004fe20000000000 */
[----:B------:R-:W2:Y:S01]  /*5fb0*/  LDC R30, c[0x0][0x3a0] ;  /* 0x0000e800ff1e7b82 */ /* 0x000ea20000000800 */
[----:B------:R1:W-:Y:S01]  /*5fc0*/  LDGSTS.E [R219+0x20400], desc[UR32][R238.64], !P4 ;  /* 0x20400000eedb7fae */ /* 0x0003e2000e1a1020 */
[----:B------:R-:W-:-:S03]  /*5fd0*/  IMAD.WIDE R228, R212, 0x4, R228 ;  /* 0x00000004d4e47825 */ /* 0x000fc600078e02e4 */
[----:B------:R1:W-:Y:S01]  /*5fe0*/  LDGSTS.E [R219+0x20600], desc[UR32][R236.64], !P4 ;  /* 0x20600000ecdb7fae */ /* 0x0003e2000e1a1020 */
[----:B------:R-:W-:Y:S01]  /*5ff0*/  ISETP.GE.U32.AND P4, PT, R29, 0x7fffff5b, PT ;  /* 0x7fffff5b1d00780c */ /* 0x000fe20003f86070 */
[C---:B------:R-:W-:Y:S01]  /*6000*/  IMAD.WIDE R226, R212.reuse, 0x4, R226 ;  /* 0x00000004d4e27825 */ /* 0x040fe200078e02e2 */
[----:B------:R-:W2:Y:S01]  /*6010*/  LDC R29, c[0x0][0x3a0] ;  /* 0x0000e800ff1d7b82 */ /* 0x000ea20000000800 */
[----:B------:R1:W-:Y:S02]  /*6020*/  LDGSTS.E [R219+0x20800], desc[UR32][R234.64], !P5 ;  /* 0x20800000eadb7fae */ /* 0x0003e4000e9a1020 */
[C---:B------:R-:W-:Y:S02]  /*6030*/  IMAD.WIDE R224, R212.reuse, 0x4, R224 ;  /* 0x00000004d4e07825 */ /* 0x040fe400078e02e0 */
[----:B------:R1:W-:Y:S01]  /*6040*/  LDGSTS.E [R219+0x20a00], desc[UR32][R232.64], !P5 ;  /* 0x20a00000e8db7fae */ /* 0x0003e2000e9a1020 */
[----:B------:R-:W-:Y:S01]  /*6050*/  ISETP.GE.U32.AND P5, PT, R31, 0x7fffff5a, PT ;  /* 0x7fffff5a1f00780c */ /* 0x000fe20003fa6070 */
[----:B------:R-:W-:Y:S01]  /*6060*/  IMAD.WIDE R222, R212, 0x4, R222 ;  /* 0x00000004d4de7825 */ /* 0x000fe200078e02de */
[----:B------:R-:W4:Y:S01]  /*6070*/  LDC R31, c[0x0][0x3a0] ;  /* 0x0000e800ff1f7b82 */ /* 0x000f220000000800 */
[----:B------:R1:W-:Y:S02]  /*6080*/  LDGSTS.E [R219+0x20c00], desc[UR32][R230.64], !P1 ;  /* 0x20c00000e6db7fae */ /* 0x0003e4000c9a1020 */
[----:B---3--:R-:W-:-:S02]  /*6090*/  VIADD R34, R34, 0xffffff77 ;  /* 0xffffff7722227836 */ /* 0x008fc40000000000 */
[----:B------:R-:W-:Y:S01]  /*60a0*/  IMAD.WIDE R220, R212, 0x4, R220 ;  /* 0x00000004d4dc7825 */ /* 0x000fe200078e02dc */
[----:B------:R3:W-:Y:S01]  /*60b0*/  LDGSTS.E [R219+0x20e00], desc[UR32][R228.64], !P1 ;  /* 0x20e00000e4db7fae */ /* 0x0007e2000c9a1020 */
[----:B------:R-:W-:Y:S02]  /*60c0*/  ISETP.GE.U32.AND P1, PT, R32, 0x7fffff59, PT ;  /* 0x7fffff592000780c */ /* 0x000fe40003f26070 */
[----:B-1----:R-:W-:Y:S01]  /*60d0*/  VIADD R28, R28, 0xffffff76 ;  /* 0xffffff761c1c7836 */ /* 0x002fe20000000000 */
[----:B------:R1:W-:Y:S01]  /*60e0*/  LDGSTS.E [R219+0x21000], desc[UR32][R226.64], !P6 ;  /* 0x21000000e2db7fae */ /* 0x0003e2000f1a1020 */
[----:B------:R-:W1:Y:S01]  /*60f0*/  LDC R32, c[0x0][0x3a0] ;  /* 0x0000e800ff207b82 */ /* 0x000e620000000800 */
[----:B------:R-:W-:Y:S02]  /*6100*/  IMAD.WIDE R74, R212, 0x4, R74 ;  /* 0x00000004d44a7825 */ /* 0x000fe400078e024a */
[----:B------:R1:W-:Y:S01]  /*6110*/  LDGSTS.E [R219+0x21200], desc[UR32][R224.64], !P6 ;  /* 0x21200000e0db7fae */ /* 0x0003e2000f1a1020 */
[----:B------:R-:W-:Y:S01]  /*6120*/  ISETP.GE.U32.AND P6, PT, R34, 0x7fffff58, PT ;  /* 0x7fffff582200780c */ /* 0x000fe20003fc6070 */
[C---:B------:R-:W-:Y:S01]  /*6130*/  IMAD.WIDE R78, R212.reuse, 0x4, R78 ;  /* 0x00000004d44e7825 */ /* 0x040fe200078e024e */
[----:B--2---:R-:W-:Y:S01]  /*6140*/  IADD3 R29, PT, PT, R29, -0x8c, RZ ;  /* 0xffffff741d1d7810 */ /* 0x004fe20007ffe0ff */
[----:B------:R2:W-:Y:S01]  /*6150*/  LDGSTS.E [R219+0x21400], desc[UR32][R222.64], !P4 ;  /* 0x21400000dedb7fae */ /* 0x0005e2000e1a1020 */
[----:B------:R-:W1:Y:S01]  /*6160*/  LDC R34, c[0x0][0x3a0] ;  /* 0x0000e800ff227b82 */ /* 0x000e620000000800 */
[----:B------:R-:W-:-:S02]  /*6170*/  IMAD.WIDE R80, R212, 0x4, R80 ;  /* 0x00000004d4507825 */ /* 0x000fc400078e0250 */
[----:B------:R1:W-:Y:S01]  /*6180*/  LDGSTS.E [R219+0x21600], desc[UR32][R220.64], !P4 ;  /* 0x21600000dcdb7fae */ /* 0x0003e2000e1a1020 */
[----:B------:R-:W-:Y:S01]  /*6190*/  ISETP.GE.U32.AND P4, PT, R28, 0x7fffff57, PT ;  /* 0x7fffff571c00780c */ /* 0x000fe20003f86070 */
[C---:B------:R-:W-:Y:S02]  /*61a0*/  IMAD.WIDE R82, R212.reuse, 0x4, R82 ;  /* 0x00000004d4527825 */ /* 0x040fe400078e0252 */
[----:B------:R1:W-:Y:S01]  /*61b0*/  LDGSTS.E [R219+0x21800], desc[UR32][R74.64], !P5 ;  /* 0x218000004adb7fae */ /* 0x0003e2000e9a1020 */
[----:B------:R-:W1:Y:S01]  /*61c0*/  LDC R28, c[0x0][0x3a0] ;  /* 0x0000e800ff1c7b82 */ /* 0x000e620000000800 */
[----:B------:R-:W-:Y:S02]  /*61d0*/  VIADD R35, R35, 0xffffff75 ;  /* 0xffffff7523237836 */ /* 0x000fe40000000000 */
[C---:B------:R-:W-:Y:S01]  /*61e0*/  IMAD.WIDE R84, R212.reuse, 0x4, R84 ;  /* 0x00000004d4547825 */ /* 0x040fe200078e0254 */
[----:B------:R1:W-:Y:S02]  /*61f0*/  LDGSTS.E [R219+0x21a00], desc[UR32][R78.64], !P5 ;  /* 0x21a000004edb7fae */ /* 0x0003e4000e9a1020 */
[----:B------:R-:W-:Y:S01]  /*6200*/  ISETP.GE.U32.AND P5, PT, R35, 0x7fffff56, PT ;  /* 0x7fffff562300780c */ /* 0x000fe20003fa6070 */
[C---:B------:R-:W-:Y:S01]  /*6210*/  IMAD.WIDE R86, R212.reuse, 0x4, R86 ;  /* 0x00000004d4567825 */ /* 0x040fe200078e0256 */
[----:B------:R1:W-:Y:S01]  /*6220*/  LDGSTS.E [R219+0x21c00], desc[UR32][R80.64], !P1 ;  /* 0x21c0000050db7fae */ /* 0x0003e2000c9a1020 */
[----:B------:R-:W2:Y:S02]  /*6230*/  LDC R35, c[0x0][0x3a0] ;  /* 0x0000e800ff237b82 */ /* 0x000ea40000000800 */
[----:B----4-:R-:W-:Y:S01]  /*6240*/  VIADD R31, R31, 0xffffff73 ;  /* 0xffffff731f1f7836 */ /* 0x010fe20000000000 */
[----:B------:R4:W-:Y:S01]  /*6250*/  LDGSTS.E [R219+0x21e00], desc[UR32][R82.64], !P1 ;  /* 0x21e0000052db7fae */ /* 0x0009e2000c9a1020 */
[----:B------:R-:W-:Y:S01]  /*6260*/  IMAD.WIDE R88, R212, 0x4, R88 ;  /* 0x00000004d4587825 */ /* 0x000fe200078e0258 */
[----:B------:R-:W-:-:S02]  /*6270*/  ISETP.GE.U32.AND P1, PT, R29, 0x7fffff55, PT ;  /* 0x7fffff551d00780c */ /* 0x000fc40003f26070 */
[----:B------:R1:W-:Y:S01]  /*6280*/  LDGSTS.E [R219+0x22000], desc[UR32][R84.64], !P6 ;  /* 0x2200000054db7fae */ /* 0x0003e2000f1a1020 */
[----:B------:R-:W-:Y:S01]  /*6290*/  IMAD.WIDE R90, R212, 0x4, R90 ;  /* 0x00000004d45a7825 */ /* 0x000fe200078e025a */
[----:B------:R-:W2:Y:S02]  /*62a0*/  LDC R29, c[0x0][0x3a0] ;  /* 0x0000e800ff1d7b82 */ /* 0x000ea40000000800 */
[----:B------:R1:W-:Y:S01]  /*62b0*/  LDGSTS.E [R219+0x22200], desc[UR32][R86.64], !P6 ;  /* 0x2220000056db7fae */ /* 0x0003e2000f1a1020 */
[----:B------:R-:W-:Y:S01]  /*62c0*/  VIADD R30, R30, 0xffffff72 ;  /* 0xffffff721e1e7836 */ /* 0x000fe20000000000 */
[----:B------:R-:W-:Y:S01]  /*62d0*/  ISETP.GE.U32.AND P6, PT, R31, 0x7fffff54, PT ;  /* 0x7fffff541f00780c */ /* 0x000fe20003fc6070 */
[----:B------:R-:W-:Y:S01]  /*62e0*/  IMAD.WIDE R92, R212, 0x4, R92 ;  /* 0x00000004d45c7825 */ /* 0x000fe200078e025c */
[----:B------:R1:W-:Y:S02]  /*62f0*/  LDGSTS.E [R219+0x22400], desc[UR32][R88.64], !P4 ;  /* 0x2240000058db7fae */ /* 0x0003e4000e1a1020 */
[----:B-1----:R-:W-:Y:S01]  /*6300*/  IADD3 R28, PT, PT, R28, -0x90, RZ ;  /* 0xffffff701c1c7810 */ /* 0x002fe20007ffe0ff */
[----:B------:R-:W1:Y:S01]  /*6310*/  LDC R31, c[0x0][0x3a0] ;  /* 0x0000e800ff1f7b82 */ /* 0x000e620000000800 */
[----:B------:R-:W-:Y:S01]  /*6320*/  IMAD.WIDE R94, R212, 0x4, R94 ;  /* 0x00000004d45e7825 */ /* 0x000fe200078e025e */
[----:B------:R1:W-:Y:S01]  /*6330*/  LDGSTS.E [R219+0x22600], desc[UR32][R90.64], !P4 ;  /* 0x226000005adb7fae */ /* 0x0003e2000e1a1020 */
[----:B------:R-:W-:-:S02]  /*6340*/  ISETP.GE.U32.AND P4, PT, R30, 0x7fffff53, PT ;  /* 0x7fffff531e00780c */ /* 0x000fc40003f86070 */
[----:B------:R-:W-:Y:S01]  /*6350*/  VIADD R32, R32, 0xffffff71 ;  /* 0xffffff7120207836 */ /* 0x000fe20000000000 */
[----:B------:R1:W-:Y:S01]  /*6360*/  LDGSTS.E [R219+0x22800], desc[UR32][R92.64], !P5 ;  /* 0x228000005cdb7fae */ /* 0x0003e2000e9a1020 */
[C---:B------:R-:W-:Y:S01]  /*6370*/  IMAD.WIDE R96, R212.reuse, 0x4, R96 ;  /* 0x00000004d4607825 */ /* 0x040fe200078e0260 */
[----:B------:R-:W1:Y:S02]  /*6380*/  LDC R30, c[0x0][0x3a0] ;  /* 0x0000e800ff1e7b82 */ /* 0x000e640000000800 */
[----:B------:R1:W-:Y:S01]  /*6390*/  LDGSTS.E [R219+0x22a00], desc[UR32][R94.64], !P5 ;  /* 0x22a000005edb7fae */ /* 0x0003e2000e9a1020 */
[----:B------:R-:W-:Y:S01]  /*63a0*/  IMAD.WIDE R98, R212, 0x4, R98 ;  /* 0x00000004d4627825 */ /* 0x000fe200078e0262 */
[----:B------:R-:W-:Y:S02]  /*63b0*/  ISETP.GE.U32.AND P5, PT, R32, 0x7fffff52, PT ;  /* 0x7fffff522000780c */ /* 0x000fe40003fa6070 */
[----:B------:R1:W-:Y:S01]  /*63c0*/  LDGSTS.E [R219+0x22c00], desc[UR32][R96.64], !P1 ;  /* 0x22c0000060db7fae */ /* 0x0003e2000c9a1020 */
[C---:B------:R-:W-:Y:S01]  /*63d0*/  IMAD.WIDE R100, R212.reuse, 0x4, R100 ;  /* 0x00000004d4647825 */ /* 0x040fe200078e0264 */
[----:B------:R-:W3:Y:S02]  /*63e0*/  LDC R32, c[0x0][0x3a0] ;  /* 0x0000e800ff207b82 */ /* 0x000ee40000000800 */
[----:B------:R1:W-:Y:S01]  /*63f0*/  LDGSTS.E [R219+0x22e00], desc[UR32][R98.64], !P1 ;  /* 0x22e0000062db7fae */ /* 0x0003e2000c9a1020 */
[----:B------:R-:W-:Y:S01]  /*6400*/  IMAD.WIDE R102, R212, 0x4, R102 ;  /* 0x00000004d4667825 */ /* 0x000fe200078e0266 */
[----:B------:R-:W-:-:S02]  /*6410*/  ISETP.GE.U32.AND P1, PT, R28, 0x7fffff51, PT ;  /* 0x7fffff511c00780c */ /* 0x000fc40003f26070 */
[----:B------:R1:W-:Y:S01]  /*6420*/  LDGSTS.E [R219+0x23000], desc[UR32][R100.64], !P6 ;  /* 0x2300000064db7fae */ /* 0x0003e2000f1a1020 */
[----:B------:R-:W-:Y:S01]  /*6430*/  VIADD R34, R34, 0xffffff6f ;  /* 0xffffff6f22227836 */ /* 0x000fe20000000000 */
[----:B------:R-:W3:Y:S01]  /*6440*/  LDC R28, c[0x0][0x3a0] ;  /* 0x0000e800ff1c7b82 */ /* 0x000ee20000000800 */
[----:B------:R-:W-:Y:S01]  /*6450*/  IMAD.WIDE R104, R212, 0x4, R104 ;  /* 0x00000004d4687825 */ /* 0x000fe200078e0268 */
[----:B------:R1:W-:Y:S02]  /*6460*/  LDGSTS.E [R219+0x23200], desc[UR32][R102.64], !P6 ;  /* 0x2320000066db7fae */ /* 0x0003e4000f1a1020 */
[----:B------:R-:W-:Y:S01]  /*6470*/  ISETP.GE.U32.AND P6, PT, R34, 0x7fffff50, PT ;  /* 0x7fffff502200780c */ /* 0x000fe20003fc6070 */
[C---:B------:R-:W-:Y:S01]  /*6480*/  IMAD.WIDE R106, R212.reuse, 0x4, R106 ;  /* 0x00000004d46a7825 */ /* 0x040fe200078e026a */
[----:B------:R1:W-:Y:S02]  /*6490*/  LDGSTS.E [R219+0x23400], desc[UR32][R104.64], !P4 ;  /* 0x2340000068db7fae */ /* 0x0003e4000e1a1020 */
[----:B------:R-:W3:Y:S01]  /*64a0*/  LDC R34, c[0x0][0x3a0] ;  /* 0x0000e800ff227b82 */ /* 0x000ee20000000800 */
[----:B--2---:R-:W-:Y:S01]  /*64b0*/  VIADD R29, R29, 0xffffff6e ;  /* 0xffffff6e1d1d7836 */ /* 0x004fe20000000000 */
[----:B------:R2:W-:Y:S01]  /*64c0*/  LDGSTS.E [R219+0x23600], desc[UR32][R106.64], !P4 ;  /* 0x236000006adb7fae */ /* 0x0005e2000e1a1020 */
[----:B------:R-:W-:Y:S01]  /*64d0*/  IMAD.WIDE R108, R212, 0x4, R108 ;  /* 0x00000004d46c7825 */ /* 0x000fe200078e026c */
[----:B-1----:R-:W-:-:S02]  /*64e0*/  IADD3 R30, PT, PT, R30, -0x94, RZ ;  /* 0xffffff6c1e1e7810 */ /* 0x002fc40007ffe0ff */
[----:B------:R-:W-:Y:S01]  /*64f0*/  ISETP.GE.U32.AND P4, PT, R29, 0x7fffff4f, PT ;  /* 0x7fffff4f1d00780c */ /* 0x000fe20003f86070 */
[C---:B------:R-:W-:Y:S01]  /*6500*/  IMAD.WIDE R110, R212.reuse, 0x4, R110 ;  /* 0x00000004d46e7825 */ /* 0x040fe200078e026e */
        /* <DEDUP_REMOVED lines=12> */
[----:B------:R-:W-:Y:S01]  /*65d0*/  IMAD.WIDE R118, R212, 0x4, R118 ;  /* 0x00000004d4767825 */ /* 0x000fe200078e0276 */
[----:B------:R1:W-:Y:S01]  /*65e0*/  LDGSTS.E [R219+0x24000], desc[UR32][R116.64], !P6 ;  /* 0x2400000074db7fae */ /* 0x0003e2000f1a1020 */
[----:B------:R-:W2:Y:S02]  /*65f0*/  LDC R30, c[0x0][0x3a0] ;  /* 0x0000e800ff1e7b82 */ /* 0x000ea40000000800 */
[----:B---3--:R-:W-:Y:S01]  /*6600*/  VIADD R32, R32, 0xffffff6b ;  /* 0xffffff6b20207836 */ /* 0x008fe20000000000 */
[----:B------:R3:W-:Y:S01]  /*6610*/  LDGSTS.E [R219+0x24200], desc[UR32][R118.64], !P6 ;  /* 0x2420000076db7fae */ /* 0x0007e2000f1a1020 */
[----:B------:R-:W-:Y:S01]  /*6620*/  IMAD.WIDE R120, R212, 0x4, R120 ;  /* 0x00000004d4787825 */ /* 0x000fe200078e0278 */
[----:B-1----:R-:W-:-:S03]  /*6630*/  IADD3 R29, PT, PT, R29, -0x98, RZ ;  /* 0xffffff681d1d7810 */ /* 0x002fc60007ffe0ff */
[----:B------:R-:W-:Y:S01]  /*6640*/  IMAD.WIDE R122, R212, 0x4, R122 ;  /* 0x00000004d47a7825 */ /* 0x000fe200078e027a */
        /* <DEDUP_REMOVED lines=20> */
[C---:B------:R-:W-:Y:S01]  /*6790*/  IMAD.WIDE R134, R212.reuse, 0x4, R134 ;  /* 0x00000004d4867825 */ /* 0x040fe200078e0286 */
        /* <DEDUP_REMOVED lines=14> */
[----:B------:R-:W-:Y:S01]  /*6880*/  IMAD.WIDE R174, R212, 0x4, R174 ;  /* 0x00000004d4ae7825 */ /* 0x000fe200078e02ae */
[----:B------:R-:W1:Y:S01]  /*6890*/  LDC R30, c[0x0][0x3a0] ;  /* 0x0000e800ff1e7b82 */ /* 0x000e620000000800 */
[----:B------:R1:W-:Y:S02]  /*68a0*/  LDGSTS.E [R219+0x25800], desc[UR32][R172.64], !P5 ;  /* 0x25800000acdb7fae */ /* 0x0003e4000e9a1020 */
[----:B------:R-:W-:Y:S02]  /*68b0*/  VIADD R32, R32, 0xffffff65 ;  /* 0xffffff6520207836 */ /* 0x000fe40000000000 */
[----:B------:R-:W-:Y:S01]  /*68c0*/  IMAD.WIDE R176, R212, 0x4, R176 ;  /* 0x00000004d4b07825 */ /* 0x000fe200078e02b0 */
        /* <DEDUP_REMOVED lines=17> */
[----:B------:R1:W-:Y:S01]  /*69e0*/  LDGSTS.E [R219+0x26400], desc[UR32][R184.64], !P4 ;  /* 0x26400000b8db7fae */ /* 0x0003e2000e1a1020 */
[----:B------:R-:W1:Y:S02]  /*69f0*/  LDC R34, c[0x0][0x3a0] ;  /* 0x0000e800ff227b82 */ /* 0x000e640000000800 */
        /* <DEDUP_REMOVED lines=9> */
[C---:B------:R-:W-:Y:S01]  /*6a90*/  IMAD.WIDE R194, R212.reuse, 0x4, R194 ;  /* 0x00000004d4c27825 */ /* 0x040fe200078e02c2 */
[----:B------:R1:W-:Y:S01]  /*6aa0*/  LDGSTS.E [R219+0x26c00], desc[UR32][R192.64], !P1 ;  /* 0x26c00000c0db7fae */ /* 0x0003e2000c9a1020 */
[----:B------:R-:W1:Y:S02]  /*6ab0*/  LDC R29, c[0x0][0x3a0] ;  /* 0x0000e800ff1d7b82 */ /* 0x000e640000000800 */
[----:B--2---:R-:W-:Y:S01]  /*6ac0*/  VIADD R31, R31, 0xffffff61 ;  /* 0xffffff611f1f7836 */ /* 0x004fe20000000000 */
[----:B------:R2:W-:Y:S01]  /*6ad0*/  LDGSTS.E [R219+0x26e00], desc[UR32][R194.64], !P1 ;  /* 0x26e00000c2db7fae */ /* 0x0005e2000c9a1020 */
[----:B-----5:R-:W-:-:S03]  /*6ae0*/  IMAD.WIDE R196, R212, 0x4, R196 ;  /* 0x00000004d4c47825 */ /* 0x020fc600078e02c4 */
[----:B------:R-:W-:Y:S01]  /*6af0*/  ISETP.GE.U32.AND P1, PT, R31, 0x7fffff42, PT ;  /* 0x7fffff421f00780c */ /* 0x000fe20003f26070 */
[C---:B------:R-:W-:Y:S01]  /*6b00*/  IMAD.WIDE R198, R212.reuse, 0x4, R198 ;  /* 0x00000004d4c67825 */ /* 0x040fe200078e02c6 */
[----:B------:R5:W-:Y:S01]  /*6b10*/  LDGSTS.E [R219+0x27000], desc[UR32][R196.64], !P6 ;  /* 0x27000000c4db7fae */ /* 0x000be2000f1a1020 */
[----:B------:R-:W-:Y:S02]  /*6b20*/  SEL R31, RZ, 0x4, P5 ;  /* 0x00000004ff1f7807 */ /* 0x000fe40002800000 */
[----:B------:R-:W-:Y:S01]  /*6b30*/  IMAD.WIDE R200, R212, 0x4, R200 ;  /* 0x00000004d4c87825 */ /* 0x000fe200078e02c8 */
[----:B------:R1:W-:Y:S01]  /*6b40*/  LDGSTS.E [R219+0x27200], desc[UR32][R198.64], !P6 ;  /* 0x27200000c6db7fae */ /* 0x0003e2000f1a1020 */
[----:B------:R-:W-:Y:S02]  /*6b50*/  ISETP.GE.U32.AND P6, PT, R30, 0x7fffff41, PT ;  /* 0x7fffff411e00780c */ /* 0x000fe40003fc6070 */
[C---:B------:R-:W-:Y:S01]  /*6b60*/  IMAD.WIDE R204, R212.reuse, 0x4, R204 ;  /* 0x00000004d4cc7825 */ /* 0x040fe200078e02cc */
[----:B------:R1:W-:Y:S01]  /*6b70*/  LDGSTS.E [R219+0x27400], desc[UR32][R200.64], !P4 ;  /* 0x27400000c8db7fae */ /* 0x0003e2000e1a1020 */
[----:B------:R-:W-:Y:S01]  /*6b80*/  ISETP.GT.AND P5, PT, R39, 0xbf, PT ;  /* 0x000000bf2700780c */ /* 0x000fe20003fa4270 */
[----:B------:R-:W1:Y:S01]  /*6b90*/  LDC R30, c[0x0][0x3a0] ;  /* 0x0000e800ff1e7b82 */ /* 0x000e620000000800 */
[----:B------:R-:W-:Y:S01]  /*6ba0*/  IMAD.WIDE R202, R212, 0x4, R202 ;  /* 0x00000004d4ca7825 */ /* 0x000fe200078e02ca */
[----:B------:R1:W-:Y:S01]  /*6bb0*/  LDGSTS.E [R219+0x27600], desc[UR32][R204.64], !P4 ;  /* 0x27600000ccdb7fae */ /* 0x0003e2000e1a1020 */
[----:B------:R-:W-:-:S02]  /*6bc0*/  SEL R31, R31, RZ, P5 ;  /* 0x000000ff1f1f7207 */ /* 0x000fc40002800000 */
[C---:B------:R-:W-:Y:S01]  /*6bd0*/  IMAD.WIDE R208, R212.reuse, 0x4, R208 ;  /* 0x00000004d4d07825 */ /* 0x040fe200078e02d0 */
[----:B------:R1:W-:Y:S01]  /*6be0*/  LDGSTS.E [R219+0x27800], desc[UR32][R202.64], !P1 ;  /* 0x27800000cadb7fae */ /* 0x0003e2000c9a1020 */
[----:B------:R-:W-:Y:S02]  /*6bf0*/  ISETP.NE.U32.AND P5, PT, R31, RZ, PT ;  /* 0x000000ff1f00720c */ /* 0x000fe40003fa5070 */
[C---:B------:R-:W-:Y:S01]  /*6c00*/  IMAD.WIDE R206, R212.reuse, 0x4, R206 ;  /* 0x00000004d4ce7825 */ /* 0x040fe200078e02ce */
[----:B------:R1:W-:Y:S01]  /*6c10*/  LDGSTS.E [R219+0x27a00], desc[UR32][R208.64], !P1 ;  /* 0x27a00000d0db7fae */ /* 0x0003e2000c9a1020 */
[----:B------:R-:W1:Y:S02]  /*6c20*/  LDC R31, c[0x0][0x3a0] ;  /* 0x0000e800ff1f7b82 */ /* 0x000e640000000800 */
        /* <DEDUP_REMOVED lines=32> */
[----:B-1----:R-:W-:Y:S01]  /*6e30*/  VIADD R29, R29, 0xffffff5e ;  /* 0xffffff5e1d1d7836 */ /* 0x002fe20000000000 */
[----:B------:R1:W-:Y:S01]  /*6e40*/  LDGSTS.E [R216+0x41600], desc[UR32][R4.64], P2 ;  /* 0x4160000004d87fae */ /* 0x0003e200091a1020 */
[----:B------:R-:W-:-:S03]  /*6e50*/  IMAD.WIDE R244, R214, 0x4, R244 ;  /* 0x00000004d6f47825 */ /* 0x000fc600078e02f4 */
[----:B------:R1:W-:Y:S01]  /*6e60*/  LDGSTS.E [R216+0x41a00], desc[UR32][R248.64], P2 ;  /* 0x41a00000f8d87fae */ /* 0x0003e200091a1020 */
[----:B------:R-:W-:Y:S01]  /*6e70*/  ISETP.GE.U32.AND P1, PT, R29, 0x7fffff3f, PT ;  /* 0x7fffff3f1d00780c */ /* 0x000fe20003f26070 */
[----:B------:R-:W-:Y:S01]  /*6e80*/  VIADD R28, R28, 0xffffff5d ;  /* 0xffffff5d1c1c7836 */ /* 0x000fe20000000000 */
[----:B------:R-:W1:Y:S01]  /*6e90*/  LDC R29, c[0x0][0x3a0] ;  /* 0x0000e800ff1d7b82 */ /* 0x000e620000000800 */
[----:B------:R1:W-:Y:S01]  /*6ea0*/  LDGSTS.E [R216+0x41e00], desc[UR32][R244.64], P2 ;  /* 0x41e00000f4d87fae */ /* 0x0003e200091a1020 */
[----:B------:R-:W-:Y:S02]  /*6eb0*/  VIADD R32, R32, 0xffffff5f ;  /* 0xffffff5f20207836 */ /* 0x000fe40000000000 */
[----:B------:R-:W-:Y:S01]  /*6ec0*/  ISETP.GE.U32.AND P6, PT, R28, 0x7fffff3e, PT ;  /* 0x7fffff3e1c00780c */ /* 0x000fe20003fc6070 */
[----:B------:R-:W0:Y:S01]  /*6ed0*/  LDGDEPBAR ;  /* 0x00000000000079af */ /* 0x000e220000000000 */
[----:B------:R-:W-:Y:S01]  /*6ee0*/  IADD3 R28, PT, PT, R34, -0xa4, RZ ;  /* 0xffffff5c221c7810 */ /* 0x000fe20007ffe0ff */
[----:B------:R-:W-:Y:S01]  /*6ef0*/  IMAD.WIDE R242, R212, 0x4, R242 ;  /* 0x00000004d4f27825 */ /* 0x000fe200078e02f2 */
[----:B------:R-:W-:Y:S01]  /*6f00*/  ISETP.GE.U32.AND P4, PT, R32, 0x7fffff40, PT ;  /* 0x7fffff402000780c */ /* 0x000fe20003f86070 */
[----:B------:R-:W-:Y:S01]  /*6f10*/  BAR.SYNC.DEFER_BLOCKING 0x0 ;  /* 0x0000000000007b1d */ /* 0x000fe20000010000 */
[----:B------:R-:W-:Y:S01]  /*6f20*/  ISETP.GE.U32.AND P2, PT, R28, 0x7fffff3d, PT ;  /* 0x7fffff3d1c00780c */ /* 0x000fe20003f46070 */
[----:B------:R-:W-:-:S06]  /*6f30*/  IMAD.WIDE R240, R212, 0x4, R240 ;  /* 0x00000004d4f07825 */ /* 0x000fcc00078e02f0 */
[----:B------:R-:W2:Y:S01]  /*6f40*/  LDC R32, c[0x0][0x3a0] ;  /* 0x0000e800ff207b82 */ /* 0x000ea20000000800 */
[----:B------:R-:W-:Y:S02]  /*6f50*/  VIADD R30, R30, 0xffffff5b ;  /* 0xffffff5b1e1e7836 */ /* 0x000fe40000000000 */
[----:B------:R-:W-:-:S04]  /*6f60*/  IMAD.WIDE R238, R212, 0x4, R238 ;  /* 0x00000004d4ee7825 */ /* 0x000fc800078e02ee */
[C---:B------:R-:W-:Y:S01]  /*6f70*/  IMAD.WIDE R236, R212.reuse, 0x4, R236 ;  /* 0x00000004d4ec7825 */ /* 0x040fe200078e02ec */
[----:B------:R-:W3:Y:S03]  /*6f80*/  LDC R34, c[0x0][0x3a0] ;  /* 0x0000e800ff227b82 */ /* 0x000ee60000000800 */
[----:B-1----:R-:W-:Y:S02]  /*6f90*/  VIADD R29, R29, 0xffffff5a ;  /* 0xffffff5a1d1d7836 */ /* 0x002fe40000000000 */
[----:B------:R-:W-:-:S03]  /*6fa0*/  IMAD.WIDE R234, R212, 0x4, R234 ;  /* 0x00000004d4ea7825 */ /* 0x000fc600078e02ea */
[----:B------:R-:W1:Y:S01]  /*6fb0*/  LDC R28, c[0x0][0x3a0] ;  /* 0x0000e800ff1c7b82 */ /* 0x000e620000000800 */
[----:B------:R-:W-:Y:S01]  /*6fc0*/  IMAD.WIDE R232, R212, 0x4, R232 ;  /* 0x00000004d4e87825 */ /* 0x000fe200078e02e8 */
[----:B------:R-:W-:Y:S01]  /*6fd0*/  @!PT LDS RZ, [RZ] ;  /* 0x00000000fffff984 */ /* 0x000fe20000000800 */
[----:B------:R-:W-:Y:S01]  /*6fe0*/  @!PT LDS RZ, [RZ] ;  /* 0x00000000fffff984 */ /* 0x000fe20000000800 */
[----:B------:R-:W-:Y:S01]  /*6ff0*/  @!PT LDS RZ, [RZ] ;  /* 0x00000000fffff984 */ /* 0x000fe20000000800 */
[----:B------:R1:W-:Y:S03]  /*7000*/  LDGSTS.E [R219+0x28000], desc[UR32][R242.64], !P4 ;  /* 0x28000000f2db7fae */ /* 0x0003e6000e1a1020 */
[----:B------:R-:W-:Y:S01]  /*7010*/  VIADD R31, R31, 0xffffff59 ;  /* 0xffffff591f1f7836 */ /* 0x000fe20000000000 */
[----:B------:R1:W-:Y:S01]  /*7020*/  LDGSTS.E [R219+0x28200], desc[UR32][R240.64], !P4 ;  /* 0x28200000f0db7fae */ /* 0x0003e2000e1a1020 */
[----:B------:R-:W-:Y:S01]  /*7030*/  ISETP.GE.U32.AND P4, PT, R30, 0x7fffff3c, PT ;  /* 0x7fffff3c1e00780c */ /* 0x000fe20003f86070 */
[----:B------:R-:W-:Y:S01]  /*7040*/  IMAD.WIDE R230, R212, 0x4, R230 ;  /* 0x00000004d4e67825 */ /* 0x000fe200078e02e6 */
[----:B------:R-:W4:Y:S01]  /*7050*/  LDC R30, c[0x0][0x3a0] ;  /* 0x0000e800ff1e7b82 */ /* 0x000f220000000800 */
[----:B------:R1:W-:Y:S01]  /*7060*/  LDGSTS.E [R219+0x28400], desc[UR32][R238.64], !P1 ;  /* 0x28400000eedb7fae */ /* 0x0003e2000c9a1020 */
[----:B--2---:R-:W-:Y:S01]  /*7070*/  IADD3 R32, PT, PT, R32, -0xa8, RZ ;  /* 0xffffff5820207810 */ /* 0x004fe20007ffe0ff */
[----:B------:R-:W-:-:S02]  /*7080*/  IMAD.WIDE R228, R212, 0x4, R228 ;  /* 0x00000004d4e47825 */ /* 0x000fc400078e02e4 */
[----:B------:R2:W-:Y:S01]  /*7090*/  LDGSTS.E [R219+0x28600], desc[UR32][R236.64], !P1 ;  /* 0x28600000ecdb7fae */ /* 0x0005e2000c9a1020 */
[----:B------:R-:W-:Y:S01]  /*70a0*/  ISETP.GE.U32.AND P1, PT, R29, 0x7fffff3b, PT ;  /* 0x7fffff3b1d00780c */ /* 0x000fe20003f26070 */
[C---:B------:R-:W-:Y:S01]  /*70b0*/  IMAD.WIDE R226, R212.reuse, 0x4, R226 ;  /* 0x00000004d4e27825 */ /* 0x040fe200078e02e2 */
[----:B------:R-:W2:Y:S01]  /*70c0*/  LDC R29, c[0x0][0x3a0] ;  /* 0x0000e800ff1d7b82 */ /* 0x000ea20000000800 */
[----:B------:R1:W-:Y:S02]  /*70d0*/  LDGSTS.E [R219+0x28800], desc[UR32][R234.64], !P6 ;  /* 0x28800000eadb7fae */ /* 0x0003e4000f1a1020 */
[----:B------:R-:W-:Y:S02]  /*70e0*/  IMAD.WIDE R224, R212, 0x4, R224 ;  /* 0x00000004d4e07825 */ /* 0x000fe400078e02e0 */
[----:B------:R1:W-:Y:S01]  /*70f0*/  LDGSTS.E [R219+0x28a00], desc[UR32][R232.64], !P6 ;  /* 0x28a00000e8db7fae */ /* 0x0003e2000f1a1020 */
[----:B------:R-:W-:Y:S01]  /*7100*/  ISETP.GE.U32.AND P6, PT, R31, 0x7fffff3a, PT ;  /* 0x7fffff3a1f00780c */ /* 0x000fe20003fc6070 */
[----:B---3--:R-:W-:Y:S01]  /*7110*/  VIADD R34, R34, 0xffffff57 ;  /* 0xffffff5722227836 */ /* 0x008fe20000000000 */
[----:B------:R-:W3:Y:S01]  /*7120*/  LDC R31, c[0x0][0x3a0] ;  /* 0x0000e800ff1f7b82 */ /* 0x000ee20000000800 */
[C---:B------:R-:W-:Y:S01]  /*7130*/  IMAD.WIDE R222, R212.reuse, 0x4, R222 ;  /* 0x00000004d4de7825 */ /* 0x040fe200078e02de */
[----:B------:R1:W-:Y:S03]  /*7140*/  LDGSTS.E [R219+0x28c00], desc[UR32][R230.64], !P2 ;  /* 0x28c00000e6db7fae */ /* 0x0003e6000d1a1020 */
[----:B------:R-:W-:Y:S01]  /*7150*/  IMAD.WIDE R220, R212, 0x4, R220 ;  /* 0x00000004d4dc7825 */ /* 0x000fe200078e02dc */
[----:B------:R1:W-:Y:S01]  /*7160*/  LDGSTS.E [R219+0x28e00], desc[UR32][R228.64], !P2 ;  /* 0x28e00000e4db7fae */ /* 0x0003e2000d1a1020 */
[----:B------:R-:W-:-:S02]  /*7170*/  ISETP.GE.U32.AND P2, PT, R32, 0x7fffff39, PT ;  /* 0x7fffff392000780c */ /* 0x000fc40003f46070 */
        /* <DEDUP_REMOVED lines=13> */
[C---:B----4-:R-:W-:Y:S02]  /*7250*/  IMAD.WIDE R82, R212.reuse, 0x4, R82 ;  /* 0x00000004d4527825 */ /* 0x050fe400078e0252 */
[----:B------:R4:W-:Y:S01]  /*7260*/  LDGSTS.E [R219+0x29800], desc[UR32][R74.64], !P6 ;  /* 0x298000004adb7fae */ /* 0x0009e2000f1a1020 */
[----:B------:R-:W1:Y:S01]  /*7270*/  LDC R28, c[0x0][0x3a0] ;  /* 0x0000e800ff1c7b82 */ /* 0x000e620000000800 */
[C---:B------:R-:W-:Y:S02]  /*7280*/  IMAD.WIDE R84, R212.reuse, 0x4, R84 ;  /* 0x00000004d4547825 */ /* 0x040fe400078e0254 */
[----:B------:R1:W-:Y:S02]  /*7290*/  LDGSTS.E [R219+0x29a00], desc[UR32][R78.64], !P6 ;  /* 0x29a000004edb7fae */ /* 0x0003e4000f1a1020 */
[----:B------:R-:W-:-:S02]  /*72a0*/  IMAD.WIDE R86, R212, 0x4, R86 ;  /* 0x00000004d4567825 */ /* 0x000fc400078e0256 */
[----:B------:R1:W-:Y:S02]  /*72b0*/  LDGSTS.E [R219+0x29c00], desc[UR32][R80.64], !P2 ;  /* 0x29c0000050db7fae */ /* 0x0003e4000d1a1020 */
[----:B------:R-:W-:Y:S02]  /*72c0*/  VIADD R35, R35, 0xffffff55 ;  /* 0xffffff5523237836 */ /* 0x000fe40000000000 */
[C---:B------:R-:W-:Y:S01]  /*72d0*/  IMAD.WIDE R88, R212.reuse, 0x4, R88 ;  /* 0x00000004d4587825 */ /* 0x040fe200078e0258 */
[----:B------:R1:W-:Y:S01]  /*72e0*/  LDGSTS.E [R219+0x29e00], desc[UR32][R82.64], !P2 ;  /* 0x29e0000052db7fae */ /* 0x0003e2000d1a1020 */
[----:B------:R-:W-:Y:S02]  /*72f0*/  ISETP.GE.U32.AND P2, PT, R29, 0x7fffff35, PT ;  /* 0x7fffff351d00780c */ /* 0x000fe40003f46070 */
[----:B------:R-:W-:Y:S01]  /*7300*/  IMAD.WIDE R90, R212, 0x4, R90 ;  /* 0x00000004d45a7825 */ /* 0x000fe200078e025a */
[----:B------:R1:W-:Y:S01]  /*7310*/  LDGSTS.E [R219+0x2a000], desc[UR32][R84.64], !P4 ;  /* 0x2a00000054db7fae */ /* 0x0003e2000e1a1020 */
[----:B------:R-:W-:Y:S01]  /*7320*/  ISETP.GE.U32.AND P6, PT, R35, 0x7fffff36, PT ;  /* 0x7fffff362300780c */ /* 0x000fe20003fc6070 */
[----:B------:R-:W2:Y:S01]  /*7330*/  LDC R29, c[0x0][0x3a0] ;  /* 0x0000e800ff1d7b82 */ /* 0x000ea20000000800 */
[----:B------:R-:W-:Y:S01]  /*7340*/  VIADD R30, R30, 0xffffff52 ;  /* 0xffffff521e1e7836 */ /* 0x000fe20000000000 */
[----:B------:R1:W-:Y:S01]  /*7350*/  LDGSTS.E [R219+0x2a200], desc[UR32][R86.64], !P4 ;  /* 0x2a20000056db7fae */ /* 0x0003e2000e1a1020 */
[----:B---3--:R-:W-:-:S02]  /*7360*/  VIADD R31, R31, 0xffffff53 ;  /* 0xffffff531f1f7836 */ /* 0x008fc40000000000 */
[----:B------:R-:W-:Y:S01]  /*7370*/  IMAD.WIDE R92, R212, 0x4, R92 ;  /* 0x00000004d45c7825 */ /* 0x000fe200078e025c */
[----:B------:R3:W-:Y:S01]  /*7380*/  LDGSTS.E [R219+0x2a400], desc[UR32][R88.64], !P1 ;  /* 0x2a40000058db7fae */ /* 0x0007e2000c9a1020 */
[----:B-1----:R-:W-:Y:S01]  /*7390*/  IADD3 R28, PT, PT, R28, -0xb0, RZ ;  /* 0xffffff501c1c7810 */ /* 0x002fe20007ffe0ff */
[----:B------:R-:W1:Y:S01]  /*73a0*/  LDC R35, c[0x0][0x3a0] ;  /* 0x0000e800ff237b82 */ /* 0x000e620000000800 */
[----:B------:R-:W-:Y:S01]  /*73b0*/  ISETP.GE.U32.AND P4, PT, R31, 0x7fffff34, PT ;  /* 0x7fffff341f00780c */ /* 0x000fe20003f86070 */
[----:B------:R1:W-:Y:S01]  /*73c0*/  LDGSTS.E [R219+0x2a600], desc[UR32][R90.64], !P1 ;  /* 0x2a6000005adb7fae */ /* 0x0003e2000c9a1020 */
[----:B------:R-:W-:Y:S01]  /*73d0*/  ISETP.GE.U32.AND P1, PT, R30, 0x7fffff33, PT ;  /* 0x7fffff331e00780c */ /* 0x000fe20003f26070 */
[----:B------:R-:W-:Y:S02]  /*73e0*/  IMAD.WIDE R94, R212, 0x4, R94 ;  /* 0x00000004d45e7825 */ /* 0x000fe400078e025e */
[----:B------:R1:W-:Y:S02]  /*73f0*/  LDGSTS.E [R219+0x2a800], desc[UR32][R92.64], !P6 ;  /* 0x2a8000005cdb7fae */ /* 0x0003e4000f1a1020 */
[----:B------:R-:W1:Y:S01]  /*7400*/  LDC R30, c[0x0][0x3a0] ;  /* 0x0000e800ff1e7b82 */ /* 0x000e620000000800 */
[----:B------:R-:W-:Y:S01]  /*7410*/  VIADD R32, R32, 0xffffff51 ;  /* 0xffffff5120207836 */ /* 0x000fe20000000000 */
[----:B------:R1:W-:Y:S01]  /*7420*/  LDGSTS.E [R219+0x2aa00], desc[UR32][R94.64], !P6 ;  /* 0x2aa000005edb7fae */ /* 0x0003e2000f1a1020 */
[----:B------:R-:W-:-:S03]  /*7430*/  IMAD.WIDE R96, R212, 0x4, R96 ;  /* 0x00000004d4607825 */ /* 0x000fc600078e0260 */
[----:B------:R-:W-:Y:S01]  /*7440*/  ISETP.GE.U32.AND P6, PT, R32, 0x7fffff32, PT ;  /* 0x7fffff322000780c */ /* 0x000fe20003fc6070 */
[C---:B------:R-:W-:Y:S01]  /*7450*/  IMAD.WIDE R98, R212.reuse, 0x4, R98 ;  /* 0x00000004d4627825 */ /* 0x040fe200078e0262 */
[----:B------:R-:W2:Y:S01]  /*7460*/  LDC R31, c[0x0][0x3a0] ;  /* 0x0000e800ff1f7b82 */ /* 0x000ea20000000800 */
[----:B------:R1:W-:Y:S02]  /*7470*/  LDGSTS.E [R219+0x2ac00], desc[UR32][R96.64], !P2 ;  /* 0x2ac0000060db7fae */ /* 0x0003e4000d1a1020 */
[----:B------:R-:W-:Y:S02]  /*7480*/  IMAD.WIDE R100, R212, 0x4, R100 ;  /* 0x00000004d4647825 */ /* 0x000fe400078e0264 */
[----:B------:R1:W-:Y:S01]  /*7490*/  LDGSTS.E [R219+0x2ae00], desc[UR32][R98.64], !P2 ;  /* 0x2ae0000062db7fae */ /* 0x0003e2000d1a1020 */
[----:B------:R-:W-:Y:S01]  /*74a0*/  ISETP.GE.U32.AND P2, PT, R28, 0x7fffff31, PT ;  /* 0x7fffff311c00780c */ /* 0x000fe20003f46070 */
[C---:B------:R-:W-:Y:S01]  /*74b0*/  IMAD.WIDE R102, R212.reuse, 0x4, R102 ;  /* 0x00000004d4667825 */ /* 0x040fe200078e0266 */
[----:B------:R-:W2:Y:S01]  /*74c0*/  LDC R32, c[0x0][0x3a0] ;  /* 0x0000e800ff207b82 */ /* 0x000ea20000000800 */
[----:B------:R1:W-:Y:S02]  /*74d0*/  LDGSTS.E [R219+0x2b000], desc[UR32][R100.64], !P4 ;  /* 0x2b00000064db7fae */ /* 0x0003e4000e1a1020 */
[----:B------:R-:W-:-:S02]  /*74e0*/  IMAD.WIDE R104, R212, 0x4, R104 ;  /* 0x00000004d4687825 */ /* 0x000fc400078e0268 */
[----:B------:R1:W-:Y:S02]  /*74f0*/  LDGSTS.E [R219+0x2b200], desc[UR32][R102.64], !P4 ;  /* 0x2b20000066db7fae */ /* 0x0003e4000e1a1020 */
[----:B------:R-:W-:Y:S01]  /*7500*/  IMAD.WIDE R106, R212, 0x4, R106 ;  /* 0x00000004d46a7825 */ /* 0x000fe200078e026a */
[----:B------:R-:W3:Y:S01]  /*7510*/  LDC R28, c[0x0][0x3a0] ;  /* 0x0000e800ff1c7b82 */ /* 0x000ee20000000800 */
[----:B------:R1:W-:Y:S02]  /*7520*/  LDGSTS.E [R219+0x2b400], desc[UR32][R104.64], !P1 ;  /* 0x2b40000068db7fae */ /* 0x0003e4000c9a1020 */
[----:B-1----:R-:W-:Y:S01]  /*7530*/  IADD3 R30, PT, PT, R30, -0xb4, RZ ;  /* 0xffffff4c1e1e7810 */ /* 0x002fe20007ffe0ff */
[C---:B------:R-:W-:Y:S01]  /*7540*/  IMAD.WIDE R108, R212.reuse, 0x4, R108 ;  /* 0x00000004d46c7825 */ /* 0x040fe200078e026c */
[----:B------:R1:W-:Y:S03]  /*7550*/  LDGSTS.E [R219+0x2b600], desc[UR32][R106.64], !P1 ;  /* 0x2b6000006adb7fae */ /* 0x0003e6000c9a1020 */
[----:B------:R-:W-:Y:S01]  /*7560*/  IMAD.WIDE R110, R212, 0x4, R110 ;  /* 0x00000004d46e7825 */ /* 0x000fe200078e026e */
[----:B------:R1:W-:Y:S03]  /*7570*/  LDGSTS.E [R219+0x2b800], desc[UR32][R108.64], !P6 ;  /* 0x2b8000006cdb7fae */ /* 0x0003e6000f1a1020 */
[----:B------:R-:W-:-:S02]  /*7580*/  VIADD R34, R34, 0xffffff4f ;  /* 0xffffff4f22227836 */ /* 0x000fc40000000000 */
[----:B------:R-:W-:Y:S01]  /*7590*/  IMAD.WIDE R112, R212, 0x4, R112 ;  /* 0x00000004d4707825 */ /* 0x000fe200078e0270 */
[----:B------:R1:W-:Y:S02]  /*75a0*/  LDGSTS.E [R219+0x2ba00], desc[UR32][R110.64], !P6 ;  /* 0x2ba000006edb7fae */ /* 0x0003e4000f1a1020 */
[----:B------:R-:W-:Y:S01]  /*75b0*/  ISETP.GE.U32.AND P4, PT, R34, 0x7fffff30, PT ;  /* 0x7fffff302200780c */ /* 0x000fe20003f86070 */
[----:B------:R-:W-:Y:S01]  /*75c0*/  IMAD.WIDE R114, R212, 0x4, R114 ;  /* 0x00000004d4727825 */ /* 0x000fe200078e0272 */
[----:B------:R1:W-:Y:S01]  /*75d0*/  LDGSTS.E [R219+0x2bc00], desc[UR32][R112.64], !P2 ;  /* 0x2bc0000070db7fae */ /* 0x0003e2000d1a1020 */
[----:B------:R-:W1:Y:S02]  /*75e0*/  LDC R34, c[0x0][0x3a0] ;  /* 0x0000e800ff227b82 */ /* 0x000e640000000800 */
[----:B--2---:R-:W-:Y:S01]  /*75f0*/  VIADD R29, R29, 0xffffff4e ;  /* 0xffffff4e1d1d7836 */ /* 0x004fe20000000000 */
[----:B------:R2:W-:Y:S01]  /*7600*/  LDGSTS.E [R219+0x2be00], desc[UR32][R114.64], !P2 ;  /* 0x2be0000072db7fae */ /* 0x0005e2000d1a1020 */
[----:B------:R-:W-:Y:S01]  /*7610*/  VIADD R31, R31, 0xffffff4d ;  /* 0xffffff4d1f1f7836 */ /* 0x000fe20000000000 */
[----:B------:R-:W-:Y:S01]  /*7620*/  ISETP.GE.U32.AND P2, PT, R30, 0x7fffff2d, PT ;  /* 0x7fffff2d1e00780c */ /* 0x000fe20003f46070 */
[C---:B------:R-:W-:Y:S01]  /*7630*/  IMAD.WIDE R116, R212.reuse, 0x4, R116 ;  /* 0x00000004d4747825 */ /* 0x040fe200078e0274 */
[----:B------:R-:W-:Y:S01]  /*7640*/  ISETP.GE.U32.AND P1, PT, R29, 0x7fffff2f, PT ;  /* 0x7fffff2f1d00780c */ /* 0x000fe20003f26070 */
[----:B------:R-:W1:Y:S01]  /*7650*/  LDC R30, c[0x0][0x3a0] ;  /* 0x0000e800ff1e7b82 */ /* 0x000e620000000800 */
[----:B------:R-:W-:Y:S01]  /*7660*/  ISETP.GE.U32.AND P6, PT, R31, 0x7fffff2e, PT ;  /* 0x7fffff2e1f00780c */ /* 0x000fe20003fc6070 */
[----:B------:R-:W-:Y:S01]  /*7670*/  IMAD.WIDE R118, R212, 0x4, R118 ;  /* 0x00000004d4767825 */ /* 0x000fe200078e0276 */
[----:B------:R1:W-:Y:S03]  /*7680*/  LDGSTS.E [R219+0x2c000], desc[UR32][R116.64], !P4 ;  /* 0x2c00000074db7fae */ /* 0x0003e6000e1a1020 */
[----:B------:R-:W-:Y:S01]  /*7690*/  VIADD R32, R32, 0xffffff4b ;  /* 0xffffff4b20207836 */ /* 0x000fe20000000000 */
[----:B------:R1:W-:Y:S01]  /*76a0*/  LDGSTS.E [R219+0x2c200], desc[UR32][R118.64], !P4 ;  /* 0x2c20000076db7fae */ /* 0x0003e2000e1a1020 */
[----:B------:R-:W1:Y:S01]  /*76b0*/  LDC R31, c[0x0][0x3a0] ;  /* 0x0000e800ff1f7b82 */ /* 0x000e620000000800 */
[----:B------:R-:W-:-:S02]  /*76c0*/  IMAD.WIDE R120, R212, 0x4, R120 ;  /* 0x00000004d4787825 */ /* 0x000fc400078e0278 */
[----:B------:R-:W-:Y:S02]  /*76d0*/  ISETP.GE.U32.AND P4, PT, R32, 0x7fffff2c, PT ;  /* 0x7fffff2c2000780c */ /* 0x000fe40003f86070 */
[----:B------:R-:W-:Y:S01]  /*76e0*/  IMAD.WIDE R122, R212, 0x4, R122 ;  /* 0x00000004d47a7825 */ /* 0x000fe200078e027a */
[----:B------:R1:W-:Y:S02]  /*76f0*/  LDGSTS.E [R219+0x2c400], desc[UR32][R120.64], !P1 ;  /* 0x2c40000078db7fae */ /* 0x0003e4000c9a1020 */
[----:B------:R-:W1:Y:S01]  /*7700*/  LDC R29, c[0x0][0x3a0] ;  /* 0x0000e800ff1d7b82 */ /* 0x000e620000000800 */
[----:B---3--:R-:W-:Y:S01]  /*7710*/  VIADD R28, R28, 0xffffff4a ;  /* 0xffffff4a1c1c7836 */ /* 0x008fe20000000000 */
[----:B------:R3:W-:Y:S01]  /*7720*/  LDGSTS.E [R219+0x2c600], desc[UR32][R122.64], !P1 ;  /* 0x2c6000007adb7fae */ /* 0x0007e2000c9a1020 */
[----:B------:R-:W-:-:S03]  /*7730*/  IMAD.WIDE R124, R212, 0x4, R124 ;  /* 0x00000004d47c7825 */ /* 0x000fc600078e027c */
[----:B------:R-:W-:Y:S01]  /*7740*/  ISETP.GE.U32.AND P1, PT, R28, 0x7fffff2b, PT ;  /* 0x7fffff2b1c00780c */ /* 0x000fe20003f26070 */
[C---:B------:R-:W-:Y:S01]  /*7750*/  IMAD.WIDE R126, R212.reuse, 0x4, R126 ;  /* 0x00000004d47e7825 */ /* 0x040fe200078e027e */
[----:B------:R-:W2:Y:S01]  /*7760*/  LDC R32, c[0x0][0x3a0] ;  /* 0x0000e800ff207b82 */ /* 0x000ea20000000800 */
[----:B------:R1:W-:Y:S02]  /*7770*/  LDGSTS.E [R219+0x2c800], desc[UR32][R124.64], !P6 ;  /* 0x2c8000007cdb7fae */ /* 0x0003e4000f1a1020 */
[C---:B------:R-:W-:Y:S02]  /*7780*/  IMAD.WIDE R128, R212.reuse, 0x4, R128 ;  /* 0x00000004d4807825 */ /* 0x040fe400078e0280 */
[----:B------:R1:W-:Y:S02]  /*7790*/  LDGSTS.E [R219+0x2ca00], desc[UR32][R126.64], !P6 ;  /* 0x2ca000007edb7fae */ /* 0x0003e4000f1a1020 */
[C---:B------:R-:W-:Y:S01]  /*77a0*/  IMAD.WIDE R130, R212.reuse, 0x4, R130 ;  /* 0x00000004d4827825 */ /* 0x040fe200078e0282 */
[----:B------:R-:W2:Y:S01]  /*77b0*/  LDC R28, c[0x0][0x3a0] ;  /* 0x0000e800ff1c7b82 */ /* 0x000ea20000000800 */
[----:B------:R1:W-:Y:S02]  /*77c0*/  LDGSTS.E [R219+0x2cc00], desc[UR32][R128.64], !P2 ;  /* 0x2cc0000080db7fae */ /* 0x0003e4000d1a1020 */
[----:B------:R-:W-:-:S02]  /*77d0*/  IMAD.WIDE R132, R212, 0x4, R132 ;  /* 0x00000004d4847825 */ /* 0x000fc400078e0284 */
[----:B------:R1:W-:Y:S02]  /*77e0*/  LDGSTS.E [R219+0x2ce00], desc[UR32][R130.64], !P2 ;  /* 0x2ce0000082db7fae */ /* 0x0003e4000d1a1020 */
[C---:B------:R-:W-:Y:S01]  /*77f0*/  IMAD.WIDE R134, R212.reuse, 0x4, R134 ;  /* 0x00000004d4867825 */ /* 0x040fe200078e0286 */
[----:B-1----:R-:W-:Y:S01]  /*7800*/  IADD3 R29, PT, PT, R29, -0xb8, RZ ;  /* 0xffffff481d1d7810 */ /* 0x002fe20007ffe0ff */
[----:B------:R1:W-:Y:S02]  /*7810*/  LDGSTS.E [R219+0x2d000], desc[UR32][R132.64], !P4 ;  /* 0x2d00000084db7fae */ /* 0x0003e4000e1a1020 */
[----:B------:R-:W-:Y:S01]  /*7820*/  IMAD.WIDE R136, R212, 0x4, R136 ;  /* 0x00000004d4887825 */ /* 0x000fe200078e0288 */
[----:B------:R-:W-:Y:S01]  /*7830*/  ISETP.GE.U32.AND P2, PT, R29, 0x7fffff29, PT ;  /* 0x7fffff291d00780c */ /* 0x000fe20003f46070 */
[----:B------:R1:W-:Y:S01]  /*7840*/  LDGSTS.E [R219+0x2d200], desc[UR32][R134.64], !P4 ;  /* 0x2d20000086db7fae */ /* 0x0003e2000e1a1020 */
[----:B------:R-:W1:Y:S01]  /*7850*/  LDC R29, c[0x0][0x3a0] ;  /* 0x0000e800ff1d7b82 */ /* 0x000e620000000800 */
[----:B------:R-:W-:-:S02]  /*7860*/  VIADD R34, R34, 0xffffff49 ;  /* 0xffffff4922227836 */ /* 0x000fc40000000000 */
[----:B------:R-:W-:Y:S01]  /*7870*/  IMAD.WIDE R138, R212, 0x4, R138 ;  /* 0x00000004d48a7825 */ /* 0x000fe200078e028a */
[----:B------:R1:W-:Y:S02]  /*7880*/  LDGSTS.E [R219+0x2d400], desc[UR32][R136.64], !P1 ;  /* 0x2d40000088db7fae */ /* 0x0003e4000c9a1020 */
[----:B------:R-:W-:Y:S01]  /*7890*/  ISETP.GE.U32.AND P6, PT, R34, 0x7fffff2a, PT ;  /* 0x7fffff2a2200780c */ /* 0x000fe20003fc6070 */
[----:B------:R-:W-:Y:S01]  /*78a0*/  VIADD R30, R30, 0xffffff46 ;  /* 0xffffff461e1e7836 */ /* 0x000fe20000000000 */
[----:B------:R1:W-:Y:S01]  /*78b0*/  LDGSTS.E [R219+0x2d600], desc[UR32][R138.64], !P1 ;  /* 0x2d6000008adb7fae */ /* 0x0003e2000c9a1020 */
[----:B------:R-:W-:Y:S01]  /*78c0*/  VIADD R31, R31, 0xffffff47 ;  /* 0xffffff471f1f7836 */ /* 0x000fe20000000000 */
[----:B------:R-:W1:Y:S01]  /*78d0*/  LDC R34, c[0x0][0x3a0] ;  /* 0x0000e800ff227b82 */ /* 0x000e620000000800 */
[----:B------:R-:W-:Y:S01]  /*78e0*/  IMAD.WIDE R172, R212, 0x4, R172 ;  /* 0x00000004d4ac7825 */ /* 0x000fe200078e02ac */
[----:B------:R-:W-:Y:S02]  /*78f0*/  ISETP.GE.U32.AND P1, PT, R30, 0x7fffff27, PT ;  /* 0x7fffff271e00780c */ /* 0x000fe40003f26070 */
[----:B------:R-:W-:Y:S01]  /*7900*/  ISETP.GE.U32.AND P4, PT, R31, 0x7fffff28, PT ;  /* 0x7fffff281f00780c */ /* 0x000fe20003f86070 */
[----:B------:R-:W-:Y:S01]  /*7910*/  IMAD.WIDE R174, R212, 0x4, R174 ;  /* 0x00000004d4ae7825 */ /* 0x000fe200078e02ae */
[----:B--2---:R-:W-:-:S02]  /*7920*/  IADD3 R28, PT, PT, R28, -0xbc, RZ ;  /* 0xffffff441c1c7810 */ /* 0x004fc40007ffe0ff */
[----:B------:R-:W2:Y:S01]  /*7930*/  LDC R30, c[0x0][0x3a0] ;  /* 0x0000e800ff1e7b82 */ /* 0x000ea20000000800 */
[----:B------:R-:W-:Y:S01]  /*7940*/  VIADD R32, R32, 0xffffff45 ;  /* 0xffffff4520207836 */ /* 0x000fe20000000000 */
[----:B------:R1:W-:Y:S01]  /*7950*/  LDGSTS.E [R219+0x2d800], desc[UR32][R172.64], !P6 ;  /* 0x2d800000acdb7fae */ /* 0x0003e2000f1a1020 */
[----:B------:R-:W-:-:S03]  /*7960*/  IMAD.WIDE R176, R212, 0x4, R176 ;  /* 0x00000004d4b07825 */ /* 0x000fc600078e02b0 */
[----:B------:R1:W-:Y:S01]  /*7970*/  LDGSTS.E [R219+0x2da00], desc[UR32][R174.64], !P6 ;  /* 0x2da00000aedb7fae */ /* 0x0003e2000f1a1020 */
[----:B------:R-:W-:Y:S01]  /*7980*/  IMAD.WIDE R178, R212, 0x4, R178 ;  /* 0x00000004d4b27825 */ /* 0x000fe200078e02b2 */
[----:B------:R-:W1:Y:S01]  /*7990*/  LDC R31, c[0x0][0x3a0] ;  /* 0x0000e800ff1f7b82 */ /* 0x000e620000000800 */
[----:B------:R-:W-:Y:S01]  /*79a0*/  ISETP.GE.U32.AND P6, PT, R32, 0x7fffff26, PT ;  /* 0x7fffff262000780c */ /* 0x000fe20003fc6070 */
[----:B------:R1:W-:Y:S01]  /*79b0*/  LDGSTS.E [R219+0x2dc00], desc[UR32][R176.64], !P2 ;  /* 0x2dc00000b0db7fae */ /* 0x0003e2000d1a1020 */
[----:B------:R-:W-:-:S03]  /*79c0*/  IMAD.WIDE R180, R212, 0x4, R180 ;  /* 0x00000004d4b47825 */ /* 0x000fc600078e02b4 */
[----:B------:R1:W-:Y:S01]  /*79d0*/  LDGSTS.E [R219+0x2de00], desc[UR32][R178.64], !P2 ;  /* 0x2de00000b2db7fae */ /* 0x0003e2000d1a1020 */
[----:B------:R-:W-:Y:S01]  /*79e0*/  ISETP.GE.U32.AND P2, PT, R28, 0x7fffff25, PT ;  /* 0x7fffff251c00780c */ /* 0x000fe20003f46070 */
[C---:B------:R-:W-:Y:S01]  /*79f0*/  IMAD.WIDE R182, R212.reuse, 0x4, R182 ;  /* 0x00000004d4b67825 */ /* 0x040fe200078e02b6 */
[----:B------:R-:W1:Y:S01]  /*7a00*/  LDC R28, c[0x0][0x3a0] ;  /* 0x0000e800ff1c7b82 */ /* 0x000e620000000800 */
[----:B------:R1:W-:Y:S02]  /*7a10*/  LDGSTS.E [R219+0x2e000], desc[UR32][R180.64], !P4 ;  /* 0x2e000000b4db7fae */ /* 0x0003e4000e1a1020 */
[C---:B------:R-:W-:Y:S02]  /*7a20*/  IMAD.WIDE R184, R212.reuse, 0x4, R184 ;  /* 0x00000004d4b87825 */ /* 0x040fe400078e02b8 */
[----:B------:R1:W-:Y:S02]  /*7a30*/  LDGSTS.E [R219+0x2e200], desc[UR32][R182.64], !P4 ;  /* 0x2e200000b6db7fae */ /* 0x0003e4000e1a1020 */
[----:B------:R-:W-:Y:S01]  /*7a40*/  IMAD.WIDE R186, R212, 0x4, R186 ;  /* 0x00000004d4ba7825 */ /* 0x000fe200078e02ba */
[----:B--2---:R-:W-:Y:S01]  /*7a50*/  IADD3 R30, PT, PT, R30, -0xc0, RZ ;  /* 0xffffff401e1e7810 */ /* 0x004fe20007ffe0ff */
[----:B------:R2:W-:Y:S01]  /*7a60*/  LDGSTS.E [R219+0x2e400], desc[UR32][R184.64], !P1 ;  /* 0x2e400000b8db7fae */ /* 0x0005e2000c9a1020 */
[----:B------:R-:W2:Y:S01]  /*7a70*/  LDC R32, c[0x0][0x3a0] ;  /* 0x0000e800ff207b82 */ /* 0x000ea20000000800 */
[----:B------:R-:W-:-:S02]  /*7a80*/  IMAD.WIDE R188, R212, 0x4, R188 ;  /* 0x00000004d4bc7825 */ /* 0x000fc400078e02bc */
[----:B------:R1:W-:Y:S02]  /*7a90*/  LDGSTS.E [R219+0x2e600], desc[UR32][R186.64], !P1 ;  /* 0x2e600000badb7fae */ /* 0x0003e4000c9a1020 */
[C---:B------:R-:W-:Y:S02]  /*7aa0*/  IMAD.WIDE R190, R212.reuse, 0x4, R190 ;  /* 0x00000004d4be7825 */ /* 0x040fe400078e02be */
[----:B------:R2:W-:Y:S02]  /*7ab0*/  LDGSTS.E [R219+0x2e800], desc[UR32][R188.64], !P6 ;  /* 0x2e800000bcdb7fae */ /* 0x0005e4000f1a1020 */
[C---:B------:R-:W-:Y:S02]  /*7ac0*/  IMAD.WIDE R192, R212.reuse, 0x4, R192 ;  /* 0x00000004d4c07825 */ /* 0x040fe400078e02c0 */
[----:B------:R2:W-:Y:S01]  /*7ad0*/  LDGSTS.E [R219+0x2ea00], desc[UR32][R190.64], !P6 ;  /* 0x2ea00000bedb7fae */ /* 0x0005e2000f1a1020 */
[----:B------:R-:W-:Y:S01]  /*7ae0*/  ISETP.GE.AND P6, PT, R77, R30, PT ;  /* 0x0000001e4d00720c */ /* 0x000fe20003fc6270 */
[----:B------:R-:W-:-:S02]  /*7af0*/  IMAD.WIDE R194, R212, 0x4, R194 ;  /* 0x00000004d4c27825 */ /* 0x000fc400078e02c2 */
[----:B------:R2:W-:Y:S02]  /*7b00*/  LDGSTS.E [R219+0x2ec00], desc[UR32][R192.64], !P2 ;  /* 0x2ec00000c0db7fae */ /* 0x0005e4000d1a1020 */
[----:B-1----:R-:W-:Y:S02]  /*7b10*/  VIADD R31, R31, 0xffffff41 ;  /* 0xffffff411f1f7836 */ /* 0x002fe40000000000 */
[----:B------:R-:W-:Y:S01]  /*7b20*/  VIADD R34, R34, 0xffffff43 ;  /* 0xffffff4322227836 */ /* 0x000fe20000000000 */
[----:B------:R1:W-:Y:S01]  /*7b30*/  LDGSTS.E [R219+0x2ee00], desc[UR32][R194.64], !P2 ;  /* 0x2ee00000c2db7fae */ /* 0x0003e2000d1a1020 */
[----:B------:R-:W-:Y:S01]  /*7b40*/  VIADD R29, R29, 0xffffff42 ;  /* 0xffffff421d1d7836 */ /* 0x000fe20000000000 */
[----:B------:R-:W-:Y:S01]  /*7b50*/  ISETP.GE.U32.AND P2, PT, R31, 0x7fffff22, PT ;  /* 0x7fffff221f00780c */ /* 0x000fe20003f46070 */
[----:B-----5:R-:W-:Y:S01]  /*7b60*/  IMAD.WIDE R196, R212, 0x4, R196 ;  /* 0x00000004d4c47825 */ /* 0x020fe200078e02c4 */
[----:B------:R-:W-:Y:S02]  /*7b70*/  ISETP.GE.U32.AND P4, PT, R34, 0x7fffff24, PT ;  /* 0x7fffff242200780c */ /* 0x000fe40003f86070 */
[----:B------:R-:W-:Y:S01]  /*7b80*/  SEL R31, RZ, 0x4, P6 ;  /* 0x00000004ff1f7807 */ /* 0x000fe20003000000 */
[C---:B------:R-:W-:Y:S01]  /*7b90*/  IMAD.WIDE R198, R212.reuse, 0x4, R198 ;  /* 0x00000004d4c67825 */ /* 0x040fe200078e02c6 */
[----:B------:R-:W-:Y:S01]  /*7ba0*/  ISETP.GT.AND P6, PT, R39, 0xdf, PT ;  /* 0x000000df2700780c */ /* 0x000fe20003fc4270 */
[----:B------:R-:W5:Y:S01]  /*7bb0*/  LDC R34, c[0x0][0x3a0] ;  /* 0x0000e800ff227b82 */ /* 0x000f620000000800 */
[----:B------:R-:W-:Y:S01]  /*7bc0*/  ISETP.GE.U32.AND P1, PT, R29, 0x7fffff23, PT ;  /* 0x7fffff231d00780c */ /* 0x000fe20003f26070 */
[----:B------:R-:W-:Y:S01]  /*7bd0*/  IMAD.WIDE R200, R212, 0x4, R200 ;  /* 0x00000004d4c87825 */ /* 0x000fe200078e02c8 */
[----:B------:R-:W-:-:S02]  /*7be0*/  SEL R31, R31, RZ, P6 ;  /* 0x000000ff1f1f7207 */ /* 0x000fc40003000000 */
[----:B------:R-:W-:Y:S01]  /*7bf0*/  ISETP.GE.U32.AND P6, PT, R30, 0x7fffff21, PT ;  /* 0x7fffff211e00780c */ /* 0x000fe20003fc6070 */
[C---:B------:R-:W-:Y:S02]  /*7c00*/  IMAD.WIDE R204, R212.reuse, 0x4, R204 ;  /* 0x00000004d4cc7825 */ /* 0x040fe400078e02cc */
[----:B------:R-:W1:Y:S01]  /*7c10*/  LDC R29, c[0x0][0x3a0] ;  /* 0x0000e800ff1d7b82 */ /* 0x000e620000000800 */
[----:B------:R1:W-:Y:S01]  /*7c20*/  LDGSTS.E [R219+0x2f000], desc[UR32][R196.64], !P4 ;  /* 0x2f000000c4db7fae */ /* 0x0003e2000e1a1020 */
[----:B------:R-:W-:-:S03]  /*7c30*/  IMAD.WIDE R202, R212, 0x4, R202 ;  /* 0x00000004d4ca7825 */ /* 0x000fc600078e02ca */
[----:B------:R1:W-:Y:S01]  /*7c40*/  LDGSTS.E [R219+0x2f200], desc[UR32][R198.64], !P4 ;  /* 0x2f200000c6db7fae */ /* 0x0003e2000e1a1020 */
[C---:B------:R-:W-:Y:S01]  /*7c50*/  IMAD.WIDE R208, R212.reuse, 0x4, R208 ;  /* 0x00000004d4d07825 */ /* 0x040fe200078e02d0 */
[----:B------:R-:W-:Y:S01]  /*7c60*/  ISETP.NE.U32.AND P4, PT, R31, RZ, PT ;  /* 0x000000ff1f00720c */ /* 0x000fe20003f85070 */
[----:B------:R-:W1:Y:S01]  /*7c70*/  LDC R30, c[0x0][0x3a0] ;  /* 0x0000e800ff1e7b82 */ /* 0x000e620000000800 */
[----:B------:R1:W-:Y:S01]  /*7c80*/  LDGSTS.E [R219+0x2f400], desc[UR32][R200.64], !P1 ;  /* 0x2f400000c8db7fae */ /* 0x0003e2000c9a1020 */
[----:B------:R-:W-:-:S03]  /*7c90*/  IMAD.WIDE R206, R212, 0x4, R206 ;  /* 0x00000004d4ce7825 */ /* 0x000fc600078e02ce */
[----:B------:R1:W-:Y:S01]  /*7ca0*/  LDGSTS.E [R219+0x2f600], desc[UR32][R204.64], !P1 ;  /* 0x2f600000ccdb7fae */ /* 0x0003e2000c9a1020 */
[----:B------:R-:W-:Y:S02]  /*7cb0*/  IMAD.WIDE R210, R212, 0x4, R210 ;  /* 0x00000004d4d27825 */ /* 0x000fe400078e02d2 */
[----:B------:R-:W1:Y:S01]  /*7cc0*/  LDC R31, c[0x0][0x3a0] ;  /* 0x0000e800ff1f7b82 */ /* 0x000e620000000800 */
[----:B------:R1:W-:Y:S01]  /*7cd0*/  LDGSTS.E [R219+0x2f800], desc[UR32][R202.64], !P2 ;  /* 0x2f800000cadb7fae */ /* 0x0003e2000d1a1020 */
[----:B------:R-:W-:-:S03]  /*7ce0*/  IMAD.WIDE R26, R214, 0x4, R26 ;  /* 0x00000004d61a7825 */ /* 0x000fc600078e021a */
[----:B------:R1:W-:Y:S01]  /*7cf0*/  LDGSTS.E [R219+0x2fa00], desc[UR32][R208.64], !P2 ;  /* 0x2fa00000d0db7fae */ /* 0x0003e2000d1a1020 */
[----:B------:R-:W-:-:S03]  /*7d00*/  IMAD.WIDE R22, R214, 0x4, R22 ;  /* 0x00000004d6167825 */ /* 0x000fc600078e0216 */
[----:B------:R1:W-:Y:S01]  /*7d10*/  LDGSTS.E [R219+0x2fc00], desc[UR32][R206.64], !P6 ;  /* 0x2fc00000cedb7fae */ /* 0x0003e2000f1a1020 */
[----:B------:R-:W-:-:S03]  /*7d20*/  IMAD.WIDE R18, R214, 0x4, R18 ;  /* 0x00000004d6127825 */ /* 0x000fc600078e0212 */
[----:B------:R1:W-:Y:S01]  /*7d30*/  LDGSTS.E [R219+0x2fe00], desc[UR32][R210.64], !P6 ;  /* 0x2fe00000d2db7fae */ /* 0x0003e2000f1a1020 */
[----:B------:R-:W-:-:S03]  /*7d40*/  IMAD.WIDE R14, R214, 0x4, R14 ;  /* 0x00000004d60e7825 */ /* 0x000fc600078e020e */
[----:B------:R-:W0:Y:S01]  /*7d50*/  LDGDEPBAR ;  /* 0x00000000000079af */ /* 0x000e220000000000 */
[----:B------:R-:W-:-:S03]  /*7d60*/  IMAD.WIDE R10, R214, 0x4, R10 ;  /* 0x00000004d60a7825 */ /* 0x000fc600078e020a */
[----:B------:R-:W-:Y:S01]  /*7d70*/  LDGSTS.E [R217+0x42000], desc[UR32][R26.64], P5 ;  /* 0x420000001ad97fae */ /* 0x000fe2000a9a1020 */
        /* <DEDUP_REMOVED lines=11> */
[----:B------:R1:W-:Y:S01]  /*7e30*/  LDGSTS.E [R217+0x43800], desc[UR32][R250.64], P5 ;  /* 0x43800000fad97fae */ /* 0x0003e2000a9a1020 */
[----:B------:R-:W-:-:S03]  /*7e40*/  IMAD.WIDE R12, R214, 0x4, R12 ;  /* 0x00000004d60c7825 */ /* 0x000fc600078e020c */
[----:B------:R1:W-:Y:S01]  /*7e50*/  LDGSTS.E [R217+0x43c00], desc[UR32][R246.64], P5 ;  /* 0x43c00000f6d97fae */ /* 0x0003e2000a9a1020 */
[----:B------:R-:W-:-:S03]  /*7e60*/  IMAD.WIDE R8, R214, 0x4, R8 ;  /* 0x00000004d6087825 */ /* 0x000fc600078e0208 */
[----:B------:R-:W-:Y:S01]  /*7e70*/  LDGSTS.E [R216+0x42200], desc[UR32][R24.64], P5 ;  /* 0x4220000018d87fae */ /* 0x000fe2000a9a1020 */
[----:B------:R-:W-:-:S03]  /*7e80*/  IMAD.WIDE R4, R214, 0x4, R4 ;  /* 0x00000004d6047825 */ /* 0x000fc600078e0204 */
[----:B------:R-:W-:Y:S01]  /*7e90*/  LDGSTS.E [R216+0x42600], desc[UR32][R20.64], P5 ;  /* 0x4260000014d87fae */ /* 0x000fe2000a9a1020 */
[----:B------:R-:W-:-:S03]  /*7ea0*/  IMAD.WIDE R248, R214, 0x4, R248 ;  /* 0x00000004d6f87825 */ /* 0x000fc600078e02f8 */
[----:B------:R-:W-:Y:S01]  /*7eb0*/  LDGSTS.E [R216+0x42a00], desc[UR32][R16.64], P5 ;  /* 0x42a0000010d87fae */ /* 0x000fe2000a9a1020 */
[----:B-1----:R-:W-:Y:S02]  /*7ec0*/  VIADD R29, R29, 0xffffff3e ;  /* 0xffffff3e1d1d7836 */ /* 0x002fe40000000000 */
[----:B------:R-:W-:Y:S01]  /*7ed0*/  IMAD.WIDE R244, R214, 0x4, R244 ;  /* 0x00000004d6f47825 */ /* 0x000fe200078e02f4 */
[----:B------:R-:W-:Y:S02]  /*7ee0*/  LDGSTS.E [R216+0x42e00], desc[UR32][R12.64], P5 ;  /* 0x42e000000cd87fae */ /* 0x000fe4000a9a1020 */
[----:B------:R-:W-:Y:S01]  /*7ef0*/  ISETP.GE.U32.AND P2, PT, R29, 0x7fffff1f, PT ;  /* 0x7fffff1f1d00780c */ /* 0x000fe20003f46070 */
[----:B------:R-:W-:Y:S01]  /*7f00*/  VIADD R28, R28, 0xffffff3d ;  /* 0xffffff3d1c1c7836 */ /* 0x000fe20000000000 */
[----:B------:R-:W-:Y:S01]  /*7f10*/  LDGSTS.E [R216+0x43200], desc[UR32][R8.64], P5 ;  /* 0x4320000008d87fae */ /* 0x000fe2000a9a1020 */
[----:B------:R-:W1:Y:S01]  /*7f20*/  LDC R29, c[0x0][0x3a0] ;  /* 0x0000e800ff1d7b82 */ /* 0x000e620000000800 */
[----:B--2---:R-:W-:-:S02]  /*7f30*/  VIADD R32, R32, 0xffffff3f ;  /* 0xffffff3f20207836 */ /* 0x004fc40000000000 */
[----:B------:R2:W-:Y:S01]  /*7f40*/  LDGSTS.E [R216+0x43600], desc[UR32][R4.64], P5 ;  /* 0x4360000004d87fae */ /* 0x0005e2000a9a1020 */
[----:B------:R-:W-:Y:S01]  /*7f50*/  ISETP.GE.U32.AND P6, PT, R28, 0x7fffff1e, PT ;  /* 0x7fffff1e1c00780c */ /* 0x000fe20003fc6070 */
[----:B------:R-:W-:Y:S01]  /*7f60*/  IMAD.WIDE R242, R212, 0x4, R242 ;  /* 0x00000004d4f27825 */ /* 0x000fe200078e02f2 */
[----:B-----5:R-:W-:Y:S01]  /*7f70*/  IADD3 R28, PT, PT, R34, -0xc4, RZ ;  /* 0xffffff3c221c7810 */ /* 0x020fe20007ffe0ff */
[----:B------:R5:W-:Y:S01]  /*7f80*/  LDGSTS.E [R216+0x43a00], desc[UR32][R248.64], P5 ;  /* 0x43a00000f8d87fae */ /* 0x000be2000a9a1020 */
[----:B------:R-:W-:Y:S01]  /*7f90*/  ISETP.GE.U32.AND P1, PT, R32, 0x7fffff20, PT ;  /* 0x7fffff202000780c */ /* 0x000fe20003f26070 */
[----:B------:R-:W2:Y:S01]  /*7fa0*/  LDC R34, c[0x0][0x3a0] ;  /* 0x0000e800ff227b82 */ /* 0x000ea20000000800 */
[----:B------:R-:W-:Y:S01]  /*7fb0*/  IMAD.WIDE R240, R212, 0x4, R240 ;  /* 0x00000004d4f07825 */ /* 0x000fe200078e02f0 */
[----:B------:R1:W-:Y:S01]  /*7fc0*/  LDGSTS.E [R216+0x43e00], desc[UR32][R244.64], P5 ;  /* 0x43e00000f4d87fae */ /* 0x0003e2000a9a1020 */
[----:B------:R-:W-:Y:S02]  /*7fd0*/  ISETP.GE.U32.AND P5, PT, R28, 0x7fffff1d, PT ;  /* 0x7fffff1d1c00780c */ /* 0x000fe40003fa6070 */
[C---:B------:R-:W-:Y:S01]  /*7fe0*/  IMAD.WIDE R238, R212.reuse, 0x4, R238 ;  /* 0x00000004d4ee7825 */ /* 0x040fe200078e02ee */
[----:B------:R-:W0:Y:S02]  /*7ff0*/  LDGDEPBAR ;  /* 0x00000000000079af */ /* 0x000e240000000000 */
[----:B------:R-:W2:Y:S01]  /*8000*/  LDC R32, c[0x0][0x3a0] ;  /* 0x0000e800ff207b82 */ /* 0x000ea20000000800 */
[----:B------:R-:W-:-:S07]  /*8010*/  IMAD.WIDE R236, R212, 0x4, R236 ;  /* 0x00000004d4ec7825 */ /* 0x000fce00078e02ec */
[----:B------:R-:W-:Y:S01]  /*8020*/  BAR.SYNC.DEFER_BLOCKING 0x0 ;  /* 0x0000000000007b1d */ /* 0x000fe20000010000 */
[----:B------:R-:W-:Y:S02]  /*8030*/  VIADD R30, R30, 0xffffff3b ;  /* 0xffffff3b1e1e7836 */ /* 0x000fe40000000000 */
[----:B-1----:R-:W-:-:S05]  /*8040*/  VIADD R29, R29, 0xffffff3a ;  /* 0xffffff3a1d1d7836 */ /* 0x002fca0000000000 */
[----:B------:R-:W1:Y:S01]  /*8050*/  LDC R28, c[0x0][0x3a0] ;  /* 0x0000e800ff1c7b82 */ /* 0x000e620000000800 */
[----:B------:R-:W-:-:S04]  /*8060*/  IMAD.WIDE R234, R212, 0x4, R234 ;  /* 0x00000004d4ea7825 */ /* 0x000fc800078e02ea */
[----:B------:R-:W-:-:S04]  /*8070*/  IMAD.WIDE R232, R212, 0x4, R232 ;  /* 0x00000004d4e87825 */ /* 0x000fc800078e02e8 */
[----:B------:R-:W-:Y:S02]  /*8080*/  VIADD R31, R31, 0xffffff39 ;  /* 0xffffff391f1f7836 */ /* 0x000fe40000000000 */
[----:B------:R-:W-:-:S04]  /*8090*/  IMAD.WIDE R230, R212, 0x4, R230 ;  /* 0x00000004d4e67825 */ /* 0x000fc800078e02e6 */
[----:B------:R-:W-:Y:S01]  /*80a0*/  IMAD.WIDE R228, R212, 0x4, R228 ;  /* 0x00000004d4e47825 */ /* 0x000fe200078e02e4 */
[----:B--2---:R-:W-:Y:S01]  /*80b0*/  IADD3 R32, PT, PT, R32, -0xc8, RZ ;  /* 0xffffff3820207810 */ /* 0x004fe20007ffe0ff */
[----:B------:R-:W-:Y:S01]  /*80c0*/  @!PT LDS RZ, [RZ] ;  /* 0x00000000fffff984 */ /* 0x000fe20000000800 */
[----:B------:R-:W-:Y:S01]  /*80d0*/  @!PT LDS RZ, [RZ] ;  /* 0x00000000fffff984 */ /* 0x000fe20000000800 */
[----:B------:R-:W-:Y:S01]  /*80e0*/  @!PT LDS RZ, [RZ] ;  /* 0x00000000fffff984 */ /* 0x000fe20000000800 */
[----:B------:R-:W-:Y:S02]  /*80f0*/  LDGSTS.E [R219+0x30000], desc[UR32][R242.64], !P1 ;  /* 0x30000000f2db7fae */ /* 0x000fe4000c9a1020 */
[----:B------:R-:W-:Y:S02]  /*8100*/  IMAD.WIDE R226, R212, 0x4, R226 ;  /* 0x00000004d4e27825 */ /* 0x000fe400078e02e2 */
[----:B------:R-:W-:Y:S01]  /*8110*/  LDGSTS.E [R219+0x30200], desc[UR32][R240.64], !P1 ;  /* 0x30200000f0db7fae */ /* 0x000fe2000c9a1020 */
[----:B------:R-:W-:Y:S01]  /*8120*/  ISETP.GE.U32.AND P1, PT, R30, 0x7fffff1c, PT ;  /* 0x7fffff1c1e00780c */ /* 0x000fe20003f26070 */
[----:B------:R-:W-:Y:S01]  /*8130*/  IMAD.WIDE R224, R212, 0x4, R224 ;  /* 0x00000004d4e07825 */ /* 0x000fe200078e02e0 */
[----:B------:R-:W2:Y:S01]  /*8140*/  LDC R30, c[0x0][0x3a0] ;  /* 0x0000e800ff1e7b82 */ /* 0x000ea20000000800 */
[----:B------:R-:W-:Y:S02]  /*8150*/  LDGSTS.E [R219+0x30400], desc[UR32][R238.64], !P2 ;  /* 0x30400000eedb7fae */ /* 0x000fe4000d1a1020 */
[----:B------:R-:W-:-:S02]  /*8160*/  VIADD R34, R34, 0xffffff37 ;  /* 0xffffff3722227836 */ /* 0x000fc40000000000 */
[----:B------:R-:W-:Y:S01]  /*8170*/  LDGSTS.E [R219+0x30600], desc[UR32][R236.64], !P2 ;  /* 0x30600000ecdb7fae */ /* 0x000fe2000d1a1020 */
[----:B------:R-:W-:Y:S01]  /*8180*/  ISETP.GE.U32.AND P2, PT, R29, 0x7fffff1b, PT ;  /* 0x7fffff1b1d00780c */ /* 0x000fe20003f46070 */
[C---:B------:R-:W-:Y:S01]  /*8190*/  IMAD.WIDE R222, R212.reuse, 0x4, R222 ;  /* 0x00000004d4de7825 */ /* 0x040fe200078e02de */
[----:B------:R-:W2:Y:S01]  /*81a0*/  LDC R29, c[0x0][0x3a0] ;  /* 0x0000e800ff1d7b82 */ /* 0x000ea20000000800 */
[----:B------:R-:W-:Y:S02]  /*81b0*/  LDGSTS.E [R219+0x30800], desc[UR32][R234.64], !P6 ;  /* 0x30800000eadb7fae */ /* 0x000fe4000f1a1020 */
[----:B------:R-:W-:Y:S02]  /*81c0*/  IMAD.WIDE R220, R212, 0x4, R220 ;  /* 0x00000004d4dc7825 */ /* 0x000fe400078e02dc */
[----:B------:R-:W-:Y:S01]  /*81d0*/  LDGSTS.E [R219+0x30a00], desc[UR32][R232.64], !P6 ;  /* 0x30a00000e8db7fae */ /* 0x000fe2000f1a1020 */
[----:B------:R-:W-:Y:S01]  /*81e0*/  ISETP.GE.U32.AND P6, PT, R31, 0x7fffff1a, PT ;  /* 0x7fffff1a1f00780c */ /* 0x000fe20003fc6070 */
[----:B-1----:R-:W-:Y:S01]  /*81f0*/  VIADD R28, R28, 0xffffff36 ;  /* 0xffffff361c1c7836 */ /* 0x002fe20000000000 */
[----:B------:R-:W1:Y:S01]  /*8200*/  LDC R31, c[0x0][0x3a0] ;  /* 0x0000e800ff1f7b82 */ /* 0x000e620000000800 */
[----:B------:R-:W-:Y:S01]  /*8210*/  LDGSTS.E [R219+0x30c00], desc[UR32][R230.64], !P5 ;  /* 0x30c00000e6db7fae */ /* 0x000fe2000e9a1020 */
[----:B----4-:R-:W-:-:S03]  /*8220*/  IMAD.WIDE R74, R212, 0x4, R74 ;  /* 0x00000004d44a7825 */ /* 0x010fc600078e024a */
[----:B------:R-:W-:Y:S01]  /*8230*/  LDGSTS.E [R219+0x30e00], desc[UR32][R228.64], !P5 ;  /* 0x30e00000e4db7fae */ /* 0x000fe2000e9a1020 */
[----:B------:R-:W-:Y:S01]  /*8240*/  ISETP.GE.U32.AND P5, PT, R32, 0x7fffff19, PT ;  /* 0x7fffff192000780c */ /* 0x000fe20003fa6070 */
[C---:B------:R-:W-:Y:S01]  /*8250*/  IMAD.WIDE R78, R212.reuse, 0x4, R78 ;  /* 0x00000004d44e7825 */ /* 0x040fe200078e024e */
[----:B------:R-:W4:Y:S01]  /*8260*/  LDC R32, c[0x0][0x3a0] ;  /* 0x0000e800ff207b82 */ /* 0x000f220000000800 */
[----:B------:R-:W-:Y:S02]  /*8270*/  LDGSTS.E [R219+0x31000], desc[UR32][R226.64], !P1 ;  /* 0x31000000e2db7fae */ /* 0x000fe4000c9a1020 */
[----:B------:R-:W-:Y:S02]  /*8280*/  IMAD.WIDE R80, R212, 0x4, R80 ;  /* 0x00000004d4507825 */ /* 0x000fe400078e0250 */
[----:B------:R-:W-:Y:S01]  /*8290*/  LDGSTS.E [R219+0x31200], desc[UR32][R224.64], !P1 ;  /* 0x31200000e0db7fae */ /* 0x000fe2000c9a1020 */
[----:B------:R-:W-:Y:S01]  /*82a0*/  ISETP.GE.U32.AND P1, PT, R34, 0x7fffff18, PT ;  /* 0x7fffff182200780c */ /* 0x000fe20003f26070 */
[C---:B------:R-:W-:Y:S01]  /*82b0*/  IMAD.WIDE R82, R212.reuse, 0x4, R82 ;  /* 0x00000004d4527825 */ /* 0x040fe200078e0252 */
[----:B------:R-:W3:Y:S01]  /*82c0*/  LDC R34, c[0x0][0x3a0] ;  /* 0x0000e800ff227b82 */ /* 0x000ee20000000800 */
[----:B------:R-:W-:Y:S01]  /*82d0*/  LDGSTS.E [R219+0x31400], desc[UR32][R222.64], !P2 ;  /* 0x31400000dedb7fae */ /* 0x000fe2000d1a1020 */
[----:B--2---:R-:W-:Y:S01]  /*82e0*/  IADD3 R29, PT, PT, R29, -0xcc, RZ ;  /* 0xffffff341d1d7810 */ /* 0x004fe20007ffe0ff */
[----:B------:R-:W-:-:S02]  /*82f0*/  IMAD.WIDE R84, R212, 0x4, R84 ;  /* 0x00000004d4547825 */ /* 0x000fc400078e0254 */
[----:B------:R-:W-:Y:S01]  /*8300*/  LDGSTS.E [R219+0x31600], desc[UR32][R220.64], !P2 ;  /* 0x31600000dcdb7fae */ /* 0x000fe2000d1a1020 */
[----:B------:R-:W-:Y:S01]  /*8310*/  ISETP.GE.U32.AND P2, PT, R28, 0x7fffff17, PT ;  /* 0x7fffff171c00780c */ /* 0x000fe20003f46070 */
[C---:B------:R-:W-:Y:S01]  /*8320*/  IMAD.WIDE R86, R212.reuse, 0x4, R86 ;  /* 0x00000004d4567825 */ /* 0x040fe200078e0256 */
[----:B------:R-:W2:Y:S01]  /*8330*/  LDC R28, c[0x0][0x3a0] ;  /* 0x0000e800ff1c7b82 */ /* 0x000ea20000000800 */
[----:B------:R-:W-:Y:S02]  /*8340*/  LDGSTS.E [R219+0x31800], desc[UR32][R74.64], !P6 ;  /* 0x318000004adb7fae */ /* 0x000fe4000f1a1020 */
[----:B------:R-:W-:Y:S02]  /*8350*/  VIADD R35, R35, 0xffffff35 ;  /* 0xffffff3523237836 */ /* 0x000fe40000000000 */
[----:B------:R-:W-:Y:S01]  /*8360*/  LDGSTS.E [R219+0x31a00], desc[UR32][R78.64], !P6 ;  /* 0x31a000004edb7fae */ /* 0x000fe2000f1a1020 */
[C---:B------:R-:W-:Y:S02]  /*8370*/  IMAD.WIDE R88, R212.reuse, 0x4, R88 ;  /* 0x00000004d4587825 */ /* 0x040fe400078e0258 */
[----:B------:R-:W-:Y:S01]  /*8380*/  ISETP.GE.U32.AND P6, PT, R35, 0x7fffff16, PT ;  /* 0x7fffff162300780c */ /* 0x000fe20003fc6070 */
[----:B------:R-:W-:Y:S01]  /*8390*/  LDGSTS.E [R219+0x31c00], desc[UR32][R80.64], !P5 ;  /* 0x31c0000050db7fae */ /* 0x000fe2000e9a1020 */
[----:B------:R-:W-:-:S03]  /*83a0*/  IMAD.WIDE R90, R212, 0x4, R90 ;  /* 0x00000004d45a7825 */ /* 0x000fc600078e025a */
[----:B------:R-:W-:Y:S01]  /*83b0*/  LDGSTS.E [R219+0x31e00], desc[UR32][R82.64], !P5 ;  /* 0x31e0000052db7fae */ /* 0x000fe2000e9a1020 */
[----:B------:R-:W-:Y:S01]  /*83c0*/  VIADD R30, R30, 0xffffff32 ;  /* 0xffffff321e1e7836 */ /* 0x000fe20000000000 */
[----:B------:R-:W-:Y:S01]  /*83d0*/  ISETP.GE.U32.AND P5, PT, R29, 0x7fffff15, PT ;  /* 0x7fffff151d00780c */ /* 0x000fe20003fa6070 */
[----:B-1----:R-:W-:Y:S01]  /*83e0*/  VIADD R31, R31, 0xffffff33 ;  /* 0xffffff331f1f7836 */ /* 0x002fe20000000000 */
[----:B------:R-:W-:Y:S01]  /*83f0*/  LDGSTS.E [R219+0x32000], desc[UR32][R84.64], !P1 ;  /* 0x3200000054db7fae */ /* 0x000fe2000c9a1020 */
[----:B------:R-:W1:Y:S01]  /*8400*/  LDC R29, c[0x0][0x3a0] ;  /* 0x0000e800ff1d7b82 */ /* 0x000e620000000800 */
[C---:B------:R-:W-:Y:S02]  /*8410*/  IMAD.WIDE R92, R212.reuse, 0x4, R92 ;  /* 0x00000004d45c7825 */ /* 0x040fe400078e025c */
[----:B------:R-:W-:Y:S01]  /*8420*/  LDGSTS.E [R219+0x32200], desc[UR32][R86.64], !P1 ;  /* 0x3220000056db7fae */ /* 0x000fe2000c9a1020 */
[----:B------:R-:W-:Y:S01]  /*8430*/  ISETP.GE.U32.AND P1, PT, R31, 0x7fffff14, PT ;  /* 0x7fffff141f00780c */ /* 0x000fe20003f26070 */
[----:B------:R-:W-:Y:S01]  /*8440*/  IMAD.WIDE R94, R212, 0x4, R94 ;  /* 0x00000004d45e7825 */ /* 0x000fe200078e025e */
[----:B--2---:R-:W-:Y:S01]  /*8450*/  IADD3 R28, PT, PT, R28, -0xd0, RZ ;  /* 0xffffff301c1c7810 */ /* 0x004fe20007ffe0ff */
[----:B------:R-:W-:Y:S01]  /*8460*/  LDGSTS.E [R219+0x32400], desc[UR32][R88.64], !P2 ;  /* 0x3240000058db7fae */ /* 0x000fe2000d1a1020 */
[----:B------:R-:W2:Y:S01]  /*8470*/  LDC R31, c[0x0][0x3a0] ;  /* 0x0000e800ff1f7b82 */ /* 0x000ea20000000800 */
[----:B----4-:R-:W-:-:S02]  /*8480*/  VIADD R32, R32, 0xffffff31 ;  /* 0xffffff3120207836 */ /* 0x010fc40000000000 */
[----:B------:R-:W-:Y:S01]  /*8490*/  LDGSTS.E [R219+0x32600], desc[UR32][R90.64], !P2 ;  /* 0x326000005adb7fae */ /* 0x000fe2000d1a1020 */
[----:B------:R-:W-:Y:S01]  /*84a0*/  ISETP.GE.U32.AND P2, PT, R30, 0x7fffff13, PT ;  /* 0x7fffff131e00780c */ /* 0x000fe20003f46070 */
[C---:B------:R-:W-:Y:S02]  /*84b0*/  IMAD.WIDE R96, R212.reuse, 0x4, R96 ;  /* 0x00000004d4607825 */ /* 0x040fe400078e0260 */
[----:B------:R-:W-:Y:S01]  /*84c0*/  LDGSTS.E [R219+0x32800], desc[UR32][R92.64], !P6 ;  /* 0x328000005cdb7fae */ /* 0x000fe2000f1a1020 */
[----:B------:R-:W4:Y:S01]  /*84d0*/  LDC R30, c[0x0][0x3a0] ;  /* 0x0000e800ff1e7b82 */ /* 0x000f220000000800 */
[----:B------:R-:W-:Y:S02]  /*84e0*/  IMAD.WIDE R98, R212, 0x4, R98 ;  /* 0x00000004d4627825 */ /* 0x000fe400078e0262 */
[----:B------:R-:W-:Y:S01]  /*84f0*/  LDGSTS.E [R219+0x32a00], desc[UR32][R94.64], !P6 ;  /* 0x32a000005edb7fae */ /* 0x000fe2000f1a1020 */
[----:B------:R-:W-:Y:S01]  /*8500*/  ISETP.GE.U32.AND P6, PT, R32, 0x7fffff12, PT ;  /* 0x7fffff122000780c */ /* 0x000fe20003fc6070 */
[----:B------:R-:W-:-:S02]  /*8510*/  IMAD.WIDE R100, R212, 0x4, R100 ;  /* 0x00000004d4647825 */ /* 0x000fc400078e0264 */
[----:B------:R-:W-:Y:S01]  /*8520*/  LDGSTS.E [R219+0x32c00], desc[UR32][R96.64], !P5 ;  /* 0x32c0000060db7fae */ /* 0x000fe2000e9a1020 */
[----:B------:R-:W2:Y:S01]  /*8530*/  LDC R32, c[0x0][0x3a0] ;  /* 0x0000e800ff207b82 */ /* 0x000ea20000000800 */
[----:B------:R-:W-:Y:S02]  /*8540*/  IMAD.WIDE R102, R212, 0x4, R102 ;  /* 0x00000004d4667825 */ /* 0x000fe400078e0266 */
[----:B------:R-:W-:Y:S01]  /*8550*/  LDGSTS.E [R219+0x32e00], desc[UR32][R98.64], !P5 ;  /* 0x32e0000062db7fae */ /* 0x000fe2000e9a1020 */
[----:B------:R-:W-:Y:S01]  /*8560*/  ISETP.GE.U32.AND P5, PT, R28, 0x7fffff11, PT ;  /* 0x7fffff111c00780c */ /* 0x000fe20003fa6070 */
[----:B---3--:R-:W-:Y:S02]  /*8570*/  VIADD R34, R34, 0xffffff2f ;  /* 0xffffff2f22227836 */ /* 0x008fe40000000000 */
[----:B------:R-:W-:Y:S01]  /*8580*/  LDGSTS.E [R219+0x33000], desc[UR32][R100.64], !P1 ;  /* 0x3300000064db7fae */ /* 0x000fe2000c9a1020 */
[----:B------:R-:W3:Y:S01]  /*8590*/  LDC R28, c[0x0][0x3a0] ;  /* 0x0000e800ff1c7b82 */ /* 0x000ee20000000800 */
[----:B------:R-:W-:-:S02]  /*85a0*/  IMAD.WIDE R104, R212, 0x4, R104 ;  /* 0x00000004d4687825 */ /* 0x000fc400078e0268 */
[----:B------:R-:W-:Y:S01]  /*85b0*/  LDGSTS.E [R219+0x33200], desc[UR32][R102.64], !P1 ;  /* 0x3320000066db7fae */ /* 0x000fe2000c9a1020 */
[----:B------:R-:W-:Y:S01]  /*85c0*/  ISETP.GE.U32.AND P1, PT, R34, 0x7fffff10, PT ;  /* 0x7fffff102200780c */ /* 0x000fe20003f26070 */
[C---:B------:R-:W-:Y:S02]  /*85d0*/  IMAD.WIDE R106, R212.reuse, 0x4, R106 ;  /* 0x00000004d46a7825 */ /* 0x040fe400078e026a */
[----:B------:R-:W-:Y:S01]  /*85e0*/  LDGSTS.E [R219+0x33400], desc[UR32][R104.64], !P2 ;  /* 0x3340000068db7fae */ /* 0x000fe2000d1a1020 */
[----:B------:R-:W3:Y:S01]  /*85f0*/  LDC R34, c[0x0][0x3a0] ;  /* 0x0000e800ff227b82 */ /* 0x000ee20000000800 */
[----:B------:R-:W-:Y:S01]  /*8600*/  IMAD.WIDE R108, R212, 0x4, R108 ;  /* 0x00000004d46c7825 */ /* 0x000fe200078e026c */
[----:B----4-:R-:W-:Y:S01]  /*8610*/  IADD3 R30, PT, PT, R30, -0xd4, RZ ;  /* 0xffffff2c1e1e7810 */ /* 0x010fe20007ffe0ff */
[----:B------:R-:W-:Y:S02]  /*8620*/  LDGSTS.E [R219+0x33600], desc[UR32][R106.64], !P2 ;  /* 0x336000006adb7fae */ /* 0x000fe4000d1a1020 */
[----:B------:R-:W-:-:S02]  /*8630*/  IMAD.WIDE R110, R212, 0x4, R110 ;  /* 0x00000004d46e7825 */ /* 0x000fc400078e026e */
[----:B------:R-:W-:Y:S02]  /*8640*/  LDGSTS.E [R219+0x33800], desc[UR32][R108.64], !P6 ;  /* 0x338000006cdb7fae */ /* 0x000fe4000f1a1020 */
[----:B-1----:R-:W-:Y:S02]  /*8650*/  VIADD R29, R29, 0xffffff2e ;  /* 0xffffff2e1d1d7836 */ /* 0x002fe40000000000 */
[C---:B------:R-:W-:Y:S01]  /*8660*/  IMAD.WIDE R112, R212.reuse, 0x4, R112 ;  /* 0x00000004d4707825 */ /* 0x040fe200078e0270 */
[----:B------:R-:W-:Y:S02]  /*8670*/  LDGSTS.E [R219+0x33a00], desc[UR32][R110.64], !P6 ;  /* 0x33a000006edb7fae */ /* 0x000fe4000f1a1020 */
[----:B------:R-:W-:Y:S01]  /*8680*/  ISETP.GE.U32.AND P2, PT, R29, 0x7fffff0f, PT ;  /* 0x7fffff0f1d00780c */ /* 0x000fe20003f46070 */
[----:B------:R-:W-:Y:S01]  /*8690*/  IMAD.WIDE R114, R212, 0x4, R114 ;  /* 0x00000004d4727825 */ /* 0x000fe200078e0272 */
[----:B------:R-:W-:Y:S01]  /*86a0*/  LDGSTS.E [R219+0x33c00], desc[UR32][R112.64], !P5 ;  /* 0x33c0000070db7fae */ /* 0x000fe2000e9a1020 */
[----:B------:R-:W1:Y:S02]  /*86b0*/  LDC R29, c[0x0][0x3a0] ;  /* 0x0000e800ff1d7b82 */ /* 0x000e640000000800 */
[----:B--2---:R-:W-:Y:S01]  /*86c0*/  VIADD R31, R31, 0xffffff2d ;  /* 0xffffff2d1f1f7836 */ /* 0x004fe20000000000 */
[----:B------:R-:W-:Y:S01]  /*86d0*/  LDGSTS.E [R219+0x33e00], desc[UR32][R114.64], !P5 ;  /* 0x33e0000072db7fae */ /* 0x000fe2000e9a1020 */
[----:B------:R-:W-:Y:S01]  /*86e0*/  ISETP.GE.U32.AND P5, PT, R30, 0x7fffff0d, PT ;  /* 0x7fffff0d1e00780c */ /* 0x000fe20003fa6070 */
[----:B------:R-:W-:-:S02]  /*86f0*/  IMAD.WIDE R116, R212, 0x4, R116 ;  /* 0x00000004d4747825 */ /* 0x000fc400078e0274 */
[----:B------:R-:W-:Y:S01]  /*8700*/  ISETP.GE.U32.AND P6, PT, R31, 0x7fffff0e, PT ;  /* 0x7fffff0e1f00780c */ /* 0x000fe20003fc6070 */
[----:B------:R-:W2:Y:S01]  /*8710*/  LDC R30, c[0x0][0x3a0] ;  /* 0x0000e800ff1e7b82 */ /* 0x000ea20000000800 */
[----:B------:R-:W-:Y:S01]  /*8720*/  IMAD.WIDE R118, R212, 0x4, R118 ;  /* 0x00000004d4767825 */ /* 0x000fe200078e0276 */
[----:B------:R-:W-:Y:S03]  /*8730*/  LDGSTS.E [R219+0x34000], desc[UR32][R116.64], !P1 ;  /* 0x3400000074db7fae */ /* 0x000fe6000c9a1020 */
[----:B------:R-:W-:Y:S01]  /*8740*/  VIADD R32, R32, 0xffffff2b ;  /* 0xffffff2b20207836 */ /* 0x000fe20000000000 */
[----:B------:R-:W-:Y:S01]  /*8750*/  LDGSTS.E [R219+0x34200], desc[UR32][R118.64], !P1 ;  /* 0x3420000076db7fae */ /* 0x000fe2000c9a1020 */
[----:B------:R-:W-:Y:S01]  /*8760*/  IMAD.WIDE R120, R212, 0x4, R120 ;  /* 0x00000004d4787825 */ /* 0x000fe200078e0278 */
[----:B------:R-:W4:Y:S02]  /*8770*/  LDC R31, c[0x0][0x3a0] ;  /* 0x0000e800ff1f7b82 */ /* 0x000f240000000800 */
[----:B------:R-:W-:Y:S01]  /*8780*/  ISETP.GE.U32.AND P1, PT, R32, 0x7fffff0c, PT ;  /* 0x7fffff0c2000780c */ /* 0x000fe20003f26070 */
[----:B------:R-:W-:Y:S01]  /*8790*/  IMAD.WIDE R122, R212, 0x4, R122 ;  /* 0x00000004d47a7825 */ /* 0x000fe200078e027a */
[----:B------:R-:W-:Y:S03]  /*87a0*/  LDGSTS.E [R219+0x34400], desc[UR32][R120.64], !P2 ;  /* 0x3440000078db7fae */ /* 0x000fe6000d1a1020 */
[----:B---3--:R-:W-:Y:S01]  /*87b0*/  VIADD R28, R28, 0xffffff2a ;  /* 0xffffff2a1c1c7836 */ /* 0x008fe20000000000 */
[----:B------:R-:W-:Y:S01]  /*87c0*/  LDGSTS.E [R219+0x34600], desc[UR32][R122.64], !P2 ;  /* 0x346000007adb7fae */ /* 0x000fe2000d1a1020 */
[----:B------:R-:W-:Y:S01]  /*87d0*/  IMAD.WIDE R124, R212, 0x4, R124 ;  /* 0x00000004d47c7825 */ /* 0x000fe200078e027c */
[----:B------:R-:W3:Y:S01]  /*87e0*/  LDC R32, c[0x0][0x3a0] ;  /* 0x0000e800ff207b82 */ /* 0x000ee20000000800 */
[----:B-1----:R-:W-:-:S02]  /*87f0*/  IADD3 R29, PT, PT, R29, -0xd8, RZ ;  /* 0xffffff281d1d7810 */ /* 0x002fc40007ffe0ff */
[----:B------:R-:W-:Y:S01]  /*8800*/  IMAD.WIDE R126, R212, 0x4, R126 ;  /* 0x00000004d47e7825 */ /* 0x000fe200078e027e */
[----:B------:R-:W-:Y:S01]  /*8810*/  ISETP.GE.U32.AND P2, PT, R28, 0x7fffff0b, PT ;  /* 0x7fffff0b1c00780c */ /* 0x000fe20003f46070 */
[----:B------:R-:W-:Y:S02]  /*8820*/  LDGSTS.E [R219+0x34800], desc[UR32][R124.64], !P6 ;  /* 0x348000007cdb7fae */ /* 0x000fe4000f1a1020 */
[----:B------:R-:W-:Y:S01]  /*8830*/  VIADD R34, R34, 0xffffff29 ;  /* 0xffffff2922227836 */ /* 0x000fe20000000000 */
[----:B------:R-:W1:Y:S01]  /*8840*/  LDC R28, c[0x0][0x3a0] ;  /* 0x0000e800ff1c7b82 */ /* 0x000e620000000800 */
[----:B------:R-:W-:Y:S01]  /*8850*/  LDGSTS.E [R219+0x34a00], desc[UR32][R126.64], !P6 ;  /* 0x34a000007edb7fae */ /* 0x000fe2000f1a1020 */
[----:B------:R-:W-:Y:S02]  /*8860*/  IMAD.WIDE R128, R212, 0x4, R128 ;  /* 0x00000004d4807825 */ /* 0x000fe400078e0280 */
[----:B------:R-:W-:Y:S02]  /*8870*/  ISETP.GE.U32.AND P6, PT, R34, 0x7fffff0a, PT ;  /* 0x7fffff0a2200780c */ /* 0x000fe40003fc6070 */
[C---:B------:R-:W-:Y:S01]  /*8880*/  IMAD.WIDE R130, R212.reuse, 0x4, R130 ;  /* 0x00000004d4827825 */ /* 0x040fe200078e0282 */
[----:B------:R-:W-:Y:S01]  /*8890*/  LDGSTS.E [R219+0x34c00], desc[UR32][R128.64], !P5 ;  /* 0x34c0000080db7fae */ /* 0x000fe2000e9a1020 */
[----:B------:R-:W3:Y:S02]  /*88a0*/  LDC R34, c[0x0][0x3a0] ;  /* 0x0000e800ff227b82 */ /* 0x000ee40000000800 */
[----:B------:R-:W-:Y:S01]  /*88b0*/  IMAD.WIDE R132, R212, 0x4, R132 ;  /* 0x00000004d4847825 */ /* 0x000fe200078e0284 */
[----:B------:R-:W-:Y:S01]  /*88c0*/  LDGSTS.E [R219+0x34e00], desc[UR32][R130.64], !P5 ;  /* 0x34e0000082db7fae */ /* 0x000fe2000e9a1020 */
[----:B------:R-:W-:-:S02]  /*88d0*/  ISETP.GE.U32.AND P5, PT, R29, 0x7fffff09, PT ;  /* 0x7fffff091d00780c */ /* 0x000fc40003fa6070 */
[C---:B------:R-:W-:Y:S01]  /*88e0*/  IMAD.WIDE R134, R212.reuse, 0x4, R134 ;  /* 0x00000004d4867825 */ /* 0x040fe200078e0286 */
[----:B------:R-:W-:Y:S01]  /*88f0*/  LDGSTS.E [R219+0x35000], desc[UR32][R132.64], !P1 ;  /* 0x3500000084db7fae */ /* 0x000fe2000c9a1020 */
[----:B------:R-:W5:Y:S02]  /*8900*/  LDC R29, c[0x0][0x3a0] ;  /* 0x0000e800ff1d7b82 */ /* 0x000f640000000800 */
[C---:B------:R-:W-:Y:S01]  /*8910*/  IMAD.WIDE R136, R212.reuse, 0x4, R136 ;  /* 0x00000004d4887825 */ /* 0x040fe200078e0288 */
[----:B------:R-:W-:Y:S03]  /*8920*/  LDGSTS.E [R219+0x35200], desc[UR32][R134.64], !P1 ;  /* 0x3520000086db7fae */ /* 0x000fe6000c9a1020 */
[----:B------:R-:W-:Y:S01]  /*8930*/  IMAD.WIDE R138, R212, 0x4, R138 ;  /* 0x00000004d48a7825 */ /* 0x000fe200078e028a */
[----:B------:R-:W-:Y:S01]  /*8940*/  LDGSTS.E [R219+0x35400], desc[UR32][R136.64], !P2 ;  /* 0x3540000088db7fae */ /* 0x000fe2000d1a1020 */
[----:B-1----:R-:W-:-:S02]  /*8950*/  IADD3 R28, PT, PT, R28, -0xdc, RZ ;  /* 0xffffff241c1c7810 */ /* 0x002fc40007ffe0ff */
[----:B--2---:R-:W-:Y:S01]  /*8960*/  VIADD R30, R30, 0xffffff26 ;  /* 0xffffff261e1e7836 */ /* 0x004fe20000000000 */
[----:B------:R-:W-:Y:S01]  /*8970*/  LDGSTS.E [R219+0x35600], desc[UR32][R138.64], !P2 ;  /* 0x356000008adb7fae */ /* 0x000fe2000d1a1020 */
[----:B----4-:R-:W-:Y:S02]  /*8980*/  VIADD R31, R31, 0xffffff27 ;  /* 0xffffff271f1f7836 */ /* 0x010fe40000000000 */
[----:B------:R-:W-:Y:S01]  /*8990*/  IMAD.WIDE R172, R212, 0x4, R172 ;  /* 0x00000004d4ac7825 */ /* 0x000fe200078e02ac */
[----:B------:R-:W-:Y:S02]  /*89a0*/  ISETP.GE.U32.AND P2, PT, R30, 0x7fffff07, PT ;  /* 0x7fffff071e00780c */ /* 0x000fe40003f46070 */
[----:B------:R-:W1:Y:S01]  /*89b0*/  LDC R30, c[0x0][0x3a0] ;  /* 0x0000e800ff1e7b82 */ /* 0x000e620000000800 */
[----:B------:R-:W-:Y:S01]  /*89c0*/  ISETP.GE.U32.AND P1, PT, R31, 0x7fffff08, PT ;  /* 0x7fffff081f00780c */ /* 0x000fe20003f26070 */
[----:B------:R-:W-:Y:S01]  /*89d0*/  IMAD.WIDE R174, R212, 0x4, R174 ;  /* 0x00000004d4ae7825 */ /* 0x000fe200078e02ae */
[----:B------:R-:W-:Y:S03]  /*89e0*/  LDGSTS.E [R219+0x35800], desc[UR32][R172.64], !P6 ;  /* 0x35800000acdb7fae */ /* 0x000fe6000f1a1020 */
[----:B---3--:R-:W-:Y:S01]  /*89f0*/  VIADD R32, R32, 0xffffff25 ;  /* 0xffffff2520207836 */ /* 0x008fe20000000000 */
[----:B------:R-:W-:Y:S01]  /*8a00*/  LDGSTS.E [R219+0x35a00], desc[UR32][R174.64], !P6 ;  /* 0x35a00000aedb7fae */ /* 0x000fe2000f1a1020 */
[----:B------:R-:W-:-:S03]  /*8a10*/  IMAD.WIDE R176, R212, 0x4, R176 ;  /* 0x00000004d4b07825 */ /* 0x000fc600078e02b0 */
[----:B------:R-:W-:Y:S01]  /*8a20*/  ISETP.GE.U32.AND P6, PT, R32, 0x7fffff06, PT ;  /* 0x7fffff062000780c */ /* 0x000fe20003fc6070 */
[C---:B------:R-:W-:Y:S01]  /*8a30*/  IMAD.WIDE R178, R212.reuse, 0x4, R178 ;  /* 0x00000004d4b27825 */ /* 0x040fe200078e02b2 */
[----:B------:R-:W-:Y:S03]  /*8a40*/  LDGSTS.E [R219+0x35c00], desc[UR32][R176.64], !P5 ;  /* 0x35c00000b0db7fae */ /* 0x000fe6000e9a1020 */
[----:B------:R-:W-:Y:S01]  /*8a50*/  IMAD.WIDE R180, R212, 0x4, R180 ;  /* 0x00000004d4b47825 */ /* 0x000fe200078e02b4 */
[----:B------:R-:W-:Y:S01]  /*8a60*/  LDGSTS.E [R219+0x35e00], desc[UR32][R178.64], !P5 ;  /* 0x35e00000b2db7fae */ /* 0x000fe2000e9a1020 */
[----:B------:R-:W-:Y:S02]  /*8a70*/  ISETP.GE.U32.AND P5, PT, R28, 0x7fffff05, PT ;  /* 0x7fffff051c00780c */ /* 0x000fe40003fa6070 */
[----:B------:R-:W-:Y:S01]  /*8a80*/  IMAD.WIDE R182, R212, 0x4, R182 ;  /* 0x00000004d4b67825 */ /* 0x000fe200078e02b6 */
[----:B------:R-:W-:Y:S03]  /*8a90*/  LDGSTS.E [R219+0x36000], desc[UR32][R180.64], !P1 ;  /* 0x36000000b4db7fae */ /* 0x000fe6000c9a1020 */
[----:B------:R-:W-:Y:S01]  /*8aa0*/  VIADD R34, R34, 0xffffff23 ;  /* 0xffffff2322227836 */ /* 0x000fe20000000000 */
[----:B------:R-:W-:Y:S01]  /*8ab0*/  LDGSTS.E [R219+0x36200], desc[UR32][R182.64], !P1 ;  /* 0x36200000b6db7fae */ /* 0x000fe2000c9a1020 */
[----:B------:R-:W-:-:S03]  /*8ac0*/  IMAD.WIDE R184, R212, 0x4, R184 ;  /* 0x00000004d4b87825 */ /* 0x000fc600078e02b8 */
[----:B------:R-:W-:Y:S01]  /*8ad0*/  ISETP.GE.U32.AND P1, PT, R34, 0x7fffff04, PT ;  /* 0x7fffff042200780c */ /* 0x000fe20003f26070 */
[C---:B------:R-:W-:Y:S01]  /*8ae0*/  IMAD.WIDE R186, R212.reuse, 0x4, R186 ;  /* 0x00000004d4ba7825 */ /* 0x040fe200078e02ba */
[----:B------:R-:W-:Y:S03]  /*8af0*/  LDGSTS.E [R219+0x36400], desc[UR32][R184.64], !P2 ;  /* 0x36400000b8db7fae */ /* 0x000fe6000d1a1020 */
[C---:B------:R-:W-:Y:S01]  /*8b00*/  IMAD.WIDE R188, R212.reuse, 0x4, R188 ;  /* 0x00000004d4bc7825 */ /* 0x040fe200078e02bc */
[----:B------:R-:W-:Y:S03]  /*8b10*/  LDGSTS.E [R219+0x36600], desc[UR32][R186.64], !P2 ;  /* 0x36600000badb7fae */ /* 0x000fe6000d1a1020 */
[----:B-----5:R-:W-:Y:S01]  /*8b20*/  VIADD R29, R29, 0xffffff22 ;  /* 0xffffff221d1d7836 */ /* 0x020fe20000000000 */
[----:B------:R-:W-:Y:S01]  /*8b30*/  LDGSTS.E [R219+0x36800], desc[UR32][R188.64], !P6 ;  /* 0x36800000bcdb7fae */ /* 0x000fe2000f1a1020 */
[----:B------:R-:W-:-:S03]  /*8b40*/  IMAD.WIDE R190, R212, 0x4, R190 ;  /* 0x00000004d4be7825 */ /* 0x000fc600078e02be */
[----:B------:R-:W-:Y:S01]  /*8b50*/  ISETP.GE.U32.AND P2, PT, R29, 0x7fffff03, PT ;  /* 0x7fffff031d00780c */ /* 0x000fe20003f46070 */
[----:B------:R-:W-:Y:S01]  /*8b60*/  IMAD.WIDE R192, R212, 0x4, R192 ;  /* 0x00000004d4c07825 */ /* 0x000fe200078e02c0 */
[----:B------:R-:W-:Y:S03]  /*8b70*/  LDGSTS.E [R219+0x36a00], desc[UR32][R190.64], !P6 ;  /* 0x36a00000bedb7fae */ /* 0x000fe6000f1a1020 */
[----:B-1----:R-:W-:Y:S01]  /*8b80*/  VIADD R28, R30, 0xffffff21 ;  /* 0xffffff211e1c7836 */ /* 0x002fe20000000000 */
[----:B------:R-:W-:Y:S01]  /*8b90*/  LDGSTS.E [R219+0x36c00], desc[UR32][R192.64], !P5 ;  /* 0x36c00000c0db7fae */ /* 0x000fe2000e9a1020 */
[----:B------:R-:W-:-:S03]  /*8ba0*/  IMAD.WIDE R194, R212, 0x4, R194 ;  /* 0x00000004d4c27825 */ /* 0x000fc600078e02c2 */
[----:B------:R-:W-:Y:S01]  /*8bb0*/  ISETP.GE.U32.AND P6, PT, R28, 0x7fffff02, PT ;  /* 0x7fffff021c00780c */ /* 0x000fe20003fc6070 */
[C---:B------:R-:W-:Y:S01]  /*8bc0*/  IMAD.WIDE R196, R212.reuse, 0x4, R196 ;  /* 0x00000004d4c47825 */ /* 0x040fe200078e02c4 */
[----:B------:R-:W-:Y:S01]  /*8bd0*/  LDGSTS.E [R219+0x36e00], desc[UR32][R194.64], !P5 ;  /* 0x36e00000c2db7fae */ /* 0x000fe2000e9a1020 */
[----:B------:R-:W-:Y:S02]  /*8be0*/  PLOP3.LUT P5, PT, PT, PT, UP1, 0x80, 0x8 ;  /* 0x000000000008781c */ /* 0x000fe40003faf018 */
[C---:B------:R-:W-:Y:S01]  /*8bf0*/  IMAD.WIDE R198, R212.reuse, 0x4, R198 ;  /* 0x00000004d4c67825 */ /* 0x040fe200078e02c6 */
[----:B------:R-:W-:Y:S03]  /*8c00*/  LDGSTS.E [R219+0x37000], desc[UR32][R196.64], !P1 ;  /* 0x37000000c4db7fae */ /* 0x000fe6000c9a1020 */
[----:B------:R-:W-:Y:S01]  /*8c10*/  IMAD.WIDE R200, R212, 0x4, R200 ;  /* 0x00000004d4c87825 */ /* 0x000fe200078e02c8 */
[----:B------:R-:W-:Y:S01]  /*8c20*/  LDGSTS.E [R219+0x37200], desc[UR32][R198.64], !P1 ;  /* 0x37200000c6db7fae */ /* 0x000fe2000c9a1020 */
[----:B------:R-:W-:-:S02]  /*8c30*/  PLOP3.LUT P1, PT, PT, PT, UP1, 0x80, 0x8 ;  /* 0x000000000008781c */ /* 0x000fc40003f2f018 */
[C---:B------:R-:W-:Y:S01]  /*8c40*/  IMAD.WIDE R204, R212.reuse, 0x4, R204 ;  /* 0x00000004d4cc7825 */ /* 0x040fe200078e02cc */
[----:B------:R-:W-:Y:S03]  /*8c50*/  LDGSTS.E [R219+0x37400], desc[UR32][R200.64], !P2 ;  /* 0x37400000c8db7fae */ /* 0x000fe6000d1a1020 */
[C---:B------:R-:W-:Y:S01]  /*8c60*/  IMAD.WIDE R202, R212.reuse, 0x4, R202 ;  /* 0x00000004d4ca7825 */ /* 0x040fe200078e02ca */
[----:B------:R-:W-:Y:S03]  /*8c70*/  LDGSTS.E [R219+0x37600], desc[UR32][R204.64], !P2 ;  /* 0x37600000ccdb7fae */ /* 0x000fe6000d1a1020 */
[C---:B------:R-:W-:Y:S01]  /*8c80*/  IMAD.WIDE R208, R212.reuse, 0x4, R208 ;  /* 0x00000004d4d07825 */ /* 0x040fe200078e02d0 */
[----:B------:R-:W-:Y:S03]  /*8c90*/  LDGSTS.E [R219+0x37800], desc[UR32][R202.64], !P6 ;  /* 0x37800000cadb7fae */ /* 0x000fe6000f1a1020 */
[C---:B------:R-:W-:Y:S01]  /*8ca0*/  IMAD.WIDE R206, R212.reuse, 0x4, R206 ;  /* 0x00000004d4ce7825 */ /* 0x040fe200078e02ce */
[----:B------:R-:W-:Y:S03]  /*8cb0*/  LDGSTS.E [R219+0x37a00], desc[UR32][R208.64], !P6 ;  /* 0x37a00000d0db7fae */ /* 0x000fe6000f1a1020 */
[----:B------:R-:W-:Y:S01]  /*8cc0*/  IMAD.WIDE R210, R212, 0x4, R210 ;  /* 0x00000004d4d27825 */ /* 0x000fe200078e02d2 */
[----:B------:R-:W-:Y:S03]  /*8cd0*/  LDGSTS.E [R219+0x37c00], desc[UR32][R206.64], !P5 ;  /* 0x37c00000cedb7fae */ /* 0x000fe6000e9a1020 */
[C---:B------:R-:W-:Y:S01]  /*8ce0*/  IMAD.WIDE R60, R214.reuse, 0x4, R26 ;  /* 0x00000004d63c7825 */ /* 0x040fe200078e021a */
[----:B------:R-:W-:Y:S03]  /*8cf0*/  LDGSTS.E [R219+0x37e00], desc[UR32][R210.64], !P1 ;  /* 0x37e00000d2db7fae */ /* 0x000fe6000c9a1020 */
[C---:B------:R-:W-:Y:S01]  /*8d00*/  IMAD.WIDE R58, R214.reuse, 0x4, R22 ;  /* 0x00000004d63a7825 */ /* 0x040fe200078e0216 */
[----:B------:R-:W0:Y:S03]  /*8d10*/  LDGDEPBAR ;  /* 0x00000000000079af */ /* 0x000e260000000000 */
[C---:B------:R-:W-:Y:S01]  /*8d20*/  IMAD.WIDE R56, R214.reuse, 0x4, R18 ;  /* 0x00000004d6387825 */ /* 0x040fe200078e0212 */
[----:B------:R-:W-:Y:S03]  /*8d30*/  LDGSTS.E [R217+0x44000], desc[UR32][R60.64], P4 ;  /* 0x440000003cd97fae */ /* 0x000fe6000a1a1020 */
        /* <DEDUP_REMOVED lines=20> */
[----:B------:R-:W-:Y:S01]  /*8e80*/  IMAD.WIDE R36, R214, 0x4, R4 ;  /* 0x00000004d6247825 */ /* 0x000fe200078e0204 */
[----:B------:R-:W-:Y:S01]  /*8e90*/  LDGSTS.E [R216+0x44e00], desc[UR32][R42.64], P4 ;  /* 0x44e000002ad87fae */ /* 0x000fe2000a1a1020 */
[----:B------:R-:W-:-:S02]  /*8ea0*/  SHF.L.U32 R4, R33, 0x6, RZ ;  /* 0x0000000621047819 */ /* 0x000fc400000006ff */
[----:B------:R-:W-:Y:S01]  /*8eb0*/  IMAD.WIDE R248, R214, 0x4, R248 ;  /* 0x00000004d6f87825 */ /* 0x000fe200078e02f8 */
[----:B------:R-:W-:Y:S01]  /*8ec0*/  LDGSTS.E [R216+0x45200], desc[UR32][R40.64], P4 ;  /* 0x4520000028d87fae */ /* 0x000fe2000a1a1020 */
[----:B------:R-:W-:Y:S02]  /*8ed0*/  LOP3.LUT R5, R4, 0x600, RZ, 0xc0, !PT ;  /* 0x0000060004057812 */ /* 0x000fe400078ec0ff */
[----:B------:R-:W-:Y:S01]  /*8ee0*/  IMAD.WIDE R244, R214, 0x4, R244 ;  /* 0x00000004d6f47825 */ /* 0x000fe200078e02f4 */
[----:B------:R1:W-:Y:S03]  /*8ef0*/  LDGSTS.E [R216+0x45600], desc[UR32][R36.64], P4 ;  /* 0x4560000024d87fae */ /* 0x0003e6000a1a1020 */
[----:B------:R-:W-:Y:S01]  /*8f00*/  IMAD.SHL.U32 R33, R33, 0x10, RZ ;  /* 0x0000001021217824 */ /* 0x000fe200078e00ff */
[----:B------:R2:W-:Y:S01]  /*8f10*/  LDGSTS.E [R216+0x45a00], desc[UR32][R248.64], P4 ;  /* 0x45a00000f8d87fae */ /* 0x0005e2000a1a1020 */
[----:B------:R-:W-:-:S03]  /*8f20*/  IMAD R68, R38, 0x4, R5 ;  /* 0x0000000426447824 */ /* 0x000fc600078e0205 */
[----:B------:R2:W-:Y:S01]  /*8f30*/  LDGSTS.E [R216+0x45e00], desc[UR32][R244.64], P4 ;  /* 0x45e00000f4d87fae */ /* 0x0005e2000a1a1020 */
[----:B------:R-:W-:-:S03]  /*8f40*/  LOP3.LUT R33, R33, 0x70, RZ, 0xc0, !PT ;  /* 0x0000007021217812 */ /* 0x000fc600078ec0ff */
[----:B------:R-:W0:Y:S02]  /*8f50*/  LDGDEPBAR ;  /* 0x00000000000079af */ /* 0x000e240000000000 */
[----:B------:R-:W-:Y:S02]  /*8f60*/  IMAD.IADD R68, R33, 0x1, R68 ;  /* 0x0000000121447824 */ /* 0x000fe400078e0244 */
[----:B------:R2:W-:Y:S04]  /*8f70*/  STL.64 [R1+0x58], R60 ;  /* 0x0000583c01007387 */ /* 0x0005e80000100a00 */
[----:B------:R2:W-:Y:S04]  /*8f80*/  STL.64 [R1+0x50], R48 ;  /* 0x0000503001007387 */ /* 0x0005e80000100a00 */
[----:B------:R2:W-:Y:S04]  /*8f90*/  STL.64 [R1+0x48], R58 ;  /* 0x0000483a01007387 */ /* 0x0005e80000100a00 */
[----:B------:R2:W-:Y:S04]  /*8fa0*/  STL.64 [R1+0x38], R56 ;  /* 0x0000383801007387 */ /* 0x0005e80000100a00 */
[----:B------:R2:W-:Y:S01]  /*8fb0*/  STL.64 [R1+0x40], R46 ;  /* 0x0000402e01007387 */ /* 0x0005e20000100a00 */
[----:B------:R-:W-:-:S04]  /*8fc0*/  DEPBAR.LE SB0, 0xc ;  /* 0x000083000000791a */ /* 0x000fc80000000000 */
[----:B------:R-:W-:Y:S06]  /*8fd0*/  BAR.SYNC.DEFER_BLOCKING 0x0 ;  /* 0x0000000000007b1d */ /* 0x000fec0000010000 */
[----:B------:R2:W-:Y:S04]  /*8fe0*/  STL.64 [R1+0x28], R54 ;  /* 0x0000283601007387 */ /* 0x0005e80000100a00 */
[----:B------:R2:W-:Y:S04]  /*8ff0*/  STL.64 [R1+0x30], R44 ;  /* 0x0000302c01007387 */ /* 0x0005e80000100a00 */
[----:B------:R2:W-:Y:S04]  /*9000*/  STL.64 [R1+0x18], R52 ;  /* 0x0000183401007387 */ /* 0x0005e80000100a00 */
[----:B------:R2:W-:Y:S04]  /*9010*/  STL.64 [R1+0x20], R42 ;  /* 0x0000202a01007387 */ /* 0x0005e80000100a00 */
[----:B------:R2:W-:Y:S04]  /*9020*/  STL.64 [R1+0x8], R50 ;  /* 0x0000083201007387 */ /* 0x0005e80000100a00 */
[----:B------:R2:W-:Y:S04]  /*9030*/  STL.64 [R1+0x10], R40 ;  /* 0x0000102801007387 */ /* 0x0005e80000100a00 */
[----:B------:R2:W-:Y:S04]  /*9040*/  STL.64 [R1], R36 ;  /* 0x0000002401007387 */ /* 0x0005e80000100a00 */
[----:B-1----:R2:W1:Y:S04]  /*9050*/  LDSM.16.M88.4 R36, [R68+UR4] ;  /* 0x000000044424783b */ /* 0x0024680008000200 */
[----:B------:R2:W3:Y:S04]  /*9060*/  LDSM.16.M88.4 R40, [R68+UR4+0x800] ;  /* 0x000800044428783b */ /* 0x0004e80008000200 */
[----:B------:R2:W4:Y:S04]  /*9070*/  LDSM.16.M88.4 R168, [R68+UR4+0x1000] ;  /* 0x0010000444a8783b */ /* 0x0005280008000200 */
[----:B------:R2:W1:Y:S04]  /*9080*/  LDSM.16.M88.4 R44, [R68+UR4+0x1800] ;  /* 0x00180004442c783b */ /* 0x0004680008000200 */
        /* <DEDUP_REMOVED lines=11> */
[----:B------:R2:W1:Y:S01]  /*9140*/  LDSM.16.M88.4 R140, [R68+UR4+0x7800] ;  /* 0x00780004448c783b */ /* 0x0004620008000200 */
[----:B---34-:R-:W-:Y:S05]  /*9150*/  @!P0 BRA `(.L_x_6) ;  /* 0x0000000400048947 */ /* 0x018fea0003800000 */
[----:B-1----:R-:W-:Y:S01]  /*9160*/  MOV R4, R36 ;  /* 0x0000002400047202 */ /* 0x002fe20000000f00 */
[----:B--2---:R-:W-:Y:S01]  /*9170*/  IMAD.MOV.U32 R36, RZ, RZ, R37 ;  /* 0x000000ffff247224 */ /* 0x004fe200078e0025 */
[----:B------:R-:W-:Y:S01]  /*9180*/  MOV R8, R168 ;  /* 0x000000a800087202 */ /* 0x000fe20000000f00 */
[----:B------:R-:W-:Y:S01]  /*9190*/  IMAD.MOV.U32 R37, RZ, RZ, R39 ;  /* 0x000000ffff257224 */ /* 0x000fe200078e0027 */
        /* <DEDUP_REMOVED lines=33> */
[----:B------:R-:W-:-:S02]  /*93b0*/  IMAD.MOV.U32 R26, RZ, RZ, R60 ;  /* 0x000000ffff1a7224 */ /* 0x000fc400078e003c */
[----:B------:R-:W-:Y:S02]  /*93c0*/  IMAD.MOV.U32 R30, RZ, RZ, R64 ;  /* 0x000000ffff1e7224 */ /* 0x000fe400078e0040 */
[----:B------:R-:W-:Y:S02]  /*93d0*/  IMAD.MOV.U32 R31, RZ, RZ, R66 ;  /* 0x000000ffff1f7224 */ /* 0x000fe400078e0042 */
[----:B------:R-:W-:Y:S02]  /*93e0*/  IMAD.MOV.U32 R42, RZ, RZ, R45 ;  /* 0x000000ffff2a7224 */ /* 0x000fe400078e002d */
[----:B------:R-:W-:Y:S02]  /*93f0*/  IMAD.MOV.U32 R46, RZ, RZ, R49 ;  /* 0x000000ffff2e7224 */ /* 0x000fe400078e0031 */
[----:B------:R-:W-:Y:S02]  /*9400*/  IMAD.MOV.U32 R54, RZ, RZ, R57 ;  /* 0x000000ffff367224 */ /* 0x000fe400078e0039 */
        /* <DEDUP_REMOVED lines=20> */
[----:B------:R-:W-:-:S04]  /*9550*/  IMAD.MOV.U32 R67, RZ, RZ, R143 ;  /* 0x000000ffff437224 */ /* 0x000fc800078e008f */
[----:B------:R3:W-:Y:S03]  /*9560*/  STTM.x64 tmem[UR7+0x80], R4 ;  /* 0x00008004000079ed */ /* 0x0007e60008340007 */
.L_x_6:
[----:B---3--:R-:W-:Y:S01]  /*9570*/  SHF.R.S32.HI R4, RZ, 0x1f, R212 ;  /* 0x0000001fff047819 */ /* 0x008fe200000114d4 */
[----:B------:R-:W-:Y:S01]  /*9580*/  UIADD3 UR35, UPT, UPT, UR63, -0xe1, URZ ;  /* 0xffffff1f3f237890 */ /* 0x000fe2000fffe0ff */
[C---:B------:R-:W-:Y:S01]  /*9590*/  SHF.L.U32 R71, R212.reuse, 0x2, RZ ;  /* 0x00000002d4477819 */ /* 0x040fe200000006ff */
[----:B------:R-:W-:Y:S01]  /*95a0*/  UIADD3 UR37, UPT, UPT, UR63, -0xf3, URZ ;  /* 0xffffff0d3f257890 */ /* 0x000fe2000fffe0ff */
[----:B------:R-:W-:Y:S01]  /*95b0*/  SHF.L.U64.HI R72, R212, 0x2, R4 ;  /* 0x00000002d4487819 */ /* 0x000fe20000010204 */
[----:B------:R-:W-:Y:S01]  /*95c0*/  UISETP.GE.U32.AND UP3, UPT, UR35, 0x7fffff00, UPT ;  /* 0x7fffff002300788c */ /* 0x000fe2000bf66070 */
[-C--:B------:R-:W-:Y:S01]  /*95d0*/  IADD3 R6, P0, PT, R242, R71.reuse, RZ ;  /* 0x00000047f2067210 */ /* 0x080fe20007f1e0ff */
[----:B------:R-:W-:Y:S01]  /*95e0*/  UIADD3 UR38, UPT, UPT, UR63, -0xf4, URZ ;  /* 0xffffff0c3f267890 */ /* 0x000fe2000fffe0ff */
[-C--:B------:R-:W-:Y:S01]  /*95f0*/  IADD3 R8, P1, PT, R240, R71.reuse, RZ ;  /* 0x00000047f0087210 */ /* 0x080fe20007f3e0ff */
[----:B------:R-:W-:Y:S01]  /*9600*/  UIADD3 UR39, UPT, UPT, UR63, -0xf1, URZ ;  /* 0xffffff0f3f277890 */ /* 0x000fe2000fffe0ff */
[-C--:B------:R-:W-:Y:S01]  /*9610*/  IADD3 R12, P2, PT, R230, R71.reuse, RZ ;  /* 0x00000047e60c7210 */ /* 0x080fe20007f5e0ff */
[--C-:B------:R-:W-:Y:S01]  /*9620*/  IMAD.X R7, R243, 0x1, R72.reuse, P0 ;  /* 0x00000001f3077824 */ /* 0x100fe200000e0648 */
[-C--:B------:R-:W-:Y:S01]  /*9630*/  IADD3 R10, P0, PT, R238, R71.reuse, RZ ;  /* 0x00000047ee0a7210 */ /* 0x080fe20007f1e0ff */
[--C-:B------:R-:W-:Y:S01]  /*9640*/  IMAD.X R9, R241, 0x1, R72.reuse, P1 ;  /* 0x00000001f1097824 */ /* 0x100fe200008e0648 */
[-C--:B------:R-:W-:Y:S01]  /*9650*/  IADD3 R16, P1, PT, R234, R71.reuse, RZ ;  /* 0x00000047ea107210 */ /* 0x080fe20007f3e0ff */
[--C-:B------:R-:W-:Y:S01]  /*9660*/  IMAD.X R13, R231, 0x1, R72.reuse, P2 ;  /* 0x00000001e70d7824 */ /* 0x100fe200010e0648 */
[-C--:B------:R-:W-:Y:S01]  /*9670*/  IADD3.X R11, PT, PT, R239, R72.reuse, RZ, P0, !PT ;  /* 0x00000048ef0b7210 */ /* 0x080fe200007fe4ff */
[----:B------:R-:W3:Y:S01]  /*9680*/  LDC R243, c[0x0][0x3a0] ;  /* 0x0000e800fff37b82 */ /* 0x000ee20000000800 */
[-C--:B------:R-:W-:Y:S01]  /*9690*/  IADD3 R14, P0, PT, R226, R71.reuse, RZ ;  /* 0x00000047e20e7210 */ /* 0x080fe20007f1e0ff */
[--C-:B------:R-:W-:Y:S01]  /*96a0*/  IMAD.X R17, R235, 0x1, R72.reuse, P1 ;  /* 0x00000001eb117824 */ /* 0x100fe200008e0648 */
[-C--:B------:R-:W-:Y:S01]  /*96b0*/  IADD3 R18, P1, PT, R222, R71.reuse, RZ ;  /* 0x00000047de127210 */ /* 0x080fe20007f3e0ff */
[----:B------:R-:W-:Y:S01]  /*96c0*/  UIADD3 UR36, UPT, UPT, UR63, -0xe2, URZ ;  /* 0xffffff1e3f247890 */ /* 0x000fe2000fffe0ff */
[-C--:B------:R-:W-:Y:S01]  /*96d0*/  IADD3.X R15, PT, PT, R227, R72.reuse, RZ, P0, !PT ;  /* 0x00000048e30f7210 */ /* 0x080fe200007fe4ff */
[----:B------:R-:W-:Y:S01]  /*96e0*/  UIADD3 UR9, UPT, UPT, UR63, -0xf2, URZ ;  /* 0xffffff0e3f097890 */ /* 0x000fe2000fffe0ff */
[-C--:B------:R-:W-:Y:S01]  /*96f0*/  IADD3 R20, P0, PT, R74, R71.reuse, RZ ;  /* 0x000000474a147210 */ /* 0x080fe20007f1e0ff */
[--C-:B------:R-:W-:Y:S01]  /*9700*/  IMAD.X R19, R223, 0x1, R72.reuse, P1 ;  /* 0x00000001df137824 */ /* 0x100fe200008e0648 */
[-C--:B------:R-:W-:Y:S01]  /*9710*/  IADD3 R24, P1, PT, R84, R71.reuse, RZ ;  /* 0x0000004754187210 */ /* 0x080fe20007f3e0ff */
[----:B------:R-:W-:Y:S01]  /*9720*/  UIADD3 UR10, UPT, UPT, UR63, -0xf7, URZ ;  /* 0xffffff093f0a7890 */ /* 0x000fe2000fffe0ff */
[-C--:B------:R-:W-:Y:S01]  /*9730*/  IADD3 R22, P2, PT, R80, R71.reuse, RZ ;  /* 0x0000004750167210 */ /* 0x080fe20007f5e0ff */
[--C-:B------:R-:W-:Y:S01]  /*9740*/  IMAD.X R21, R75, 0x1, R72.reuse, P0 ;  /* 0x000000014b157824 */ /* 0x100fe200000e0648 */
[-C--:B------:R-:W-:Y:S01]  /*9750*/  IADD3 R26, P0, PT, R88, R71.reuse, RZ ;  /* 0x00000047581a7210 */ /* 0x080fe20007f1e0ff */
[--C-:B------:R-:W-:Y:S01]  /*9760*/  IMAD.X R25, R85, 0x1, R72.reuse, P1 ;  /* 0x0000000155197824 */ /* 0x100fe200008e0648 */
[-C--:B------:R-:W-:Y:S01]  /*9770*/  IADD3 R28, P1, PT, R92, R71.reuse, RZ ;  /* 0x000000475c1c7210 */ /* 0x080fe20007f3e0ff */
[----:B------:R-:W-:Y:S01]  /*9780*/  UIADD3 UR11, UPT, UPT, UR63, -0xf8, URZ ;  /* 0xffffff083f0b7890 */ /* 0x000fe2000fffe0ff */
[-C--:B------:R-:W-:Y:S01]  /*9790*/  IADD3.X R23, PT, PT, R81, R72.reuse, RZ, P2, !PT ;  /* 0x0000004851177210 */ /* 0x080fe200017fe4ff */
[--C-:B------:R-:W-:Y:S01]  /*97a0*/  IMAD.X R27, R89, 0x1, R72.reuse, P0 ;  /* 0x00000001591b7824 */ /* 0x100fe200000e0648 */
[-C--:B------:R-:W-:Y:S01]  /*97b0*/  IADD3 R32, P0, PT, R100, R71.reuse, RZ ;  /* 0x0000004764207210 */ /* 0x080fe20007f1e0ff */
[----:B------:R-:W-:Y:S01]  /*97c0*/  UIADD3 UR12, UPT, UPT, UR63, -0xf5, URZ ;  /* 0xffffff0b3f0c7890 */ /* 0x000fe2000fffe0ff */
[-C--:B------:R-:W-:Y:S01]  /*97d0*/  IADD3.X R29, PT, PT, R93, R72.reuse, RZ, P1, !PT ;  /* 0x000000485d1d7210 */ /* 0x080fe20000ffe4ff */
[----:B------:R-:W-:Y:S01]  /*97e0*/  UIADD3 UR13, UPT, UPT, UR63, -0xf6, URZ ;  /* 0xffffff0a3f0d7890 */ /* 0x000fe2000fffe0ff */
[-C--:B------:R-:W-:Y:S01]  /*97f0*/  IADD3 R34, P1, PT, R104, R71.reuse, RZ ;  /* 0x0000004768227210 */ /* 0x080fe20007f3e0ff */
[--C-:B------:R-:W-:Y:S01]  /*9800*/  IMAD.X R33, R101, 0x1, R72.reuse, P0 ;  /* 0x0000000165217824 */ /* 0x100fe200000e0648 */
[-C--:B-12---:R-:W-:Y:S01]  /*9810*/  IADD3 R36, P0, PT, R108, R71.reuse, RZ ;  /* 0x000000476c247210 */ /* 0x086fe20007f1e0ff */
[----:B---3--:R-:W-:Y:S01]  /*9820*/  VIADD R243, R243, 0x1f ;  /* 0x0000001ff3f37836 */ /* 0x008fe20000000000 */
[-C--:B------:R-:W-:Y:S01]  /*9830*/  IADD3.X R35, PT, PT, R105, R72.reuse, RZ, P1, !PT ;  /* 0x0000004869237210 */ /* 0x080fe20000ffe4ff */
[----:B------:R-:W-:Y:S01]  /*9840*/  UIADD3 UR14, UPT, UPT, UR63, -0xfb, URZ ;  /* 0xffffff053f0e7890 */ /* 0x000fe2000fffe0ff */
        /* <DEDUP_REMOVED lines=16> */
[-C--:B------:R-:W-:Y:S01]  /*9950*/  IADD3 R38, P2, PT, R112, R71.reuse, RZ ;  /* 0x0000004770267210 */ /* 0x080fe20007f5e0ff */
[--C-:B------:R-:W-:Y:S01]  /*9960*/  IMAD.X R51, R137, 0x1, R72.reuse, P1 ;  /* 0x0000000189337824 */ /* 0x100fe200008e0648 */
        /* <DEDUP_REMOVED lines=55> */
[----:B------:R-:W1:Y:S01]  /*9ce0*/  FENCE.VIEW.ASYNC.T ;  /* 0x00000000000073c6 */ /* 0x000e620000000200 */
[-C--:B------:R-:W-:Y:S01]  /*9cf0*/  IADD3 R54, P2, PT, R176, R71.reuse, RZ ;  /* 0x00000047b0367210 */ /* 0x080fe20007f5e0ff */
[--C-:B------:R-:W-:Y:S01]  /*9d00*/  IMAD.X R107, R119, 0x1, R72.reuse, P0 ;  /* 0x00000001776b7824 */ /* 0x100fe200000e0648 */
[-C--:B------:R-:W-:Y:S01]  /*9d10*/  IADD3 R110, P0, PT, R126, R71.reuse, RZ ;  /* 0x000000477e6e7210 */ /* 0x080fe20007f1e0ff */
[----:B------:R-:W-:Y:S01]  /*9d20*/  UIADD3 UR63, UPT, UPT, UR63, -0x100, URZ ;  /* 0xffffff003f3f7890 */ /* 0x000fe2000fffe0ff */
[-C--:B------:R-:W-:Y:S01]  /*9d30*/  IADD3.X R109, PT, PT, R123, R72.reuse, RZ, P1, !PT ;  /* 0x000000487b6d7210 */ /* 0x080fe20000ffe4ff */
[--C-:B------:R-:W-:Y:S01]  /*9d40*/  IMAD.X R55, R177, 0x1, R72.reuse, P2 ;  /* 0x00000001b1377824 */ /* 0x100fe200010e0648 */
[-C--:B------:R-:W-:Y:S01]  /*9d50*/  IADD3 R112, P1, PT, R130, R71.reuse, RZ ;  /* 0x0000004782707210 */ /* 0x080fe20007f3e0ff */
[--C-:B------:R-:W-:Y:S01]  /*9d60*/  IMAD.X R111, R127, 0x1, R72.reuse, P0 ;  /* 0x000000017f6f7824 */ /* 0x100fe200000e0648 */
[-C--:B------:R-:W-:Y:S01]  /*9d70*/  IADD3 R114, P0, PT, R134, R71.reuse, RZ ;  /* 0x0000004786727210 */ /* 0x080fe20007f1e0ff */
[----:B------:R-:W-:Y:S01]  /*9d80*/  UISETP.GE.U32.AND UP1, UPT, UR37, 0x7ffffeee, UPT ;  /* 0x7ffffeee2500788c */ /* 0x000fe2000bf26070 */
[-C--:B------:R-:W-:Y:S01]  /*9d90*/  IADD3 R62, P2, PT, R192, R71.reuse, RZ ;  /* 0x00000047c03e7210 */ /* 0x080fe20007f5e0ff */
[--C-:B------:R-:W-:Y:S01]  /*9da0*/  IMAD.X R113, R131, 0x1, R72.reuse, P1 ;  /* 0x0000000183717824 */ /* 0x100fe200008e0648 */
[-C--:B------:R-:W-:Y:S01]  /*9db0*/  IADD3 R116, P1, PT, R138, R71.reuse, RZ ;  /* 0x000000478a747210 */ /* 0x080fe20007f3e0ff */
[----:B------:R-:W-:Y:S01]  /*9dc0*/  UISETP.GE.U32.AND UP2, UPT, UR38, 0x7ffffeed, UPT ;  /* 0x7ffffeed2600788c */ /* 0x000fe2000bf46070 */
[-C--:B------:R-:W-:Y:S01]  /*9dd0*/  IADD3.X R115, PT, PT, R135, R72.reuse, RZ, P0, !PT ;  /* 0x0000004887737210 */ /* 0x080fe200007fe4ff */
[--C-:B------:R-:W-:Y:S01]  /*9de0*/  IMAD.X R63, R193, 0x1, R72.reuse, P2 ;  /* 0x00000001c13f7824 */ /* 0x100fe200010e0648 */
[-C--:B------:R-:W-:Y:S01]  /*9df0*/  IADD3 R118, P0, PT, R174, R71.reuse, RZ ;  /* 0x00000047ae767210 */ /* 0x080fe20007f1e0ff */
[--C-:B------:R-:W-:Y:S01]  /*9e00*/  IMAD.X R117, R139, 0x1, R72.reuse, P1 ;  /* 0x000000018b757824 */ /* 0x100fe200008e0648 */
[-C--:B------:R-:W-:Y:S01]  /*9e10*/  IADD3 R120, P1, PT, R178, R71.reuse, RZ ;  /* 0x00000047b2787210 */ /* 0x080fe20007f3e0ff */
[----:B------:R-:W-:Y:S01]  /*9e20*/  UISETP.GE.U32.AND UP5, UPT, UR39, 0x7ffffef0, UPT ;  /* 0x7ffffef02700788c */ /* 0x000fe2000bfa6070 */
[----:B-1----:R-:W-:Y:S01]  /*9e30*/  BAR.SYNC.DEFER_BLOCKING 0x0 ;  /* 0x0000000000007b1d */ /* 0x002fe20000010000 */
[----:B------:R-:W-:Y:S01]  /*9e40*/  IMAD.X R119, R175, 0x1, R72, P0 ;  /* 0x00000001af777824 */ /* 0x000fe200000e0648 */
[----:B------:R-:W-:Y:S01]  /*9e50*/  IADD3 R122, P0, PT, R182, R71, RZ ;  /* 0x00000047b67a7210 */ /* 0x000fe20007f1e0ff */
[----:B------:R-:W-:Y:S01]  /*9e60*/  UIADD3 UR64, UPT, UPT, UR5, 0x80, URZ ;  /* 0x0000008005407890 */ /* 0x000fe2000fffe0ff */
[----:B------:R-:W-:-:S02]  /*9e70*/  IADD3.X R121, PT, PT, R179, R72, RZ, P1, !PT ;  /* 0x00000048b3797210 */ /* 0x000fc40000ffe4ff */
[-C--:B------:R-:W-:Y:S01]  /*9e80*/  IADD3 R124, P1, PT, R186, R71.reuse, RZ ;  /* 0x00000047ba7c7210 */ /* 0x080fe20007f3e0ff */
[--C-:B------:R-:W-:Y:S01]  /*9e90*/  IMAD.X R123, R183, 0x1, R72.reuse, P0 ;  /* 0x00000001b77b7824 */ /* 0x100fe200000e0648 */
[-C--:B------:R-:W-:Y:S02]  /*9ea0*/  IADD3 R126, P0, PT, R190, R71.reuse, RZ ;  /* 0x00000047be7e7210 */ /* 0x080fe40007f1e0ff */
[-C--:B------:R-:W-:Y:S01]  /*9eb0*/  IADD3 R66, P2, PT, R200, R71.reuse, RZ ;  /* 0x00000047c8427210 */ /* 0x080fe20007f5e0ff */
[--C-:B------:R-:W-:Y:S01]  /*9ec0*/  IMAD.X R125, R187, 0x1, R72.reuse, P1 ;  /* 0x00000001bb7d7824 */ /* 0x100fe200008e0648 */
[-C--:B------:R-:W-:Y:S02]  /*9ed0*/  IADD3 R128, P1, PT, R194, R71.reuse, RZ ;  /* 0x00000047c2807210 */ /* 0x080fe40007f3e0ff */
[----:B------:R-:W-:Y:S01]  /*9ee0*/  IADD3.X R127, PT, PT, R191, R72, RZ, P0, !PT ;  /* 0x00000048bf7f7210 */ /* 0x000fe200007fe4ff */
[--C-:B------:R-:W-:Y:S01]  /*9ef0*/  IMAD.X R67, R201, 0x1, R72.reuse, P2 ;  /* 0x00000001c9437824 */ /* 0x100fe200010e0648 */
[-C--:B------:R-:W-:Y:S01]  /*9f00*/  IADD3 R130, P0, PT, R198, R71.reuse, RZ ;  /* 0x00000047c6827210 */ /* 0x080fe20007f1e0ff */
[----:B------:R-:W-:Y:S01]  /*9f10*/  IMAD.X R129, R195, 0x1, R72, P1 ;  /* 0x00000001c3817824 */ /* 0x000fe200008e0648 */
[----:B------:R-:W-:-:S02]  /*9f20*/  IADD3 R80, P2, PT, R228, R71, RZ ;  /* 0x00000047e4507210 */ /* 0x000fc40007f5e0ff */
[-C--:B------:R-:W-:Y:S01]  /*9f30*/  IADD3 R132, P1, PT, R204, R71.reuse, RZ ;  /* 0x00000047cc847210 */ /* 0x080fe20007f3e0ff */
[--C-:B------:R-:W-:Y:S01]  /*9f40*/  IMAD.X R131, R199, 0x1, R72.reuse, P0 ;  /* 0x00000001c7837824 */ /* 0x100fe200000e0648 */
[----:B------:R-:W-:Y:S01]  /*9f50*/  ISETP.NE.U32.AND P0, PT, RZ, UR34, PT ;  /* 0x00000022ff007c0c */ /* 0x000fe2000bf05070 */
[--C-:B------:R-:W-:Y:S01]  /*9f60*/  IMAD.X R81, R229, 0x1, R72.reuse, P2 ;  /* 0x00000001e5517824 */ /* 0x100fe200010e0648 */
[-C--:B------:R-:W-:Y:S02]  /*9f70*/  IADD3 R78, P2, PT, R78, R71.reuse, RZ ;  /* 0x000000474e4e7210 */ /* 0x080fe40007f5e0ff */
[----:B------:R-:W-:Y:S02]  /*9f80*/  IADD3.X R133, PT, PT, R205, R72, RZ, P1, !PT ;  /* 0x00000048cd857210 */ /* 0x000fe40000ffe4ff */
[----:B------:R-:W-:Y:S01]  /*9f90*/  ISETP.LT.OR P1, PT, R243, 0x20, P0 ;  /* 0x00000020f300780c */ /* 0x000fe20000721670 */
[----:B------:R-:W-:Y:S01]  /*9fa0*/  IMAD.X R79, R79, 0x1, R72, P2 ;  /* 0x000000014f4f7824 */ /* 0x000fe200010e0648 */
[----:B------:R-:W-:-:S02]  /*9fb0*/  IADD3 R94, P2, PT, R94, R71, RZ ;  /* 0x000000475e5e7210 */ /* 0x000fc40007f5e0ff */
[----:B------:R-:W-:Y:S02]  /*9fc0*/  PLOP3.LUT P5, PT, PT, PT, UP3, 0x80, 0x8 ;  /* 0x000000000008781c */ /* 0x000fe40003faf038 */
[-C--:B------:R-:W-:Y:S01]  /*9fd0*/  IADD3 R136, P4, PT, R208, R71.reuse, RZ ;  /* 0x00000047d0887210 */ /* 0x080fe20007f9e0ff */
[--C-:B------:R-:W-:Y:S01]  /*9fe0*/  IMAD.X R95, R95, 0x1, R72.reuse, P2 ;  /* 0x000000015f5f7824 */ /* 0x100fe200010e0648 */
[----:B------:R-:W-:Y:S02]  /*9ff0*/  IADD3 R134, P2, PT, R202, R71, RZ ;  /* 0x00000047ca867210 */ /* 0x000fe40007f5e0ff */
[----:B------:R-:W-:Y:S01]  /*a000*/  PLOP3.LUT P6, PT, PT, PT, UP3, 0x80, 0x8 ;  /* 0x000000000008781c */ /* 0x000fe20003fcf038 */
[----:B------:R-:W-:Y:S01]  /*a010*/  UISETP.GE.U32.AND UP3, UPT, UR36, 0x7ffffeff, UPT ;  /* 0x7ffffeff2400788c */ /* 0x000fe2000bf66070 */
[----:B------:R-:W-:Y:S01]  /*a020*/  IADD3.X R137, PT, PT, R209, R72, RZ, P4, !PT ;  /* 0x00000048d1897210 */ /* 0x000fe200027fe4ff */
[----:B------:R-:W-:Y:S01]  /*a030*/  IMAD.X R135, R203, 0x1, R72, P2 ;  /* 0x00000001cb877824 */ /* 0x000fe200010e0648 */
[----:B------:R-:W-:Y:S09]  /*a040*/  @P1 BRA `(.L_x_7) ;  /* 0x0000000000bc1947 */ /* 0x000ff20003800000 */
[----:B------:R-:W-:Y:S01]  /*a050*/  UIADD3 UR38, UPT, UPT, UR4, 0x38000, URZ ;  /* 0x0003800004267890 */ /* 0x000fe2000fffe0ff */
[----:B------:R-:W-:Y:S01]  /*a060*/  UMOV UR41, URZ ;  /* 0x000000ff00297c82 */ /* 0x000fe20008000000 */
[----:B------:R-:W-:Y:S02]  /*a070*/  UIADD3 UR65, UPT, UPT, UR5, 0x88, URZ ;  /* 0x0000008805417890 */ /* 0x000fe4000fffe0ff */
[----:B------:R-:W-:Y:S02]  /*a080*/  USHF.R.U32.HI UR40, URZ, 0x4, UR38 ;  /* 0x00000004ff287899 */ /* 0x000fe40008011626 */
[----:B------:R-:W-:Y:S02]  /*a090*/  UIADD3 UR66, UPT, UPT, UR5, 0x90, URZ ;  /* 0x0000009005427890 */ /* 0x000fe4000fffe0ff */
[----:B------:R-:W-:Y:S02]  /*a0a0*/  USGXT.U32 UR40, UR40, 0xe ;  /* 0x0000000e2828789a */ /* 0x000fe40008000000 */
[----:B------:R-:W-:-:S02]  /*a0b0*/  UIADD3 UR67, UPT, UPT, UR5, 0x98, URZ ;  /* 0x0000009805437890 */ /* 0x000fc4000fffe0ff */
[----:B------:R-:W-:Y:S02]  /*a0c0*/  UIADD3 UR44, UP4, UPT, UR40, 0x2, URZ ;  /* 0x00000002282c7890 */ /* 0x000fe4000ff9e0ff */
[----:B------:R-:W-:Y:S02]  /*a0d0*/  UIADD3 UR68, UPT, UPT, UR5, 0x40, URZ ;  /* 0x0000004005447890 */ /* 0x000fe4000fffe0ff */
[----:B------:R-:W-:Y:S02]  /*a0e0*/  UIADD3.X UR45, UPT, UPT, UR41, 0x40004040, URZ, UP4, !UPT ;  /* 0x40004040292d7890 */ /* 0x000fe4000a7fe4ff */
[----:B------:R-:W-:Y:S02]  /*a0f0*/  UIADD3 UR69, UPT, UPT, UR5, 0xa0, URZ ;  /* 0x000000a005457890 */ /* 0x000fe4000fffe0ff */
[----:B------:R-:W-:Y:S02]  /*a100*/  UIADD3.64 UR50, UPT, UPT, UR44, 0x2, URZ ;  /* 0x000000022c327897 */ /* 0x000fe4000fffe0ff */
[----:B------:R-:W-:-:S02]  /*a110*/  UIADD3.64 UR52, UPT, UPT, UR44, 0x4, URZ ;  /* 0x000000042c347897 */ /* 0x000fc4000fffe0ff */
[----:B------:R-:W-:Y:S02]  /*a120*/  UIADD3 UR70, UPT, UPT, UR5, 0x40, URZ ;  /* 0x0000004005467890 */ /* 0x000fe4000fffe0ff */
[----:B------:R-:W-:Y:S02]  /*a130*/  UIADD3 UR71, UPT, UPT, UR5, 0xa8, URZ ;  /* 0x000000a805477890 */ /* 0x000fe4000fffe0ff */
[----:B------:R-:W-:Y:S02]  /*a140*/  UIADD3 UR72, UPT, UPT, UR5, 0x40, URZ ;  /* 0x0000004005487890 */ /* 0x000fe4000fffe0ff */
[----:B------:R-:W-:Y:S01]  /*a150*/  UIADD3 UR73, UPT, UPT, UR5, 0xb0, URZ ;  /* 0x000000b005497890 */ /* 0x000fe2000fffe0ff */
[----:B------:R-:W-:Y:S01]  /*a160*/  UMOV UR54, 0x0 ;  /* 0x0000000000367882 */ /* 0x000fe20000000000 */
[----:B------:R-:W-:Y:S01]  /*a170*/  UMOV UR55, 0x8100910 ;  /* 0x0810091000377882 */ /* 0x000fe20000000000 */
[----:B------:R-:W-:Y:S02]  /*a180*/  UIADD3 UR74, UPT, UPT, UR5, 0x40, URZ ;  /* 0x00000040054a7890 */ /* 0x000fe4000fffe0ff */
[----:B------:R-:W-:Y:S01]  /*a190*/  UIADD3 UR75, UPT, UPT, UR5, 0xb8, URZ ;  /* 0x000000b8054b7890 */ /* 0x000fe2000fffe0ff */
[----:B------:R-:W-:Y:S01]  /*a1a0*/  UMOV UR41, 0x40004040 ;  /* 0x4000404000297882 */ /* 0x000fe20000000000 */
[----:B------:R-:W-:Y:S01]  /*a1b0*/  UMOV UR34, 0x0 ;  /* 0x0000000000227882 */ /* 0x000fe20000000000 */
[----:B------:R-:W-:Y:S01]  /*a1c0*/  UMOV UR35, 0x8100910 ;  /* 0x0810091000237882 */ /* 0x000fe20000000000 */
[----:B------:R-:W-:Y:S01]  /*a1d0*/  UMOV UR36, 0x0 ;  /* 0x0000000000247882 */ /* 0x000fe20000000000 */
[----:B------:R-:W-:Y:S01]  /*a1e0*/  UMOV UR37, 0x8100910 ;  /* 0x0810091000257882 */ /* 0x000fe20000000000 */
[----:B------:R1:W-:Y:S01]  /*a1f0*/  UTCHMMA tmem[UR64], gdesc[UR40], tmem[UR5], tmem[UR54], idesc[UR55], !UPT ;  /* 0x00ff3628400079ea */ /* 0x0003e2000f800005 */
[----:B------:R-:W-:Y:S01]  /*a200*/  UMOV UR38, 0x0 ;  /* 0x0000000000267882 */ /* 0x000fe20000000000 */
[----:B------:R-:W-:Y:S01]  /*a210*/  UMOV UR39, 0x8100910 ;  /* 0x0810091000277882 */ /* 0x000fe20000000000 */
[----:B------:R1:W-:Y:S01]  /*a220*/  UTCHMMA tmem[UR65], gdesc[UR44], tmem[UR5], tmem[UR34], idesc[UR35], UPT ;  /* 0x00ff222c410079ea */ /* 0x0003e2000b800005 */
        /* <DEDUP_REMOVED lines=8> */
[----:B------:R-:W-:Y:S01]  /*a2b0*/  UMOV UR76, UR6 ;  /* 0x00000006004c7c82 */ /* 0x000fe20008000000 */
[----:B------:R-:W-:Y:S01]  /*a2c0*/  UMOV UR77, URZ ;  /* 0x000000ff004d7c82 */ /* 0x000fe20008000000 */
[----:B------:R1:W-:Y:S01]  /*a2d0*/  UTCHMMA tmem[UR69], gdesc[UR40], tmem[UR68], tmem[UR42], idesc[UR43], !UPT ;  /* 0x00ff2a28450079ea */ /* 0x0003e2000f800044 */
[----:B------:R1:W-:Y:S01]  /*a2e0*/  UTCHMMA tmem[UR71], gdesc[UR44], tmem[UR70], tmem[UR46], idesc[UR47], UPT ;  /* 0x00ff2e2c470079ea */ /* 0x0003e2000b800046 */
[----:B------:R-:W-:Y:S01]  /*a2f0*/  UMOV UR76, UR76 ;  /* 0x0000004c004c7c82 */ /* 0x000fe20008000000 */
[----:B------:R1:W-:Y:S01]  /*a300*/  UTCHMMA tmem[UR73], gdesc[UR50], tmem[UR72], tmem[UR48], idesc[UR49], UPT ;  /* 0x00ff3032490079ea */ /* 0x0003e2000b800048 */
[----:B------:R1:W-:Y:S01]  /*a310*/  UTCHMMA tmem[UR75], gdesc[UR52], tmem[UR74], tmem[UR54], idesc[UR55], UPT ;  /* 0x00ff36344b0079ea */ /* 0x0003e2000b80004a */
[----:B------:R1:W-:Y:S01]  /*a320*/  UTCBAR [UR76], URZ ;  /* 0x000000ff4c0073e9 */ /* 0x0003e200080000ff */
[----:B------:R-:W-:Y:S01]  /*a330*/  NOP ;  /* 0x0000000000007918 */ /* 0x000fe20000000000 */
.L_x_7:
[----:B------:R-:W2:Y:S04]  /*a340*/  LDL.LU.64 R154, [R1+0x38] ;  /* 0x00003800019a7983 */ /* 0x000ea80000300a00 */
[----:B------:R-:W3:Y:S04]  /*a350*/  LDL.LU.64 R156, [R1+0x48] ;  /* 0x00004800019c7983 */ /* 0x000ee80000300a00 */
[----:B------:R-:W4:Y:S04]  /*a360*/  LDL.LU.64 R152, [R1+0x28] ;  /* 0x0000280001987983 */ /* 0x000f280000300a00 */
[----:B------:R-:W5:Y:S04]  /*a370*/  LDL.LU.64 R150, [R1+0x18] ;  /* 0x0000180001967983 */ /* 0x000f680000300a00 */
[----:B------:R-:W2:Y:S04]  /*a380*/  LDL.LU.64 R142, [R1+0x20] ;  /* 0x00002000018e7983 */ /* 0x000ea80000300a00 */
[----:B------:R-:W2:Y:S04]  /*a390*/  LDL.LU.64 R140, [R1+0x10] ;  /* 0x00001000018c7983 */ /* 0x000ea80000300a00 */
[----:B------:R-:W2:Y:S04]  /*a3a0*/  LDL.LU.64 R138, [R1] ;  /* 0x00000000018a7983 */ /* 0x000ea80000300a00 */
[----:B------:R-:W2:Y:S04]  /*a3b0*/  LDL.LU.64 R146, [R1+0x40] ;  /* 0x0000400001927983 */ /* 0x000ea80000300a00 */
[----:B------:R-:W2:Y:S04]  /*a3c0*/  LDL.LU.64 R144, [R1+0x30] ;  /* 0x0000300001907983 */ /* 0x000ea80000300a00 */
[----:B------:R-:W2:Y:S04]  /*a3d0*/  LDL.LU.64 R158, [R1+0x50] ;  /* 0x00005000019e7983 */ /* 0x000ea80000300a00 */
[----:B------:R-:W3:Y:S04]  /*a3e0*/  LDL.LU.64 R148, [R1+0x8] ;  /* 0x0000080001947983 */ /* 0x000ee80000300a00 */
[----:B------:R-:W3:Y:S01]  /*a3f0*/  LDL.LU.64 R160, [R1+0x58] ;  /* 0x0000580001a07983 */ /* 0x000ee20000300a00 */
[----:B------:R-:W-:Y:S01]  /*a400*/  UISETP.GE.U32.AND UP6, UPT, UR18, 0x7ffffefe, UPT ;  /* 0x7ffffefe1200788c */ /* 0x000fe2000bfc6070 */
[----:B------:R-:W-:Y:S01]  /*a410*/  BAR.SYNC.DEFER_BLOCKING 0x0 ;  /* 0x0000000000007b1d */ /* 0x000fe20000010000 */
[----:B------:R-:W-:Y:S01]  /*a420*/  PLOP3.LUT P4, PT, PT, PT, UP3, 0x80, 0x8 ;  /* 0x000000000008781c */ /* 0x000fe20003f8f038 */
[----:B------:R-:W-:Y:S01]  /*a430*/  UISETP.GE.U32.AND UP4, UPT, UR9, 0x7ffffeef, UPT ;  /* 0x7ffffeef0900788c */ /* 0x000fe2000bf86070 */
[----:B------:R-:W-:Y:S01]  /*a440*/  PLOP3.LUT P2, PT, PT, PT, UP3, 0x80, 0x8 ;  /* 0x000000000008781c */ /* 0x000fe20003f4f038 */
[----:B------:R-:W-:Y:S01]  /*a450*/  UISETP.GE.U32.AND UP3, UPT, UR10, 0x7ffffeea, UPT ;  /* 0x7ffffeea0a00788c */ /* 0x000fe2000bf66070 */
[----:B------:R-:W-:Y:S01]  /*a460*/  PLOP3.LUT P1, PT, PT, PT, UP6, 0x80, 0x8 ;  /* 0x000000000008781c */ /* 0x000fe20003f2f068 */
[----:B------:R-:W-:Y:S01]  /*a470*/  USEL UR10, URZ, 0x7fff8, UP5 ;  /* 0x0007fff8ff0a7887 */ /* 0x000fe2000a800000 */
[----:B------:R-:W-:Y:S01]  /*a480*/  SHF.R.S32.HI R5, RZ, 0x1f, R214 ;  /* 0x0000001fff057819 */ /* 0x000fe200000114d6 */
[----:B------:R-:W-:Y:S01]  /*a490*/  UISETP.GE.U32.AND UP5, UPT, UR19, 0x7ffffefd, UPT ;  /* 0x7ffffefd1300788c */ /* 0x000fe2000bfa6070 */
[----:B------:R-:W-:Y:S01]  /*a4a0*/  SHF.L.U32 R73, R214, 0x2, RZ ;  /* 0x00000002d6497819 */ /* 0x000fe200000006ff */
[----:B------:R-:W-:-:S02]  /*a4b0*/  USEL UR19, URZ, 0x1fffe, UP3 ;  /* 0x0001fffeff137887 */ /* 0x000fc40009800000 */
[----:B------:R-:W-:Y:S02]  /*a4c0*/  UISETP.GE.U32.AND UP3, UPT, UR21, 0x7ffffefb, UPT ;  /* 0x7ffffefb1500788c */ /* 0x000fe4000bf66070 */
[----:B------:R-:W-:Y:S02]  /*a4d0*/  USEL UR9, URZ, 0x4, UP4 ;  /* 0x00000004ff097887 */ /* 0x000fe4000a000000 */
[----:B------:R-:W-:Y:S02]  /*a4e0*/  USEL UR18, URZ, 0x1fffe, UP1 ;  /* 0x0001fffeff127887 */ /* 0x000fe40008800000 */
[----:B------:R-:W-:Y:S02]  /*a4f0*/  UISETP.GE.U32.AND UP4, UPT, UR13, 0x7ffffeeb, UPT ;  /* 0x7ffffeeb0d00788c */ /* 0x000fe4000bf86070 */
[----:B------:R-:W-:Y:S02]  /*a500*/  UISETP.GE.U32.AND UP1, UPT, UR11, 0x7ffffee9, UPT ;  /* 0x7ffffee90b00788c */ /* 0x000fe4000bf26070 */
[----:B------:R-:W-:Y:S01]  /*a510*/  USEL UR11, URZ, 0x1, UP2 ;  /* 0x00000001ff0b7887 */ /* 0x000fe20009000000 */
[----:B------:R-:W-:Y:S01]  /*a520*/  @!PT LDS RZ, [RZ] ;  /* 0x00000000fffff984 */ /* 0x000fe20000000800 */
[----:B------:R-:W-:Y:S01]  /*a530*/  @!PT LDS RZ, [RZ] ;  /* 0x00000000fffff984 */ /* 0x000fe20000000800 */
[----:B------:R-:W-:Y:S01]  /*a540*/  @!PT LDS RZ, [RZ] ;  /* 0x00000000fffff984 */ /* 0x000fe20000000800 */
[----:B------:R1:W-:Y:S01]  /*a550*/  LDGSTS.E [R219], desc[UR32][R6.64], !P5 ;  /* 0x0000000006db7fae */ /* 0x0003e2000e9a1020 */
[----:B------:R-:W-:-:S02]  /*a560*/  UISETP.GE.U32.AND UP2, UPT, UR12, 0x7ffffeec, UPT ;  /* 0x7ffffeec0c00788c */ /* 0x000fc4000bf46070 */
[----:B------:R-:W-:Y:S01]  /*a570*/  USEL UR12, URZ, 0x4, UP4 ;  /* 0x00000004ff0c7887 */ /* 0x000fe2000a000000 */
[----:B------:R1:W-:Y:S01]  /*a580*/  LDGSTS.E [R219+0x200], desc[UR32][R8.64], !P6 ;  /* 0x0020000008db7fae */ /* 0x0003e2000f1a1020 */
[----:B------:R-:W-:Y:S02]  /*a590*/  UISETP.GE.U32.AND UP4, UPT, UR23, 0x7ffffef9, UPT ;  /* 0x7ffffef91700788c */ /* 0x000fe4000bf86070 */
[----:B------:R-:W-:Y:S01]  /*a5a0*/  USEL UR13, URZ, 0x7fff8, UP2 ;  /* 0x0007fff8ff0d7887 */ /* 0x000fe20009000000 */
[----:B------:R-:W-:Y:S01]  /*a5b0*/  LDGSTS.E [R219+0x400], desc[UR32][R10.64], !P4 ;  /* 0x004000000adb7fae */ /* 0x000fe2000e1a1020 */
[----:B------:R-:W-:Y:S01]  /*a5c0*/  PLOP3.LUT P4, PT, PT, PT, UP5, 0x80, 0x8 ;  /* 0x000000000008781c */ /* 0x000fe20003f8f058 */
[----:B------:R-:W-:Y:S01]  /*a5d0*/  UISETP.GE.U32.AND UP2, UPT, UR16, 0x7ffffee8, UPT ;  /* 0x7ffffee81000788c */ /* 0x000fe2000bf46070 */
[-C--:B-1----:R-:W-:Y:S01]  /*a5e0*/  IADD3 R6, P6, PT, R206, R71.reuse, RZ ;  /* 0x00000047ce067210 */ /* 0x082fe20007fde0ff */
[----:B------:R1:W-:Y:S01]  /*a5f0*/  LDGSTS.E [R219+0x600], desc[UR32][R74.64], !P2 ;  /* 0x006000004adb7fae */ /* 0x0003e2000d1a1020 */
[----:B------:R-:W-:Y:S01]  /*a600*/  PLOP3.LUT P2, PT, PT, PT, UP5, 0x80, 0x8 ;  /* 0x000000000008781c */ /* 0x000fe20003f4f058 */
[----:B------:R-:W-:Y:S01]  /*a610*/  UISETP.GE.U32.AND UP5, UPT, UR14, 0x7ffffee6, UPT ;  /* 0x7ffffee60e00788c */ /* 0x000fe2000bfa6070 */
[----:B------:R-:W-:Y:S01]  /*a620*/  IADD3 R8, P5, PT, R210, R71, RZ ;  /* 0x00000047d2087210 */ /* 0x000fe20007fbe0ff */
[--C-:B------:R-:W-:Y:S01]  /*a630*/  IMAD.X R7, R207, 0x1, R72.reuse, P6 ;  /* 0x00000001cf077824 */ /* 0x100fe200030e0648 */
[----:B------:R-:W-:Y:S01]  /*a640*/  PLOP3.LUT P6, PT, PT, PT, UP6, 0x80, 0x8 ;  /* 0x000000000008781c */ /* 0x000fe20003fcf068 */
[----:B------:R2:W-:Y:S01]  /*a650*/  LDGSTS.E [R219+0x800], desc[UR32][R16.64], !P1 ;  /* 0x0080000010db7fae */ /* 0x0005e2000c9a1020 */
[----:B------:R-:W-:Y:S01]  /*a660*/  UISETP.GE.U32.AND UP6, UPT, UR20, 0x7ffffefc, UPT ;  /* 0x7ffffefc1400788c */ /* 0x000fe2000bfc6070 */
[----:B------:R-:W-:Y:S01]  /*a670*/  IMAD.X R9, R211, 0x1, R72, P5 ;  /* 0x00000001d3097824 */ /* 0x000fe200028e0648 */
[----:B------:R-:W-:-:S02]  /*a680*/  USEL UR14, URZ, 0x1, UP1 ;  /* 0x00000001ff0e7887 */ /* 0x000fc40008800000 */
[----:B------:R-:W-:Y:S01]  /*a690*/  UISETP.GE.U32.AND UP1, UPT, UR15, 0x7ffffee5, UPT ;  /* 0x7ffffee50f00788c */ /* 0x000fe2000bf26070 */
[----:B-1----:R-:W-:Y:S01]  /*a6a0*/  SHF.L.U64.HI R74, R214, 0x2, R5 ;  /* 0x00000002d64a7819 */ /* 0x002fe20000010205 */
[----:B------:R-:W-:Y:S01]  /*a6b0*/  USEL UR20, URZ, 0x1fffe, UP5 ;  /* 0x0001fffeff147887 */ /* 0x000fe2000a800000 */
[----:B------:R-:W-:Y:S01]  /*a6c0*/  PLOP3.LUT P1, PT, PT, PT, UP6, 0x80, 0x8 ;  /* 0x000000000008781c */ /* 0x000fe20003f2f068 */
[----:B------:R-:W-:Y:S02]  /*a6d0*/  UISETP.GE.U32.AND UP5, UPT, UR29, 0x7ffffef7, UPT ;  /* 0x7ffffef71d00788c */ /* 0x000fe4000bfa6070 */
[----:B------:R-:W-:Y:S01]  /*a6e0*/  UIADD3 UR14, UPT, UPT, UR14, UR19, URZ ;  /* 0x000000130e0e7290 */ /* 0x000fe2000fffe0ff */
[----:B------:R-:W-:Y:S01]  /*a6f0*/  LDGSTS.E [R219+0xa00], desc[UR32][R88.64], !P6 ;  /* 0x00a0000058db7fae */ /* 0x000fe2000f1a1020 */
[----:B------:R-:W-:Y:S02]  /*a700*/  UIADD3 UR11, UPT, UPT, UR11, UR18, URZ ;  /* 0x000000120b0b7290 */ /* 0x000fe4000fffe0ff */
[----:B------:R-:W-:Y:S01]  /*a710*/  ULOP3.LUT UR14, UR14, 0x3, URZ, 0xc0, !UPT ;  /* 0x000000030e0e7892 */ /* 0x000fe2000f8ec0ff */
[----:B------:R-:W-:Y:S01]  /*a720*/  LDGSTS.E [R219+0xc00], desc[UR32][R12.64], !P4 ;  /* 0x00c000000cdb7fae */ /* 0x000fe2000e1a1020 */
[----:B------:R-:W-:Y:S01]  /*a730*/  PLOP3.LUT P4, PT, PT, PT, UP3, 0x80, 0x8 ;  /* 0x000000000008781c */ /* 0x000fe20003f8f038 */
[----:B------:R-:W-:-:S02]  /*a740*/  USEL UR16, URZ, 0x7fff8, UP2 ;  /* 0x0007fff8ff107887 */ /* 0x000fc40009000000 */
[----:B------:R-:W-:Y:S01]  /*a750*/  LDGSTS.E [R219+0xe00], desc[UR32][R80.64], !P2 ;  /* 0x00e0000050db7fae */ /* 0x000fe2000d1a1020 */
[----:B------:R-:W-:Y:S01]  /*a760*/  PLOP3.LUT P2, PT, PT, PT, UP3, 0x80, 0x8 ;  /* 0x000000000008781c */ /* 0x000fe20003f4f038 */
[----:B------:R-:W-:Y:S02]  /*a770*/  UISETP.GE.U32.AND UP3, UPT, UR17, 0x7ffffee7, UPT ;  /* 0x7ffffee71100788c */ /* 0x000fe4000bf66070 */
[----:B------:R1:W-:Y:S01]  /*a780*/  LDGSTS.E [R219+0x1000], desc[UR32][R14.64], !P1 ;  /* 0x010000000edb7fae */ /* 0x0003e2000c9a1020 */
[----:B------:R-:W-:Y:S02]  /*a790*/  USEL UR17, URZ, 0x1, UP1 ;  /* 0x00000001ff117887 */ /* 0x000fe40008800000 */
[----:B------:R-:W-:Y:S02]  /*a7a0*/  UISETP.GE.U32.AND UP1, UPT, UR30, 0x7ffffef6, UPT ;  /* 0x7ffffef61e00788c */ /* 0x000fe4000bf26070 */
[----:B------:R-:W-:Y:S02]  /*a7b0*/  UIADD3 UR17, UPT, UPT, UR17, UR20, URZ ;  /* 0x0000001411117290 */ /* 0x000fe4000fffe0ff */
[----:B------:R-:W-:-:S02]  /*a7c0*/  ULOP3.LUT UR11, UR11, 0x3, URZ, 0xc0, !UPT ;  /* 0x000000030b0b7892 */ /* 0x000fc4000f8ec0ff */
[----:B------:R-:W-:Y:S02]  /*a7d0*/  UISETP.GE.U32.AND UP2, UPT, UR56, 0x7ffffef4, UPT ;  /* 0x7ffffef43800788c */ /* 0x000fe4000bf46070 */
[----:B------:R-:W-:Y:S02]  /*a7e0*/  USEL UR15, URZ, 0x4, UP3 ;  /* 0x00000004ff0f7887 */ /* 0x000fe40009800000 */
[----:B------:R-:W-:Y:S02]  /*a7f0*/  ULOP3.LUT UR17, UR17, 0x3, URZ, 0xc0, !UPT ;  /* 0x0000000311117892 */ /* 0x000fe4000f8ec0ff */
[----:B------:R-:W-:Y:S02]  /*a800*/  UIADD3 UR12, UPT, UPT, UR14, UR13, UR12 ;  /* 0x0000000d0e0c7290 */ /* 0x000fe4000fffe00c */
[----:B------:R-:W-:Y:S02]  /*a810*/  UIADD3 UR9, UPT, UPT, UR11, UR10, UR9 ;  /* 0x0000000a0b097290 */ /* 0x000fe4000fffe009 */
[----:B------:R-:W-:-:S02]  /*a820*/  UIADD3 UR15, UPT, UPT, UR17, UR16, UR15 ;  /* 0x00000010110f7290 */ /* 0x000fc4000fffe00f */
[----:B------:R-:W-:Y:S02]  /*a830*/  USHF.L.U32 UR10, UR12, 0x8, URZ ;  /* 0x000000080c0a7899 */ /* 0x000fe400080006ff */
[----:B------:R-:W-:Y:S02]  /*a840*/  UISETP.GE.U32.AND UP3, UPT, UR58, 0x7ffffef2, UPT ;  /* 0x7ffffef23a00788c */ /* 0x000fe4000bf66070 */
[----:B------:R-:W-:-:S04]  /*a850*/  ULOP3.LUT UR10, UR10, 0xf00, URZ, 0xe2, !UPT ;  /* 0x00000f000a0a7892 */ /* 0x000fc8000f8ee2ff */
[----:B------:R-:W-:Y:S01]  /*a860*/  ULEA UR9, UR9, UR10, 0xc ;  /* 0x0000000a09097291 */ /* 0x000fe2000f8e60ff */
[----:B--2---:R-:W-:-:S05]  /*a870*/  IADD3 R16, P5, PT, R158, R73, RZ ;  /* 0x000000499e107210 */ /* 0x004fca0007fbe0ff */
[----:B------:R-:W-:Y:S01]  /*a880*/  IMAD.X R17, R159, 0x1, R74, P5 ;  /* 0x000000019f117824 */ /* 0x000fe200028e064a */
[-C--:B-1----:R-:W-:Y:S02]  /*a890*/  IADD3 R14, P5, PT, R154, R73.reuse, RZ ;  /* 0x000000499a0e7210 */ /* 0x082fe40007fbe0ff */
[----:B---3--:R-:W-:-:S03]  /*a8a0*/  IADD3 R10, P6, PT, R160, R73, RZ ;  /* 0x00000049a00a7210 */ /* 0x008fc60007fde0ff */
[--C-:B------:R-:W-:Y:S02]  /*a8b0*/  IMAD.X R15, R155, 0x1, R74.reuse, P5 ;  /* 0x000000019b0f7824 */ /* 0x100fe400028e064a */
[----:B------:R-:W-:Y:S01]  /*a8c0*/  IMAD.X R11, R161, 0x1, R74, P6 ;  /* 0x00000001a10b7824 */ /* 0x000fe200030e064a */
[----:B------:R-:W-:Y:S01]  /*a8d0*/  PLOP3.LUT P6, PT, PT, PT, UP6, 0x80, 0x8 ;  /* 0x000000000008781c */ /* 0x000fe20003fcf068 */
[----:B------:R-:W-:-:S06]  /*a8e0*/  UISETP.GE.U32.AND UP6, UPT, UR22, 0x7ffffefa, UPT ;  /* 0x7ffffefa1600788c */ /* 0x000fcc000bfc6070 */
[----:B------:R-:W-:-:S06]  /*a8f0*/  PLOP3.LUT P1, PT, PT, PT, UP6, 0x80, 0x8 ;  /* 0x000000000008781c */ /* 0x000fcc0003f2f068 */
[----:B------:R-:W-:Y:S01]  /*a900*/  LDGSTS.E [R219+0x1200], desc[UR32][R84.64], !P6 ;  /* 0x0120000054db7fae */ /* 0x000fe2000f1a1020 */
[----:B------:R-:W-:-:S03]  /*a910*/  IADD3 R12, P6, PT, R156, R73, RZ ;  /* 0x000000499c0c7210 */ /* 0x000fc60007fde0ff */
[----:B------:R4:W-:Y:S01]  /*a920*/  LDGSTS.E [R219+0x1400], desc[UR32][R18.64], !P4 ;  /* 0x0140000012db7fae */ /* 0x0009e2000e1a1020 */
[----:B------:R-:W-:Y:S02]  /*a930*/  IADD3.X R13, PT, PT, R157, R74, RZ, P6, !PT ;  /* 0x0000004a9d0d7210 */ /* 0x000fe400037fe4ff */
[----:B------:R-:W-:Y:S01]  /*a940*/  PLOP3.LUT P6, PT, PT, PT, UP6, 0x80, 0x8 ;  /* 0x000000000008781c */ /* 0x000fe20003fcf068 */
[----:B------:R-:W-:Y:S01]  /*a950*/  UISETP.GE.U32.AND UP6, UPT, UR28, 0x7ffffef8, UPT ;  /* 0x7ffffef81c00788c */ /* 0x000fe2000bfc6070 */
[----:B------:R-:W-:Y:S01]  /*a960*/  LDGSTS.E [R219+0x1600], desc[UR32][R92.64], !P2 ;  /* 0x016000005cdb7fae */ /* 0x000fe2000d1a1020 */
[----:B------:R-:W-:Y:S02]  /*a970*/  PLOP3.LUT P4, PT, PT, PT, UP4, 0x80, 0x8 ;  /* 0x000000000008781c */ /* 0x000fe40003f8f048 */
[----:B------:R-:W-:Y:S01]  /*a980*/  PLOP3.LUT P2, PT, PT, PT, UP4, 0x80, 0x8 ;  /* 0x000000000008781c */ /* 0x000fe20003f4f048 */
[----:B------:R5:W-:Y:S01]  /*a990*/  LDGSTS.E [R219+0x1800], desc[UR32][R20.64], !P1 ;  /* 0x0180000014db7fae */ /* 0x000be2000c9a1020 */
[----:B------:R-:W-:Y:S01]  /*a9a0*/  PLOP3.LUT P1, PT, PT, PT, UP6, 0x80, 0x8 ;  /* 0x000000000008781c */ /* 0x000fe20003f2f068 */
[----:B------:R-:W-:-:S05]  /*a9b0*/  UISETP.GE.U32.AND UP4, UPT, UR31, 0x7ffffef5, UPT ;  /* 0x7ffffef51f00788c */ /* 0x000fca000bf86070 */
[----:B------:R-:W-:Y:S01]  /*a9c0*/  LDGSTS.E [R219+0x1a00], desc[UR32][R78.64], !P6 ;  /* 0x01a000004edb7fae */ /* 0x000fe2000f1a1020 */
[----:B----4-:R-:W-:-:S03]  /*a9d0*/  IADD3 R18, P6, PT, R152, R73, RZ ;  /* 0x0000004998127210 */ /* 0x010fc60007fde0ff */
[----:B------:R1:W-:Y:S01]  /*a9e0*/  LDGSTS.E [R219+0x1c00], desc[UR32][R22.64], !P4 ;  /* 0x01c0000016db7fae */ /* 0x0003e2000e1a1020 */
[----:B-----5:R-:W-:Y:S01]  /*a9f0*/  IADD3 R20, P5, PT, R150, R73, RZ ;  /* 0x0000004996147210 */ /* 0x020fe20007fbe0ff */
[----:B------:R-:W-:Y:S01]  /*aa00*/  IMAD.X R19, R153, 0x1, R74, P6 ;  /* 0x0000000199137824 */ /* 0x000fe200030e064a */
[----:B------:R-:W-:Y:S01]  /*aa10*/  PLOP3.LUT P6, PT, PT, PT, UP6, 0x80, 0x8 ;  /* 0x000000000008781c */ /* 0x000fe20003fcf068 */
[----:B------:R-:W-:Y:S01]  /*aa20*/  LDGSTS.E [R219+0x1e00], desc[UR32][R82.64], !P2 ;  /* 0x01e0000052db7fae */ /* 0x000fe2000d1a1020 */
[----:B------:R-:W-:Y:S01]  /*aa30*/  PLOP3.LUT P2, PT, PT, PT, UP1, 0x80, 0x8 ;  /* 0x000000000008781c */ /* 0x000fe20003f4f018 */
[----:B------:R-:W-:Y:S01]  /*aa40*/  UISETP.GE.U32.AND UP6, UPT, UR57, 0x7ffffef3, UPT ;  /* 0x7ffffef33900788c */ /* 0x000fe2000bfc6070 */
[----:B------:R-:W-:Y:S01]  /*aa50*/  IADD3.X R21, PT, PT, R151, R74, RZ, P5, !PT ;  /* 0x0000004a97157210 */ /* 0x000fe20002ffe4ff */
[----:B------:R2:W-:Y:S01]  /*aa60*/  LDGSTS.E [R219+0x2000], desc[UR32][R24.64], !P1 ;  /* 0x0200000018db7fae */ /* 0x0005e2000c9a1020 */
[----:B------:R-:W-:Y:S01]  /*aa70*/  PLOP3.LUT P1, PT, PT, PT, UP1, 0x80, 0x8 ;  /* 0x000000000008781c */ /* 0x000fe20003f2f018 */
[----:B------:R-:W-:Y:S01]  /*aa80*/  UISETP.GE.U32.AND UP1, UPT, UR61, 0x7ffffee4, UPT ;  /* 0x7ffffee43d00788c */ /* 0x000fe2000bf26070 */
[----:B------:R-:W-:-:S02]  /*aa90*/  PLOP3.LUT P5, PT, PT, PT, UP5, 0x80, 0x8 ;  /* 0x000000000008781c */ /* 0x000fc40003faf058 */
[----:B------:R-:W-:Y:S01]  /*aaa0*/  PLOP3.LUT P4, PT, PT, PT, UP5, 0x80, 0x8 ;  /* 0x000000000008781c */ /* 0x000fe20003f8f058 */
[----:B------:R-:W-:Y:S02]  /*aab0*/  USEL UR22, URZ, 0x7fff8, UP1 ;  /* 0x0007fff8ff167887 */ /* 0x000fe40008800000 */
[----:B------:R-:W-:Y:S01]  /*aac0*/  UISETP.GE.U32.AND UP5, UPT, UR60, 0x7ffffee2, UPT ;  /* 0x7ffffee23c00788c */ /* 0x000fe2000bfa6070 */
[----:B------:R-:W-:Y:S01]  /*aad0*/  LDGSTS.E [R219+0x2200], desc[UR32][R86.64], !P6 ;  /* 0x0220000056db7fae */ /* 0x000fe2000f1a1020 */
[----:B------:R-:W-:Y:S01]  /*aae0*/  UISETP.GE.U32.AND UP1, UPT, UR63, 0x7ffffee1, UPT ;  /* 0x7ffffee13f00788c */ /* 0x000fe2000bf26070 */
[-C--:B-1----:R-:W-:Y:S01]  /*aaf0*/  IADD3 R22, P6, PT, R148, R73.reuse, RZ ;  /* 0x0000004994167210 */ /* 0x082fe20007fde0ff */
[----:B------:R-:W-:Y:S02]  /*ab00*/  USEL UR28, URZ, 0x1fffe, UP5 ;  /* 0x0001fffeff1c7887 */ /* 0x000fe4000a800000 */
[----:B------:R-:W-:Y:S02]  /*ab10*/  USEL UR23, URZ, 0x1, UP1 ;  /* 0x00000001ff177887 */ /* 0x000fe40008800000 */
[----:B------:R-:W-:Y:S01]  /*ab20*/  UISETP.GE.U32.AND UP5, UPT, UR62, 0x7ffffee3, UPT ;  /* 0x7ffffee33e00788c */ /* 0x000fe2000bfa6070 */
[--C-:B------:R-:W-:Y:S01]  /*ab30*/  IMAD.X R23, R149, 0x1, R74.reuse, P6 ;  /* 0x0000000195177824 */ /* 0x100fe200030e064a */
[----:B------:R-:W-:Y:S01]  /*ab40*/  UIADD3 UR23, UPT, UPT, UR23, UR28, URZ ;  /* 0x0000001c17177290 */ /* 0x000fe2000fffe0ff */
[----:B------:R-:W-:Y:S01]  /*ab50*/  LDGSTS.E [R219+0x2400], desc[UR32][R26.64], !P5 ;  /* 0x024000001adb7fae */ /* 0x000fe2000e9a1020 */
[-C--:B--2---:R-:W-:Y:S01]  /*ab60*/  IADD3 R24, P6, PT, R250, R73.reuse, RZ ;  /* 0x00000049fa187210 */ /* 0x084fe20007fde0ff */
[----:B------:R-:W-:Y:S01]  /*ab70*/  USEL UR21, URZ, 0x4, UP5 ;  /* 0x00000004ff157887 */ /* 0x000fe2000a800000 */
[----:B------:R-:W-:Y:S01]  /*ab80*/  PLOP3.LUT P5, PT, PT, PT, UP4, 0x80, 0x8 ;  /* 0x000000000008781c */ /* 0x000fe20003faf048 */
[----:B------:R-:W-:Y:S01]  /*ab90*/  ULOP3.LUT UR23, UR23, 0x3, URZ, 0xc0, !UPT ;  /* 0x0000000317177892 */ /* 0x000fe2000f8ec0ff */
[----:B------:R-:W-:Y:S01]  /*aba0*/  LDGSTS.E [R219+0x2600], desc[UR32][R90.64], !P4 ;  /* 0x026000005adb7fae */ /* 0x000fe2000e1a1020 */
[----:B------:R-:W-:Y:S01]  /*abb0*/  PLOP3.LUT P4, PT, PT, PT, UP4, 0x80, 0x8 ;  /* 0x000000000008781c */ /* 0x000fe20003f8f048 */
[--C-:B------:R-:W-:Y:S01]  /*abc0*/  IMAD.X R25, R251, 0x1, R74.reuse, P6 ;  /* 0x00000001fb197824 */ /* 0x100fe200030e064a */
[----:B------:R-:W-:Y:S01]  /*abd0*/  UIADD3 UR21, UPT, UPT, UR23, UR22, UR21 ;  /* 0x0000001617157290 */ /* 0x000fe2000fffe015 */
[-C--:B------:R-:W-:Y:S01]  /*abe0*/  IADD3 R78, P6, PT, R246, R73.reuse, RZ ;  /* 0x00000049f64e7210 */ /* 0x080fe20007fde0ff */
[----:B------:R1:W-:Y:S01]  /*abf0*/  LDGSTS.E [R219+0x2800], desc[UR32][R28.64], !P2 ;  /* 0x028000001cdb7fae */ /* 0x0003e2000d1a1020 */
[----:B------:R-:W-:Y:S01]  /*ac00*/  PLOP3.LUT P2, PT, PT, PT, UP2, 0x80, 0x8 ;  /* 0x000000000008781c */ /* 0x000fe20003f4f028 */
[----:B------:R-:W-:Y:S01]  /*ac10*/  ULOP3.LUT UR21, UR21, 0xf, URZ, 0xc0, !UPT ;  /* 0x0000000f15157892 */ /* 0x000fe2000f8ec0ff */
[----:B------:R-:W-:Y:S01]  /*ac20*/  IADD3.X R79, PT, PT, R247, R74, RZ, P6, !PT ;  /* 0x0000004af74f7210 */ /* 0x000fe200037fe4ff */
[----:B------:R-:W-:Y:S01]  /*ac30*/  LDGSTS.E [R219+0x2a00], desc[UR32][R94.64], !P1 ;  /* 0x02a000005edb7fae */ /* 0x000fe2000c9a1020 */
[-C--:B------:R-:W-:Y:S01]  /*ac40*/  IADD3 R80, P6, PT, R146, R73.reuse, RZ ;  /* 0x0000004992507210 */ /* 0x080fe20007fde0ff */
[----:B------:R-:W-:Y:S01]  /*ac50*/  ULEA UR15, UR15, UR21, 0x4 ;  /* 0x000000150f0f7291 */ /* 0x000fe2000f8e20ff */
[----:B------:R-:W-:Y:S01]  /*ac60*/  PLOP3.LUT P1, PT, PT, PT, UP6, 0x80, 0x8 ;  /* 0x000000000008781c */ /* 0x000fe20003f2f068 */
[----:B------:R-:W-:Y:S01]  /*ac70*/  UISETP.GE.U32.AND UP4, UPT, UR59, 0x7ffffef1, UPT ;  /* 0x7ffffef13b00788c */ /* 0x000fe2000bf86070 */
[----:B------:R-:W-:Y:S01]  /*ac80*/  LDGSTS.E [R219+0x2c00], desc[UR32][R30.64], !P4 ;  /* 0x02c000001edb7fae */ /* 0x000fe2000e1a1020 */
[----:B------:R-:W-:Y:S01]  /*ac90*/  PLOP3.LUT P4, PT, PT, PT, UP2, 0x80, 0x8 ;  /* 0x000000000008781c */ /* 0x000fe20003f8f028 */
[----:B------:R-:W-:Y:S01]  /*aca0*/  IMAD.X R81, R147, 0x1, R74, P6 ;  /* 0x0000000193517824 */ /* 0x000fe200030e064a */
[----:B------:R-:W-:Y:S01]  /*acb0*/  ULOP3.LUT UR15, UR15, 0xff, URZ, 0xc0, !UPT ;  /* 0x000000ff0f0f7892 */ /* 0x000fe2000f8ec0ff */
[----:B------:R-:W-:Y:S01]  /*acc0*/  IADD3 R82, P6, PT, R144, R73, RZ ;  /* 0x0000004990527210 */ /* 0x000fe20007fde0ff */
[----:B------:R-:W-:Y:S01]  /*acd0*/  LDGSTS.E [R219+0x2e00], desc[UR32][R96.64], !P5 ;  /* 0x02e0000060db7fae */ /* 0x000fe2000e9a1020 */
[----:B------:R-:W-:Y:S01]  /*ace0*/  PLOP3.LUT P5, PT, PT, PT, UP3, 0x80, 0x8 ;  /* 0x000000000008781c */ /* 0x000fe20003faf038 */
[----:B------:R-:W-:-:S02]  /*acf0*/  UIADD3 UR9, UPT, UPT, UR9, UR15, URZ ;  /* 0x0000000f09097290 */ /* 0x000fc4000fffe0ff */
[----:B------:R-:W-:Y:S01]  /*ad00*/  IMAD.X R83, R145, 0x1, R74, P6 ;  /* 0x0000000191537824 */ /* 0x000fe200030e064a */
[----:B------:R2:W-:Y:S01]  /*ad10*/  LDGSTS.E [R219+0x3000], desc[UR32][R32.64], !P2 ;  /* 0x0300000020db7fae */ /* 0x0005e2000d1a1020 */
[----:B------:R-:W-:Y:S01]  /*ad20*/  PLOP3.LUT P6, PT, PT, PT, UP6, 0x80, 0x8 ;  /* 0x000000000008781c */ /* 0x000fe20003fcf068 */
[----:B------:R-:W-:Y:S01]  /*ad30*/  ULOP3.LUT UR9, UR9, 0xffff, URZ, 0xc0, !UPT ;  /* 0x0000ffff09097892 */ /* 0x000fe2000f8ec0ff */
[----:B------:R-:W-:Y:S01]  /*ad40*/  PLOP3.LUT P2, PT, PT, PT, UP3, 0x80, 0x8 ;  /* 0x000000000008781c */ /* 0x000fe20003f4f038 */
[----:B------:R-:W-:Y:S01]  /*ad50*/  LDGSTS.E [R219+0x3200], desc[UR32][R98.64], !P4 ;  /* 0x0320000062db7fae */ /* 0x000fe2000e1a1020 */
[----:B------:R-:W-:Y:S01]  /*ad60*/  PLOP3.LUT P4, PT, PT, PT, UP4, 0x80, 0x8 ;  /* 0x000000000008781c */ /* 0x000fe20003f8f048 */
[----:B------:R-:W-:Y:S02]  /*ad70*/  USHF.R.U32.HI UR10, URZ, 0xf, UR9 ;  /* 0x0000000fff0a7899 */ /* 0x000fe40008011609 */
[----:B------:R3:W-:Y:S01]  /*ad80*/  LDGSTS.E [R219+0x3400], desc[UR32][R34.64], !P1 ;  /* 0x0340000022db7fae */ /* 0x0007e2000c9a1020 */
[----:B------:R-:W-:Y:S01]  /*ad90*/  PLOP3.LUT P1, PT, PT, PT, UP4, 0x80, 0x8 ;  /* 0x000000000008781c */ /* 0x000fe20003f2f048 */
[----:B------:R-:W-:-:S02]  /*ada0*/  ULOP3.LUT UP2, URZ, UR10, 0x1, URZ, 0xc0, !UPT ;  /* 0x000000010aff7892 */ /* 0x000fc4000f84c0ff */
[----:B------:R-:W-:Y:S02]  /*adb0*/  USHF.R.U32.HI UR10, URZ, 0xe, UR9 ;  /* 0x0000000eff0a7899 */ /* 0x000fe40008011609 */
[----:B------:R4:W-:Y:S01]  /*adc0*/  LDGSTS.E [R219+0x3600], desc[UR32][R100.64], !P6 ;  /* 0x0360000064db7fae */ /* 0x0009e2000f1a1020 */
[----:B------:R-:W-:Y:S01]  /*add0*/  USHF.R.U32.HI UR11, URZ, 0x2, UR9 ;  /* 0x00000002ff0b7899 */ /* 0x000fe20008011609 */
[-C--:B-1----:R-:W-:Y:S01]  /*ade0*/  IADD3 R28, P6, PT, R140, R73.reuse, RZ ;  /* 0x000000498c1c7210 */ /* 0x082fe20007fde0ff */
[----:B------:R-:W-:Y:S01]  /*adf0*/  ULOP3.LUT UP3, URZ, UR10, 0x1, URZ, 0xc0, !UPT ;  /* 0x000000010aff7892 */ /* 0x000fe2000f86c0ff */
[----:B------:R4:W-:Y:S01]  /*ae00*/  LDGSTS.E [R219+0x3800], desc[UR32][R36.64], !P2 ;  /* 0x0380000024db7fae */ /* 0x0009e2000d1a1020 */
[----:B------:R-:W-:Y:S01]  /*ae10*/  PLOP3.LUT P2, PT, PT, PT, UP2, 0x40, 0x4 ;  /* 0x000000000004781c */ /* 0x000fe20003f4e828 */
[----:B------:R-:W-:Y:S01]  /*ae20*/  USHF.R.U32.HI UR10, URZ, 0xd, UR9 ;  /* 0x0000000dff0a7899 */ /* 0x000fe20008011609 */
[----:B------:R-:W-:Y:S01]  /*ae30*/  IMAD.X R29, R141, 0x1, R74, P6 ;  /* 0x000000018d1d7824 */ /* 0x000fe200030e064a */
[----:B------:R4:W-:Y:S01]  /*ae40*/  LDGSTS.E [R219+0x3a00], desc[UR32][R102.64], !P5 ;  /* 0x03a0000066db7fae */ /* 0x0009e2000e9a1020 */
[----:B------:R-:W-:Y:S01]  /*ae50*/  PLOP3.LUT P5, PT, PT, PT, UP2, 0x40, 0x4 ;  /* 0x000000000004781c */ /* 0x000fe20003fae828 */
[----:B------:R-:W-:Y:S01]  /*ae60*/  ULOP3.LUT UP2, URZ, UR10, 0x1, URZ, 0xc0, !UPT ;  /* 0x000000010aff7892 */ /* 0x000fe2000f84c0ff */
[----:B--2---:R-:W-:Y:S01]  /*ae70*/  IADD3 R32, P6, PT, R248, R73, RZ ;  /* 0x00000049f8207210 */ /* 0x004fe20007fde0ff */
[----:B------:R4:W-:Y:S01]  /*ae80*/  LDGSTS.E [R219+0x3c00], desc[UR32][R38.64], !P4 ;  /* 0x03c0000026db7fae */ /* 0x0009e2000e1a1020 */
[----:B------:R-:W-:Y:S01]  /*ae90*/  PLOP3.LUT P4, PT, PT, PT, UP3, 0x40, 0x4 ;  /* 0x000000000004781c */ /* 0x000fe20003f8e838 */
[----:B------:R-:W-:Y:S01]  /*aea0*/  USHF.R.U32.HI UR10, URZ, 0xc, UR9 ;  /* 0x0000000cff0a7899 */ /* 0x000fe20008011609 */
[----:B------:R-:W-:Y:S01]  /*aeb0*/  IADD3.X R33, PT, PT, R249, R74, RZ, P6, !PT ;  /* 0x0000004af9217210 */ /* 0x000fe200037fe4ff */
[----:B------:R4:W-:Y:S01]  /*aec0*/  LDGSTS.E [R219+0x3e00], desc[UR32][R104.64], !P1 ;  /* 0x03e0000068db7fae */ /* 0x0009e2000c9a1020 */
[----:B------:R-:W-:Y:S01]  /*aed0*/  PLOP3.LUT P1, PT, PT, PT, UP3, 0x40, 0x4 ;  /* 0x000000000004781c */ /* 0x000fe20003f2e838 */
[----:B------:R-:W-:-:S02]  /*aee0*/  ULOP3.LUT UP3, URZ, UR10, 0x1, URZ, 0xc0, !UPT ;  /* 0x000000010aff7892 */ /* 0x000fc4000f86c0ff */
[----:B------:R4:W-:Y:S01]  /*aef0*/  LDGSTS.E [R219+0x4000], desc[UR32][R40.64], !P2 ;  /* 0x0400000028db7fae */ /* 0x0009e2000d1a1020 */
[----:B------:R-:W-:Y:S01]  /*af00*/  PLOP3.LUT P2, PT, PT, PT, UP2, 0x40, 0x4 ;  /* 0x000000000004781c */ /* 0x000fe20003f4e828 */
[----:B------:R-:W-:Y:S02]  /*af10*/  USHF.R.U32.HI UR10, URZ, 0xb, UR9 ;  /* 0x0000000bff0a7899 */ /* 0x000fe40008011609 */
[----:B------:R4:W-:Y:S01]  /*af20*/  LDGSTS.E [R219+0x4200], desc[UR32][R106.64], !P5 ;  /* 0x042000006adb7fae */ /* 0x0009e2000e9a1020 */
[----:B------:R-:W-:Y:S01]  /*af30*/  PLOP3.LUT P5, PT, PT, PT, UP2, 0x40, 0x4 ;  /* 0x000000000004781c */ /* 0x000fe20003fae828 */
[----:B------:R-:W-:Y:S02]  /*af40*/  ULOP3.LUT UP2, URZ, UR10, 0x1, URZ, 0xc0, !UPT ;  /* 0x000000010aff7892 */ /* 0x000fe4000f84c0ff */
[----:B------:R4:W-:Y:S01]  /*af50*/  LDGSTS.E [R219+0x4400], desc[UR32][R42.64], !P4 ;  /* 0x044000002adb7fae */ /* 0x0009e2000e1a1020 */
[----:B------:R-:W-:Y:S01]  /*af60*/  PLOP3.LUT P4, PT, PT, PT, UP3, 0x40, 0x4 ;  /* 0x000000000004781c */ /* 0x000fe20003f8e838 */
[----:B------:R-:W-:-:S02]  /*af70*/  USHF.R.U32.HI UR10, URZ, 0xa, UR9 ;  /* 0x0000000aff0a7899 */ /* 0x000fc40008011609 */
[----:B------:R4:W-:Y:S01]  /*af80*/  LDGSTS.E [R219+0x4600], desc[UR32][R108.64], !P1 ;  /* 0x046000006cdb7fae */ /* 0x0009e2000c9a1020 */
[----:B------:R-:W-:Y:S01]  /*af90*/  PLOP3.LUT P1, PT, PT, PT, UP3, 0x40, 0x4 ;  /* 0x000000000004781c */ /* 0x000fe20003f2e838 */
[----:B------:R-:W-:Y:S02]  /*afa0*/  ULOP3.LUT UP3, URZ, UR10, 0x1, URZ, 0xc0, !UPT ;  /* 0x000000010aff7892 */ /* 0x000fe4000f86c0ff */
[----:B------:R4:W-:Y:S01]  /*afb0*/  LDGSTS.E [R219+0x4800], desc[UR32][R44.64], !P2 ;  /* 0x048000002cdb7fae */ /* 0x0009e2000d1a1020 */
[----:B------:R-:W-:Y:S01]  /*afc0*/  PLOP3.LUT P2, PT, PT, PT, UP2, 0x40, 0x4 ;  /* 0x000000000004781c */ /* 0x000fe20003f4e828 */
[----:B------:R-:W-:Y:S02]  /*afd0*/  USHF.R.U32.HI UR10, URZ, 0x9, UR9 ;  /* 0x00000009ff0a7899 */ /* 0x000fe40008011609 */
        /* <DEDUP_REMOVED lines=37> */
[----:B------:R-:W-:Y:S01]  /*b230*/  IADD3 R26, P5, PT, R142, R73, RZ ;  /* 0x000000498e1a7210 */ /* 0x000fe20007fbe0ff */
[----:B------:R-:W-:-:S02]  /*b240*/  USHF.R.U32.HI UR9, URZ, 0x1, UR9 ;  /* 0x00000001ff097899 */ /* 0x000fc40008011609 */
[----:B------:R4:W-:Y:S01]  /*b250*/  LDGSTS.E [R219+0x6400], desc[UR32][R58.64], !P4 ;  /* 0x064000003adb7fae */ /* 0x0009e2000e1a1020 */
[----:B------:R-:W-:Y:S01]  /*b260*/  PLOP3.LUT P4, PT, PT, PT, UP2, 0x40, 0x4 ;  /* 0x000000000004781c */ /* 0x000fe20003f8e828 */
[----:B------:R-:W-:Y:S01]  /*b270*/  ULOP3.LUT UP2, URZ, UR10, 0x1, URZ, 0xc0, !UPT ;  /* 0x000000010aff7892 */ /* 0x000fe2000f84c0ff */
[----:B------:R-:W-:Y:S01]  /*b280*/  IADD3.X R27, PT, PT, R143, R74, RZ, P5, !PT ;  /* 0x0000004a8f1b7210 */ /* 0x000fe20002ffe4ff */
[----:B------:R4:W-:Y:S01]  /*b290*/  LDGSTS.E [R219+0x6600], desc[UR32][R124.64], !P1 ;  /* 0x066000007cdb7fae */ /* 0x0009e2000c9a1020 */
[----:B------:R-:W-:Y:S02]  /*b2a0*/  PLOP3.LUT P5, PT, PT, PT, UP3, 0x40, 0x4 ;  /* 0x000000000004781c */ /* 0x000fe40003fae838 */
[----:B------:R-:W-:Y:S01]  /*b2b0*/  PLOP3.LUT P1, PT, PT, PT, UP3, 0x40, 0x4 ;  /* 0x000000000004781c */ /* 0x000fe20003f2e838 */
[----:B------:R4:W-:Y:S01]  /*b2c0*/  LDGSTS.E [R219+0x6800], desc[UR32][R60.64], !P2 ;  /* 0x068000003cdb7fae */ /* 0x0009e2000d1a1020 */
[----:B------:R-:W-:Y:S01]  /*b2d0*/  ULOP3.LUT UP3, URZ, UR11, 0x1, URZ, 0xc0, !UPT ;  /* 0x000000010bff7892 */ /* 0x000fe2000f86c0ff */
[----:B------:R-:W-:-:S04]  /*b2e0*/  PLOP3.LUT P2, PT, PT, PT, UP2, 0x40, 0x4 ;  /* 0x000000000004781c */ /* 0x000fc80003f4e828 */
[----:B------:R4:W-:Y:S01]  /*b2f0*/  LDGSTS.E [R219+0x6a00], desc[UR32][R126.64], !P4 ;  /* 0x06a000007edb7fae */ /* 0x0009e2000e1a1020 */
[----:B------:R-:W-:-:S03]  /*b300*/  PLOP3.LUT P4, PT, PT, PT, UP3, 0x40, 0x4 ;  /* 0x000000000004781c */ /* 0x000fc60003f8e838 */
[----:B------:R4:W-:Y:S01]  /*b310*/  LDGSTS.E [R219+0x6c00], desc[UR32][R62.64], !P5 ;  /* 0x06c000003edb7fae */ /* 0x0009e2000e9a1020 */
[----:B------:R-:W-:Y:S01]  /*b320*/  PLOP3.LUT P5, PT, PT, PT, UP2, 0x40, 0x4 ;  /* 0x000000000004781c */ /* 0x000fe20003fae828 */
[----:B------:R-:W-:Y:S02]  /*b330*/  ULOP3.LUT UP2, URZ, UR9, 0x1, URZ, 0xc0, !UPT ;  /* 0x0000000109ff7892 */ /* 0x000fe4000f84c0ff */
[----:B------:R4:W-:Y:S01]  /*b340*/  LDGSTS.E [R219+0x6e00], desc[UR32][R128.64], !P1 ;  /* 0x06e0000080db7fae */ /* 0x0009e2000c9a1020 */
[----:B------:R-:W-:-:S05]  /*b350*/  IADD3 R30, P1, PT, R138, R73, RZ ;  /* 0x000000498a1e7210 */ /* 0x000fca0007f3e0ff */
[----:B------:R-:W-:Y:S01]  /*b360*/  IMAD.X R31, R139, 0x1, R74, P1 ;  /* 0x000000018b1f7824 */ /* 0x000fe200008e064a */
[----:B------:R-:W-:-:S03]  /*b370*/  PLOP3.LUT P1, PT, PT, PT, UP3, 0x40, 0x4 ;  /* 0x000000000004781c */ /* 0x000fc60003f2e838 */
[----:B------:R4:W-:Y:S01]  /*b380*/  LDGSTS.E [R219+0x7000], desc[UR32][R64.64], !P5 ;  /* 0x0700000040db7fae */ /* 0x0009e2000e9a1020 */
[----:B------:R-:W-:Y:S01]  /*b390*/  ISETP.GE.AND P5, PT, R77, UR8, PT ;  /* 0x000000084d007c0c */ /* 0x000fe2000bfa6270 */
[----:B------:R-:W-:Y:S02]  /*b3a0*/  UMOV UR8, URZ ;  /* 0x000000ff00087c82 */ /* 0x000fe40008000000 */
[----:B------:R4:W-:Y:S01]  /*b3b0*/  LDGSTS.E [R219+0x7200], desc[UR32][R130.64], !P2 ;  /* 0x0720000082db7fae */ /* 0x0009e2000d1a1020 */
[----:B------:R-:W-:Y:S02]  /*b3c0*/  PLOP3.LUT P2, PT, PT, PT, UP2, 0x40, 0x4 ;  /* 0x000000000004781c */ /* 0x000fe40003f4e828 */
[----:B---3--:R-:W-:Y:S01]  /*b3d0*/  SEL R34, RZ, 0x4, P5 ;  /* 0x00000004ff227807 */ /* 0x008fe20002800000 */
[----:B------:R4:W-:Y:S01]  /*b3e0*/  LDGSTS.E [R219+0x7400], desc[UR32][R66.64], !P4 ;  /* 0x0740000042db7fae */ /* 0x0009e2000e1a1020 */
[----:B------:R-:W-:Y:S02]  /*b3f0*/  ISETP.GT.AND P4, PT, R243, 0xff, PT ;  /* 0x000000fff300780c */ /* 0x000fe40003f84270 */
[----:B------:R-:W-:Y:S01]  /*b400*/  PLOP3.LUT P5, PT, PT, PT, UP2, 0x40, 0x4 ;  /* 0x000000000004781c */ /* 0x000fe20003fae828 */
[----:B------:R4:W-:Y:S01]  /*b410*/  LDGSTS.E [R219+0x7600], desc[UR32][R132.64], !P1 ;  /* 0x0760000084db7fae */ /* 0x0009e2000c9a1020 */
[----:B------:R-:W-:-:S02]  /*b420*/  SEL R34, R34, RZ, P4 ;  /* 0x000000ff22227207 */ /* 0x000fc40002000000 */
[----:B------:R-:W-:Y:S02]  /*b430*/  PLOP3.LUT P1, PT, PT, PT, UP1, 0x80, 0x8 ;  /* 0x000000000008781c */ /* 0x000fe40003f2f018 */
[----:B------:R-:W-:Y:S01]  /*b440*/  PLOP3.LUT P4, PT, PT, PT, UP1, 0x80, 0x8 ;  /* 0x000000000008781c */ /* 0x000fe20003f8f018 */
[----:B------:R4:W-:Y:S01]  /*b450*/  LDGSTS.E [R219+0x7800], desc[UR32][R134.64], !P2 ;  /* 0x0780000086db7fae */ /* 0x0009e2000d1a1020 */
[----:B------:R-:W-:Y:S02]  /*b460*/  ISETP.NE.U32.AND P2, PT, R34, RZ, PT ;  /* 0x000000ff2200720c */ /* 0x000fe40003f45070 */
[----:B------:R-:W-:-:S03]  /*b470*/  IADD3 R34, P6, PT, R244, R73, RZ ;  /* 0x00000049f4227210 */ /* 0x000fc60007fde0ff */
[----:B------:R4:W-:Y:S02]  /*b480*/  LDGSTS.E [R219+0x7a00], desc[UR32][R136.64], !P5 ;  /* 0x07a0000088db7fae */ /* 0x0009e4000e9a1020 */
[----:B------:R-:W-:Y:S02]  /*b490*/  IMAD.X R35, R245, 0x1, R74, P6 ;  /* 0x00000001f5237824 */ /* 0x000fe400030e064a */
[----:B------:R4:W-:Y:S01]  /*b4a0*/  LDGSTS.E [R219+0x7c00], desc[UR32][R6.64], !P1 ;  /* 0x07c0000006db7fae */ /* 0x0009e2000c9a1020 */
[----:B------:R-:W-:-:S03]  /*b4b0*/  ISETP.GE.AND P1, PT, R243, 0x20, PT ;  /* 0x00000020f300780c */ /* 0x000fc60003f26270 */
[----:B------:R4:W-:Y:S04]  /*b4c0*/  LDGSTS.E [R219+0x7e00], desc[UR32][R8.64], !P4 ;  /* 0x07e0000008db7fae */ /* 0x0009e8000e1a1020 */
[----:B------:R-:W0:Y:S04]  /*b4d0*/  LDGDEPBAR ;  /* 0x00000000000079af */ /* 0x000e280000000000 */
[----:B------:R4:W-:Y:S04]  /*b4e0*/  LDGSTS.E [R217+0x46000], desc[UR32][R10.64], P2 ;  /* 0x460000000ad97fae */ /* 0x0009e800091a1020 */
        /* <DEDUP_REMOVED lines=14> */
[----:B------:R4:W-:Y:S01]  /*b5d0*/  LDGSTS.E [R216+0x47e00], desc[UR32][R34.64], P2 ;  /* 0x47e0000022d87fae */ /* 0x0009e200091a1020 */
[----:B------:R-:W-:-:S03]  /*b5e0*/  ISETP.GE.AND P2, PT, R243, 0x40, PT ;  /* 0x00000040f300780c */ /* 0x000fc60003f46270 */
[----:B------:R-:W0:Y:S10]  /*b5f0*/  LDGDEPBAR ;  /* 0x00000000000079af */ /* 0x000e340000000000 */
[----:B----4-:R-:W-:Y:S05]  /*b600*/  @!P2 BRA `(.L_x_8) ;  /* 0x0000003c0028a947 */ /* 0x010fea0003800000 */
[----:B------:R-:W2:Y:S04]  /*b610*/  LDL.LU R152, [R1+0x64] ;  /* 0x0000640001987983 */ /* 0x000ea80000300800 */
[----:B------:R-:W3:Y:S04]  /*b620*/  LDL.LU R151, [R1+0x68] ;  /* 0x0000680001977983 */ /* 0x000ee80000300800 */
[----:B------:R-:W4:Y:S04]  /*b630*/  LDL.LU R150, [R1+0x6c] ;  /* 0x00006c0001967983 */ /* 0x000f280000300800 */
[----:B------:R-:W5:Y:S04]  /*b640*/  LDL.LU R149, [R1+0x70] ;  /* 0x0000700001957983 */ /* 0x000f680000300800 */
        /* <DEDUP_REMOVED lines=11> */
[----:B------:R-:W5:Y:S01]  /*b700*/  LDL.LU R77, [R1+0xa0] ;  /* 0x0000a000014d7983 */ /* 0x000f620000300800 */
[----:B------:R-:W-:Y:S01]  /*b710*/  SHF.R.S32.HI R211, RZ, 0x1f, R218 ;  /* 0x0000001fffd37819 */ /* 0x000fe200000114da */
[C---:B------:R-:W-:Y:S01]  /*b720*/  IMAD R157, R76.reuse, 0x7, RZ ;  /* 0x000000074c9d7824 */ /* 0x040fe200078e02ff */
[----:B------:R-:W-:Y:S01]  /*b730*/  SHF.R.S32.HI R12, RZ, 0x1f, R215 ;  /* 0x0000001fff0c7819 */ /* 0x000fe200000114d7 */
[C---:B------:R-:W-:Y:S01]  /*b740*/  IMAD R165, R76.reuse, 0x5, RZ ;  /* 0x000000054ca57824 */ /* 0x040fe200078e02ff */
[----:B------:R-:W-:Y:S01]  /*b750*/  SHF.R.S32.HI R78, RZ, 0x1f, R213 ;  /* 0x0000001fff4e7819 */ /* 0x000fe200000114d5 */
[----:B------:R-:W-:Y:S01]  /*b760*/  IMAD R173, R76, 0x3, RZ ;  /* 0x000000034cad7824 */ /* 0x000fe200078e02ff */
[----:B------:R-:W-:Y:S01]  /*b770*/  SHF.R.S32.HI R163, RZ, 0x1f, R157 ;  /* 0x0000001fffa37819 */ /* 0x000fe2000001149d */
[----:B------:R-:W-:Y:S01]  /*b780*/  UMOV UR14, 0x1 ;  /* 0x00000001000e7882 */ /* 0x000fe20000000000 */
[----:B------:R-:W-:Y:S01]  /*b790*/  SHF.R.S32.HI R171, RZ, 0x1f, R165 ;  /* 0x0000001fffab7819 */ /* 0x000fe200000114a5 */
[----:B------:R-:W-:Y:S01]  /*b7a0*/  UMOV UR15, 0x7 ;  /* 0x00000007000f7882 */ /* 0x000fe20000000000 */
[----:B------:R-:W-:Y:S01]  /*b7b0*/  SHF.R.S32.HI R179, RZ, 0x1f, R173 ;  /* 0x0000001fffb37819 */ /* 0x000fe200000114ad */
[----:B------:R-:W-:Y:S01]  /*b7c0*/  UMOV UR10, URZ ;  /* 0x000000ff000a7c82 */ /* 0x000fe20008000000 */
[----:B------:R-:W-:Y:S01]  /*b7d0*/  SHF.R.S32.HI R11, RZ, 0x1f, R243 ;  /* 0x0000001fff0b7819 */ /* 0x000fe200000114f3 */
[----:B------:R-:W-:Y:S01]  /*b7e0*/  UMOV UR11, URZ ;  /* 0x000000ff000b7c82 */ /* 0x000fe20008000000 */
[----:B------:R-:W-:Y:S01]  /*b7f0*/  SHF.R.S32.HI R187, RZ, 0x1f, R76 ;  /* 0x0000001fffbb7819 */ /* 0x000fe2000001144c */
[----:B------:R-:W-:Y:S01]  /*b800*/  UMOV UR12, URZ ;  /* 0x000000ff000c7c82 */ /* 0x000fe20008000000 */
[----:B------:R-:W-:Y:S01]  /*b810*/  UMOV UR9, URZ ;  /* 0x000000ff00097c82 */ /* 0x000fe20008000000 */
[----:B--2---:R-:W-:-:S02]  /*b820*/  IADD3 R240, P5, PT, R218, R152, RZ ;  /* 0x00000098daf07210 */ /* 0x004fc40007fbe0ff */
[----:B---3--:R-:W-:Y:S02]  /*b830*/  IADD3 R238, P6, PT, R218, R151, RZ ;  /* 0x00000097daee7210 */ /* 0x008fe40007fde0ff */
[-C--:B------:R-:W-:Y:S02]  /*b840*/  LEA.HI.X.SX32 R241, R152, R211.reuse, 0x1, P5 ;  /* 0x000000d398f17211 */ /* 0x080fe400028f0eff */
[C---:B----4-:R-:W-:Y:S02]  /*b850*/  IADD3 R236, P2, PT, R218.reuse, R150, RZ ;  /* 0x00000096daec7210 */ /* 0x050fe40007f5e0ff */
[----:B------:R-:W-:Y:S02]  /*b860*/  LEA.HI.X.SX32 R239, R151, R211, 0x1, P6 ;  /* 0x000000d397ef7211 */ /* 0x000fe400030f0eff */
[----:B-----5:R-:W-:Y:S02]  /*b870*/  IADD3 R234, P4, PT, R218, R149, RZ ;  /* 0x00000095daea7210 */ /* 0x020fe40007f9e0ff */
[----:B------:R-:W-:-:S02]  /*b880*/  LEA.HI.X.SX32 R237, R150, R211, 0x1, P2 ;  /* 0x000000d396ed7211 */ /* 0x000fc400010f0eff */
[----:B------:R-:W-:Y:S02]  /*b890*/  IADD3 R232, P5, PT, R218, R148, RZ ;  /* 0x00000094dae87210 */ /* 0x000fe40007fbe0ff */
[----:B------:R-:W-:Y:S01]  /*b8a0*/  LEA.HI.X.SX32 R235, R149, R211, 0x1, P4 ;  /* 0x000000d395eb7211 */ /* 0x000fe200020f0eff */
[----:B------:R-:W-:Y:S01]  /*b8b0*/  IMAD R149, R76, 0x9, RZ ;  /* 0x000000094c957824 */ /* 0x000fe200078e02ff */
[----:B------:R-:W-:Y:S02]  /*b8c0*/  IADD3 R230, P6, PT, R218, R147, RZ ;  /* 0x00000093dae67210 */ /* 0x000fe40007fde0ff */
[-C--:B------:R-:W-:Y:S02]  /*b8d0*/  LEA.HI.X.SX32 R233, R148, R211.reuse, 0x1, P5 ;  /* 0x000000d394e97211 */ /* 0x080fe400028f0eff */
[----:B------:R-:W-:Y:S02]  /*b8e0*/  IADD3 R228, P2, PT, R218, R146, RZ ;  /* 0x00000092dae47210 */ /* 0x000fe40007f5e0ff */
[----:B------:R-:W-:-:S02]  /*b8f0*/  LEA.HI.X.SX32 R231, R147, R211, 0x1, P6 ;  /* 0x000000d393e77211 */ /* 0x000fc400030f0eff */
[----:B------:R-:W-:Y:S02]  /*b900*/  IADD3 R226, P4, PT, R218, R145, RZ ;  /* 0x00000091dae27210 */ /* 0x000fe40007f9e0ff */
[-C--:B------:R-:W-:Y:S02]  /*b910*/  LEA.HI.X.SX32 R229, R146, R211.reuse, 0x1, P2 ;  /* 0x000000d392e57211 */ /* 0x080fe400010f0eff */
[C---:B------:R-:W-:Y:S02]  /*b920*/  IADD3 R224, P5, PT, R218.reuse, R144, RZ ;  /* 0x00000090dae07210 */ /* 0x040fe40007fbe0ff */
[----:B------:R-:W-:Y:S02]  /*b930*/  LEA.HI.X.SX32 R227, R145, R211, 0x1, P4 ;  /* 0x000000d391e37211 */ /* 0x000fe400020f0eff */
[----:B------:R-:W-:Y:S02]  /*b940*/  IADD3 R222, P6, PT, R218, R143, RZ ;  /* 0x0000008fdade7210 */ /* 0x000fe40007fde0ff */
[----:B------:R-:W-:-:S02]  /*b950*/  LEA.HI.X.SX32 R225, R144, R211, 0x1, P5 ;  /* 0x000000d390e17211 */ /* 0x000fc400028f0eff */
[C---:B------:R-:W-:Y:S02]  /*b960*/  IADD3 R220, P2, PT, R218.reuse, R142, RZ ;  /* 0x0000008edadc7210 */ /* 0x040fe40007f5e0ff */
[----:B------:R-:W-:Y:S02]  /*b970*/  LEA.HI.X.SX32 R223, R143, R211, 0x1, P6 ;  /* 0x000000d38fdf7211 */ /* 0x000fe400030f0eff */
[----:B------:R-:W-:Y:S02]  /*b980*/  IADD3 R8, P4, PT, R218, R141, RZ ;  /* 0x0000008dda087210 */ /* 0x000fe40007f9e0ff */
[-C--:B------:R-:W-:Y:S02]  /*b990*/  LEA.HI.X.SX32 R221, R142, R211.reuse, 0x1, P2 ;  /* 0x000000d38edd7211 */ /* 0x080fe400010f0eff */
[----:B------:R-:W-:Y:S02]  /*b9a0*/  IADD3 R216, P5, PT, R218, R138, RZ ;  /* 0x0000008adad87210 */ /* 0x000fe40007fbe0ff */
[----:B------:R-:W-:Y:S01]  /*b9b0*/  LEA.HI.X.SX32 R219, R141, R211, 0x1, P4 ;  /* 0x000000d38ddb7211 */ /* 0x000fe200020f0eff */
[----:B------:R-:W-:Y:S01]  /*b9c0*/  IMAD R141, R76, 0xb, RZ ;  /* 0x0000000b4c8d7824 */ /* 0x000fe200078e02ff */
[----:B------:R-:W-:-:S02]  /*b9d0*/  IADD3 R7, P6, PT, R218, R140, RZ ;  /* 0x0000008cda077210 */ /* 0x000fc40007fde0ff */
[----:B------:R-:W-:Y:S01]  /*b9e0*/  LEA.HI.X.SX32 R217, R138, R211, 0x1, P5 ;  /* 0x000000d38ad97211 */ /* 0x000fe200028f0eff */
[----:B------:R-:W-:Y:S01]  /*b9f0*/  IMAD R138, R76, 0x1f, RZ ;  /* 0x0000001f4c8a7824 */ /* 0x000fe200078e02ff */
[----:B------:R-:W-:Y:S02]  /*ba00*/  IADD3 R6, P2, PT, R218, R139, RZ ;  /* 0x0000008bda067210 */ /* 0x000fe40007f5e0ff */
[----:B------:R-:W-:Y:S01]  /*ba10*/  LEA.HI.X.SX32 R10, R140, R211, 0x1, P6 ;  /* 0x000000d38c0a7211 */ /* 0x000fe200030f0eff */
[----:B------:R-:W-:Y:S01]  /*ba20*/  IMAD R140, R76, 0xd, RZ ;  /* 0x0000000d4c8c7824 */ /* 0x000fe200078e02ff */
[----:B------:R-:W-:Y:S01]  /*ba30*/  IADD3 R210, P4, PT, R218, R77, RZ ;  /* 0x0000004ddad27210 */ /* 0x000fe20007f9e0ff */
[----:B------:R-:W-:Y:S01]  /*ba40*/  IMAD.SHL.U32 R218, R8, 0x4, RZ ;  /* 0x0000000408da7824 */ /* 0x000fe200078e00ff */
[-C--:B------:R-:W-:Y:S02]  /*ba50*/  LEA.HI.X.SX32 R9, R139, R211.reuse, 0x1, P2 ;  /* 0x000000d38b097211 */ /* 0x080fe400010f0eff */
[----:B------:R-:W-:Y:S01]  /*ba60*/  LEA.HI.X.SX32 R211, R77, R211, 0x1, P4 ;  /* 0x000000d34dd37211 */ /* 0x000fe200020f0eff */
[----:B------:R-:W-:Y:S01]  /*ba70*/  IMAD R77, R76, 0x1e, RZ ;  /* 0x0000001e4c4d7824 */ /* 0x000fe200078e02ff */
[----:B------:R-:W-:-:S02]  /*ba80*/  SHF.R.S32.HI R207, RZ, 0x1f, R138 ;  /* 0x0000001fffcf7819 */ /* 0x000fc4000001148a */
[-C--:B------:R-:W-:Y:S02]  /*ba90*/  IADD3 R208, P5, PT, R215, R138.reuse, RZ ;  /* 0x0000008ad7d07210 */ /* 0x080fe40007fbe0ff */
[----:B------:R-:W-:Y:S01]  /*baa0*/  IADD3 R206, P6, PT, R213, R138, RZ ;  /* 0x0000008ad5ce7210 */ /* 0x000fe20007fde0ff */
[----:B------:R-:W-:Y:S01]  /*bab0*/  IMAD R138, R76, 0x1d, RZ ;  /* 0x0000001d4c8a7824 */ /* 0x000fe200078e02ff */
[----:B------:R-:W-:Y:S01]  /*bac0*/  SHF.R.S32.HI R203, RZ, 0x1f, R77 ;  /* 0x0000001fffcb7819 */ /* 0x000fe2000001144d */
[----:B------:R-:W-:Y:S01]  /*bad0*/  IMAD.X R209, R12, 0x1, R207, P5 ;  /* 0x000000010cd17824 */ /* 0x000fe200028e06cf */
[-C--:B------:R-:W-:Y:S02]  /*bae0*/  IADD3 R204, P2, PT, R215, R77.reuse, RZ ;  /* 0x0000004dd7cc7210 */ /* 0x080fe40007f5e0ff */
[----:B------:R-:W-:Y:S01]  /*baf0*/  IADD3 R202, P4, PT, R213, R77, RZ ;  /* 0x0000004dd5ca7210 */ /* 0x000fe20007f9e0ff */
[----:B------:R-:W-:Y:S01]  /*bb00*/  IMAD R77, R76, 0x1c, RZ ;  /* 0x0000001c4c4d7824 */ /* 0x000fe200078e02ff */
[----:B------:R-:W-:Y:S01]  /*bb10*/  IADD3.X R207, PT, PT, R78, R207, RZ, P6, !PT ;  /* 0x000000cf4ecf7210 */ /* 0x000fe200037fe4ff */
[--C-:B------:R-:W-:Y:S01]  /*bb20*/  IMAD.X R205, R12, 0x1, R203.reuse, P2 ;  /* 0x000000010ccd7824 */ /* 0x100fe200010e06cb */
[----:B------:R-:W-:Y:S01]  /*bb30*/  SHF.R.S32.HI R199, RZ, 0x1f, R138 ;  /* 0x0000001fffc77819 */ /* 0x000fe2000001148a */
[----:B------:R-:W-:Y:S01]  /*bb40*/  IMAD.X R203, R78, 0x1, R203, P4 ;  /* 0x000000014ecb7824 */ /* 0x000fe200020e06cb */
[----:B------:R-:W-:-:S02]  /*bb50*/  IADD3 R200, P5, PT, R215, R138, RZ ;  /* 0x0000008ad7c87210 */ /* 0x000fc40007fbe0ff */
[----:B------:R-:W-:Y:S01]  /*bb60*/  IADD3 R198, P6, PT, R213, R138, RZ ;  /* 0x0000008ad5c67210 */ /* 0x000fe20007fde0ff */
[C---:B------:R-:W-:Y:S01]  /*bb70*/  IMAD R138, R76.reuse, 0x1b, RZ ;  /* 0x0000001b4c8a7824 */ /* 0x040fe200078e02ff */
[----:B------:R-:W-:Y:S02]  /*bb80*/  SHF.R.S32.HI R195, RZ, 0x1f, R77 ;  /* 0x0000001fffc37819 */ /* 0x000fe4000001144d */
[-C--:B------:R-:W-:Y:S02]  /*bb90*/  IADD3 R196, P2, PT, R215, R77.reuse, RZ ;  /* 0x0000004dd7c47210 */ /* 0x080fe40007f5e0ff */
[----:B------:R-:W-:Y:S01]  /*bba0*/  IADD3 R194, P4, PT, R213, R77, RZ ;  /* 0x0000004dd5c27210 */ /* 0x000fe20007f9e0ff */
[----:B------:R-:W-:Y:S01]  /*bbb0*/  IMAD R77, R76, 0x1a, RZ ;  /* 0x0000001a4c4d7824 */ /* 0x000fe200078e02ff */
[----:B------:R-:W-:Y:S01]  /*bbc0*/  IADD3.X R201, PT, PT, R12, R199, RZ, P5, !PT ;  /* 0x000000c70cc97210 */ /* 0x000fe20002ffe4ff */
[----:B------:R-:W-:Y:S01]  /*bbd0*/  IMAD.X R199, R78, 0x1, R199, P6 ;  /* 0x000000014ec77824 */ /* 0x000fe200030e06c7 */
[----:B------:R-:W-:Y:S01]  /*bbe0*/  SHF.R.S32.HI R191, RZ, 0x1f, R138 ;  /* 0x0000001fffbf7819 */ /* 0x000fe2000001148a */
[----:B------:R-:W-:Y:S01]  /*bbf0*/  IMAD.X R197, R12, 0x1, R195, P2 ;  /* 0x000000010cc57824 */ /* 0x000fe200010e06c3 */
[----:B------:R-:W-:-:S02]  /*bc00*/  IADD3 R192, P5, PT, R215, R138, RZ ;  /* 0x0000008ad7c07210 */ /* 0x000fc40007fbe0ff */
[----:B------:R-:W-:Y:S01]  /*bc10*/  IADD3 R190, P6, PT, R213, R138, RZ ;  /* 0x0000008ad5be7210 */ /* 0x000fe20007fde0ff */
[----:B------:R-:W-:Y:S01]  /*bc20*/  IMAD R138, R76, 0x19, RZ ;  /* 0x000000194c8a7824 */ /* 0x000fe200078e02ff */
[----:B------:R-:W-:Y:S01]  /*bc30*/  IADD3.X R195, PT, PT, R78, R195, RZ, P4, !PT ;  /* 0x000000c34ec37210 */ /* 0x000fe200027fe4ff */
[----:B------:R-:W-:Y:S01]  /*bc40*/  IMAD.X R193, R12, 0x1, R191, P5 ;  /* 0x000000010cc17824 */ /* 0x000fe200028e06bf */
[----:B------:R-:W-:Y:S01]  /*bc50*/  SHF.R.S32.HI R83, RZ, 0x1f, R77 ;  /* 0x0000001fff537819 */ /* 0x000fe2000001144d */
[----:B------:R-:W-:Y:S01]  /*bc60*/  IMAD.X R191, R78, 0x1, R191, P6 ;  /* 0x000000014ebf7824 */ /* 0x000fe200030e06bf */
[-C--:B------:R-:W-:Y:S02]  /*bc70*/  IADD3 R82, P2, PT, R215, R77.reuse, RZ ;  /* 0x0000004dd7527210 */ /* 0x080fe40007f5e0ff */
[----:B------:R-:W-:Y:S01]  /*bc80*/  IADD3 R84, P4, PT, R213, R77, RZ ;  /* 0x0000004dd5547210 */ /* 0x000fe20007f9e0ff */
[----:B------:R-:W-:Y:S01]  /*bc90*/  IMAD R77, R76, 0x18, RZ ;  /* 0x000000184c4d7824 */ /* 0x000fe200078e02ff */
[----:B------:R-:W-:-:S02]  /*bca0*/  SHF.R.S32.HI R87, RZ, 0x1f, R138 ;  /* 0x0000001fff577819 */ /* 0x000fc4000001148a */
[-C--:B------:R-:W-:Y:S02]  /*bcb0*/  IADD3 R86, P5, PT, R215, R138.reuse, RZ ;  /* 0x0000008ad7567210 */ /* 0x080fe40007fbe0ff */
[----:B------:R-:W-:Y:S01]  /*bcc0*/  IADD3.X R81, PT, PT, R12, R83, RZ, P2, !PT ;  /* 0x000000530c517210 */ /* 0x000fe200017fe4ff */
[----:B------:R-:W-:Y:S01]  /*bcd0*/  IMAD.X R83, R78, 0x1, R83, P4 ;  /* 0x000000014e537824 */ /* 0x000fe200020e0653 */
        /* <DEDUP_REMOVED lines=34> */
[----:B------:R-:W-:Y:S01]  /*bf00*/  IADD3 R116, P6, PT, R213, R138, RZ ;  /* 0x0000008ad5747210 */ /* 0x000fe20007fde0ff */
[----:B------:R-:W-:Y:S01]  /*bf10*/  IMAD R138, R76, 0x11, RZ ;  /* 0x000000114c8a7824 */ /* 0x000fe200078e02ff */
[----:B------:R-:W-:Y:S01]  /*bf20*/  IADD3.X R105, PT, PT, R12, R107, RZ, P2, !PT ;  /* 0x0000006b0c697210 */ /* 0x000fe200017fe4ff */
[----:B------:R-:W-:Y:S01]  /*bf30*/  IMAD.X R107, R78, 0x1, R107, P4 ;  /* 0x000000014e6b7824 */ /* 0x000fe200020e066b */
[----:B------:R-:W-:Y:S01]  /*bf40*/  SHF.R.S32.HI R119, RZ, 0x1f, R77 ;  /* 0x0000001fff777819 */ /* 0x000fe2000001144d */
[--C-:B------:R-:W-:Y:S01]  /*bf50*/  IMAD.X R109, R12, 0x1, R111.reuse, P5 ;  /* 0x000000010c6d7824 */ /* 0x100fe200028e066f */
[-C--:B------:R-:W-:Y:S01]  /*bf60*/  IADD3 R118, P2, PT, R215, R77.reuse, RZ ;  /* 0x0000004dd7767210 */ /* 0x080fe20007f5e0ff */
[----:B------:R-:W-:Y:S01]  /*bf70*/  IMAD.X R111, R78, 0x1, R111, P6 ;  /* 0x000000014e6f7824 */ /* 0x000fe200030e066f */
[----:B------:R-:W-:-:S02]  /*bf80*/  IADD3 R120, P4, PT, R213, R77, RZ ;  /* 0x0000004dd5787210 */ /* 0x000fc40007f9e0ff */
[----:B------:R-:W-:Y:S01]  /*bf90*/  SHF.L.U32 R77, R76, 0x4, RZ ;  /* 0x000000044c4d7819 */ /* 0x000fe200000006ff */
[----:B------:R-:W-:Y:S01]  /*bfa0*/  IMAD.X R117, R12, 0x1, R119, P2 ;  /* 0x000000010c757824 */ /* 0x000fe200010e0677 */
        /* <DEDUP_REMOVED lines=11> */
[----:B------:R-:W-:Y:S02]  /*c060*/  SHF.R.S32.HI R131, RZ, 0x1f, R138 ;  /* 0x0000001fff837819 */ /* 0x000fe4000001148a */
[-C--:B------:R-:W-:Y:S02]  /*c070*/  IADD3 R130, P5, PT, R215, R138.reuse, RZ ;  /* 0x0000008ad7827210 */ /* 0x080fe40007fbe0ff */
[----:B------:R-:W-:Y:S01]  /*c080*/  IADD3.X R125, PT, PT, R12, R127, RZ, P2, !PT ;  /* 0x0000007f0c7d7210 */ /* 0x000fe200017fe4ff */
[----:B------:R-:W-:Y:S01]  /*c090*/  IMAD.X R127, R78, 0x1, R127, P4 ;  /* 0x000000014e7f7824 */ /* 0x000fe200020e067f */
[----:B------:R-:W-:Y:S01]  /*c0a0*/  IADD3 R132, P6, PT, R213, R138, RZ ;  /* 0x0000008ad5847210 */ /* 0x000fe20007fde0ff */
[----:B------:R-:W-:Y:S01]  /*c0b0*/  IMAD.X R129, R12, 0x1, R131, P5 ;  /* 0x000000010c817824 */ /* 0x000fe200028e0683 */
[----:B------:R-:W-:-:S02]  /*c0c0*/  SHF.R.S32.HI R135, RZ, 0x1f, R77 ;  /* 0x0000001fff877819 */ /* 0x000fc4000001144d */
[-C--:B------:R-:W-:Y:S02]  /*c0d0*/  IADD3 R134, P2, PT, R215, R77.reuse, RZ ;  /* 0x0000004dd7867210 */ /* 0x080fe40007f5e0ff */
[----:B------:R-:W-:Y:S01]  /*c0e0*/  IADD3 R136, P4, PT, R213, R77, RZ ;  /* 0x0000004dd5887210 */ /* 0x000fe20007f9e0ff */
[----:B------:R-:W-:Y:S01]  /*c0f0*/  IMAD R77, R76, 0xc, RZ ;  /* 0x0000000c4c4d7824 */ /* 0x000fe200078e02ff */
[----:B------:R-:W-:Y:S01]  /*c100*/  SHF.R.S32.HI R139, RZ, 0x1f, R140 ;  /* 0x0000001fff8b7819 */ /* 0x000fe2000001148c */
[--C-:B------:R-:W-:Y:S01]  /*c110*/  IMAD.X R133, R12, 0x1, R135.reuse, P2 ;  /* 0x000000010c857824 */ /* 0x100fe200010e0687 */
[-C--:B------:R-:W-:Y:S01]  /*c120*/  IADD3 R138, P5, PT, R215, R140.reuse, RZ ;  /* 0x0000008cd78a7210 */ /* 0x080fe20007fbe0ff */
[C---:B------:R-:W-:Y:S01]  /*c130*/  IMAD.X R135, R78.reuse, 0x1, R135, P4 ;  /* 0x000000014e877824 */ /* 0x040fe200020e0687 */
[----:B------:R-:W-:Y:S02]  /*c140*/  IADD3.X R131, PT, PT, R78, R131, RZ, P6, !PT ;  /* 0x000000834e837210 */ /* 0x000fe400037fe4ff */
[----:B------:R-:W-:-:S02]  /*c150*/  IADD3 R140, P6, PT, R213, R140, RZ ;  /* 0x0000008cd58c7210 */ /* 0x000fc40007fde0ff */
[----:B------:R-:W-:Y:S02]  /*c160*/  SHF.R.S32.HI R143, RZ, 0x1f, R77 ;  /* 0x0000001fff8f7819 */ /* 0x000fe4000001144d */
[-C--:B------:R-:W-:Y:S02]  /*c170*/  IADD3 R142, P2, PT, R215, R77.reuse, RZ ;  /* 0x0000004dd78e7210 */ /* 0x080fe40007f5e0ff */
[----:B------:R-:W-:Y:S01]  /*c180*/  IADD3 R144, P4, PT, R213, R77, RZ ;  /* 0x0000004dd5907210 */ /* 0x000fe20007f9e0ff */
[----:B------:R-:W-:Y:S01]  /*c190*/  IMAD R77, R76, 0xa, RZ ;  /* 0x0000000a4c4d7824 */ /* 0x000fe200078e02ff */
[----:B------:R-:W-:Y:S01]  /*c1a0*/  IADD3.X R137, PT, PT, R12, R139, RZ, P5, !PT ;  /* 0x0000008b0c897210 */ /* 0x000fe20002ffe4ff */
[----:B------:R-:W-:Y:S01]  /*c1b0*/  IMAD.X R139, R78, 0x1, R139, P6 ;  /* 0x000000014e8b7824 */ /* 0x000fe200030e068b */
[----:B------:R-:W-:Y:S02]  /*c1c0*/  SHF.R.S32.HI R147, RZ, 0x1f, R141 ;  /* 0x0000001fff937819 */ /* 0x000fe4000001148d */
[----:B------:R-:W-:-:S02]  /*c1d0*/  IADD3 R146, P5, PT, R215, R141, RZ ;  /* 0x0000008dd7927210 */ /* 0x000fc40007fbe0ff */
[----:B------:R-:W-:Y:S01]  /*c1e0*/  IADD3 R148, P6, PT, R213, R141, RZ ;  /* 0x0000008dd5947210 */ /* 0x000fe20007fde0ff */
[C---:B------:R-:W-:Y:S01]  /*c1f0*/  IMAD.X R141, R12.reuse, 0x1, R143, P2 ;  /* 0x000000010c8d7824 */ /* 0x040fe200010e068f */
[----:B------:R-:W-:Y:S01]  /*c200*/  SHF.R.S32.HI R151, RZ, 0x1f, R77 ;  /* 0x0000001fff977819 */ /* 0x000fe2000001144d */
[----:B------:R-:W-:Y:S01]  /*c210*/  IMAD.X R145, R12, 0x1, R147, P5 ;  /* 0x000000010c917824 */ /* 0x000fe200028e0693 */
[----:B------:R-:W-:Y:S02]  /*c220*/  IADD3 R150, P2, PT, R215, R77, RZ ;  /* 0x0000004dd7967210 */ /* 0x000fe40007f5e0ff */
[----:B------:R-:W-:Y:S02]  /*c230*/  IADD3.X R143, PT, PT, R78, R143, RZ, P4, !PT ;  /* 0x0000008f4e8f7210 */ /* 0x000fe400027fe4ff */
[----:B------:R-:W-:Y:S01]  /*c240*/  IADD3 R152, P4, PT, R213, R77, RZ ;  /* 0x0000004dd5987210 */ /* 0x000fe20007f9e0ff */
[----:B------:R-:W-:Y:S01]  /*c250*/  IMAD.SHL.U32 R77, R76, 0x8, RZ ;  /* 0x000000084c4d7824 */ /* 0x000fe200078e00ff */
[----:B------:R-:W-:-:S02]  /*c260*/  IADD3.X R147, PT, PT, R78, R147, RZ, P6, !PT ;  /* 0x000000934e937210 */ /* 0x000fc400037fe4ff */
[----:B------:R-:W-:Y:S02]  /*c270*/  SHF.R.S32.HI R155, RZ, 0x1f, R149 ;  /* 0x0000001fff9b7819 */ /* 0x000fe40000011495 */
[-C--:B------:R-:W-:Y:S02]  /*c280*/  IADD3 R154, P5, PT, R215, R149.reuse, RZ ;  /* 0x00000095d79a7210 */ /* 0x080fe40007fbe0ff */
[----:B------:R-:W-:Y:S01]  /*c290*/  IADD3 R156, P6, PT, R213, R149, RZ ;  /* 0x00000095d59c7210 */ /* 0x000fe20007fde0ff */
[----:B------:R-:W-:Y:S01]  /*c2a0*/  IMAD.X R149, R12, 0x1, R151, P2 ;  /* 0x000000010c957824 */ /* 0x000fe200010e0697 */
[----:B------:R-:W-:Y:S01]  /*c2b0*/  SHF.R.S32.HI R159, RZ, 0x1f, R77 ;  /* 0x0000001fff9f7819 */ /* 0x000fe2000001144d */
[----:B------:R-:W-:Y:S01]  /*c2c0*/  IMAD.X R151, R78, 0x1, R151, P4 ;  /* 0x000000014e977824 */ /* 0x000fe200020e0697 */
[-C--:B------:R-:W-:Y:S02]  /*c2d0*/  IADD3 R158, P2, PT, R215, R77.reuse, RZ ;  /* 0x0000004dd79e7210 */ /* 0x080fe40007f5e0ff */
[----:B------:R-:W-:Y:S01]  /*c2e0*/  IADD3 R160, P4, PT, R213, R77, RZ ;  /* 0x0000004dd5a07210 */ /* 0x000fe20007f9e0ff */
[----:B------:R-:W-:Y:S01]  /*c2f0*/  IMAD R77, R76, 0x6, RZ ;  /* 0x000000064c4d7824 */ /* 0x000fe200078e02ff */
[----:B------:R-:W-:Y:S01]  /*c300*/  IADD3.X R153, PT, PT, R12, R155, RZ, P5, !PT ;  /* 0x0000009b0c997210 */ /* 0x000fe20002ffe4ff */
[----:B------:R-:W-:Y:S01]  /*c310*/  IMAD.X R155, R78, 0x1, R155, P6 ;  /* 0x000000014e9b7824 */ /* 0x000fe200030e069b */
        /* <DEDUP_REMOVED lines=10> */
[-C--:B------:R-:W-:Y:S02]  /*c3c0*/  IADD3 R170, P5, PT, R215, R165.reuse, RZ ;  /* 0x000000a5d7aa7210 */ /* 0x080fe40007fbe0ff */
[----:B------:R-:W-:Y:S01]  /*c3d0*/  IADD3 R172, P6, PT, R213, R165, RZ ;  /* 0x000000a5d5ac7210 */ /* 0x000fe20007fde0ff */
[----:B------:R-:W-:Y:S01]  /*c3e0*/  IMAD.X R165, R12, 0x1, R167, P2 ;  /* 0x000000010ca57824 */ /* 0x000fe200010e06a7 */
[----:B------:R-:W-:Y:S01]  /*c3f0*/  SHF.R.S32.HI R175, RZ, 0x1f, R77 ;  /* 0x0000001fffaf7819 */ /* 0x000fe2000001144d */
[----:B------:R-:W-:Y:S01]  /*c400*/  IMAD.X R167, R78, 0x1, R167, P4 ;  /* 0x000000014ea77824 */ /* 0x000fe200020e06a7 */
[-C--:B------:R-:W-:Y:S02]  /*c410*/  IADD3 R174, P2, PT, R215, R77.reuse, RZ ;  /* 0x0000004dd7ae7210 */ /* 0x080fe40007f5e0ff */
[----:B------:R-:W-:Y:S01]  /*c420*/  IADD3 R176, P4, PT, R213, R77, RZ ;  /* 0x0000004dd5b07210 */ /* 0x000fe20007f9e0ff */
[----:B------:R-:W-:Y:S01]  /*c430*/  IMAD.SHL.U32 R77, R76, 0x2, RZ ;  /* 0x000000024c4d7824 */ /* 0x000fe200078e00ff */
[----:B------:R-:W-:Y:S01]  /*c440*/  IADD3.X R169, PT, PT, R12, R171, RZ, P5, !PT ;  /* 0x000000ab0ca97210 */ /* 0x000fe20002ffe4ff */
[----:B------:R-:W-:Y:S01]  /*c450*/  IMAD.X R171, R78, 0x1, R171, P6 ;  /* 0x000000014eab7824 */ /* 0x000fe200030e06ab */
[----:B------:R-:W-:-:S02]  /*c460*/  IADD3 R178, P5, PT, R215, R173, RZ ;  /* 0x000000add7b27210 */ /* 0x000fc40007fbe0ff */
[----:B------:R-:W-:Y:S02]  /*c470*/  IADD3 R180, P6, PT, R213, R173, RZ ;  /* 0x000000add5b47210 */ /* 0x000fe40007fde0ff */
[C---:B------:R-:W-:Y:S01]  /*c480*/  IADD3.X R173, PT, PT, R12.reuse, R175, RZ, P2, !PT ;  /* 0x000000af0cad7210 */ /* 0x040fe200017fe4ff */
[----:B------:R-:W-:Y:S01]  /*c490*/  IMAD.X R177, R12, 0x1, R179, P5 ;  /* 0x000000010cb17824 */ /* 0x000fe200028e06b3 */
[----:B------:R-:W-:Y:S01]  /*c4a0*/  SHF.R.S32.HI R183, RZ, 0x1f, R77 ;  /* 0x0000001fffb77819 */ /* 0x000fe2000001144d */
[C---:B------:R-:W-:Y:S01]  /*c4b0*/  IMAD.X R175, R78.reuse, 0x1, R175, P4 ;  /* 0x000000014eaf7824 */ /* 0x040fe200020e06af */
[C---:B------:R-:W-:Y:S02]  /*c4c0*/  IADD3 R182, P2, PT, R215.reuse, R77, RZ ;  /* 0x0000004dd7b67210 */ /* 0x040fe40007f5e0ff */
[----:B------:R-:W-:Y:S02]  /*c4d0*/  IADD3 R186, P5, PT, R215, R76, RZ ;  /* 0x0000004cd7ba7210 */ /* 0x000fe40007fbe0ff */
[----:B------:R-:W-:Y:S01]  /*c4e0*/  IADD3.X R179, PT, PT, R78, R179, RZ, P6, !PT ;  /* 0x000000b34eb37210 */ /* 0x000fe200037fe4ff */
[----:B------:R-:W-:Y:S01]  /*c4f0*/  IMAD.X R181, R12, 0x1, R183, P2 ;  /* 0x000000010cb57824 */ /* 0x000fe200010e06b7 */
[----:B------:R-:W-:-:S02]  /*c500*/  LEA R189, P2, R214, UR26, 0x5 ;  /* 0x0000001ad6bd7c11 */ /* 0x000fc4000f8428ff */
[----:B------:R-:W-:Y:S02]  /*c510*/  IADD3 R184, P4, PT, R213, R77, RZ ;  /* 0x0000004dd5b87210 */ /* 0x000fe40007f9e0ff */
[----:B------:R-:W-:Y:S01]  /*c520*/  LEA.HI.X R80, R214, UR27, R5, 0x5, P2 ;  /* 0x0000001bd6507c11 */ /* 0x000fe200090f2c05 */
[----:B------:R-:W-:Y:S01]  /*c530*/  IMAD.SHL.U32 R214, R7, 0x4, RZ ;  /* 0x0000000407d67824 */ /* 0x000fe200078e00ff */
[----:B------:R-:W-:Y:S01]  /*c540*/  LEA.HI R5, R11, R243, RZ, 0x5 ;  /* 0x000000f30b057211 */ /* 0x000fe200078f28ff */
[----:B------:R-:W-:Y:S01]  /*c550*/  IMAD.X R183, R78, 0x1, R183, P4 ;  /* 0x000000014eb77824 */ /* 0x000fe200020e06b7 */
[----:B------:R-:W-:Y:S02]  /*c560*/  IADD3 R76, P6, PT, R213, R76, RZ ;  /* 0x0000004cd54c7210 */ /* 0x000fe40007fde0ff */
[----:B------:R-:W-:Y:S02]  /*c570*/  SHF.R.S32.HI R5, RZ, 0x5, R5 ;  /* 0x00000005ff057819 */ /* 0x000fe40000011405 */
[----:B------:R-:W-:Y:S01]  /*c580*/  IADD3.X R185, PT, PT, R12, R187, RZ, P5, !PT ;  /* 0x000000bb0cb97210 */ /* 0x000fe20002ffe4ff */
[----:B------:R-:W-:Y:S01]  /*c590*/  IMAD.X R187, R78, 0x1, R187, P6 ;  /* 0x000000014ebb7824 */ /* 0x000fe200030e06bb */
[----:B------:R-:W-:Y:S01]  /*c5a0*/  LEA R75, P4, R212, UR24, 0x5 ;  /* 0x00000018d44b7c11 */ /* 0x000fe2000f8828ff */
[----:B------:R-:W-:Y:S01]  /*c5b0*/  IMAD.SHL.U32 R188, R76, 0x4, RZ ;  /* 0x000000044cbc7824 */ /* 0x000fe200078e00ff */
[----:B------:R-:W-:-:S02]  /*c5c0*/  VIMNMX R242, PT, PT, R5, 0x2, !PT ;  /* 0x0000000205f27848 */ /* 0x000fc40007fe0100 */
[----:B------:R-:W-:Y:S02]  /*c5d0*/  SHF.L.U64.HI R77, R215, 0x2, R12 ;  /* 0x00000002d74d7819 */ /* 0x000fe4000001020c */
[----:B------:R-:W-:Y:S01]  /*c5e0*/  SHF.L.U64.HI R78, R213, 0x2, R78 ;  /* 0x00000002d54e7819 */ /* 0x000fe2000001024e */
[----:B------:R-:W-:Y:S01]  /*c5f0*/  VIADD R242, R242, 0xffffffff ;  /* 0xfffffffff2f27836 */ /* 0x000fe20000000000 */
[----:B------:R-:W-:Y:S01]  /*c600*/  LEA.HI.X R79, R212, UR25, R4, 0x5, P4 ;  /* 0x00000019d44f7c11 */ /* 0x000fe2000a0f2c04 */
[----:B------:R-:W-:Y:S01]  /*c610*/  IMAD.MOV.U32 R4, RZ, RZ, RZ ;  /* 0x000000ffff047224 */ /* 0x000fe200078e00ff */
[----:B------:R-:W-:Y:S01]  /*c620*/  SHF.L.U64.HI R241, R240, 0x2, R241 ;  /* 0x00000002f0f17819 */ /* 0x000fe200000102f1 */
[----:B------:R-:W-:Y:S01]  /*c630*/  IMAD.SHL.U32 R212, R6, 0x4, RZ ;  /* 0x0000000406d47824 */ /* 0x000fe200078e00ff */
[C---:B------:R-:W-:Y:S01]  /*c640*/  SHF.L.U64.HI R239, R238.reuse, 0x2, R239 ;  /* 0x00000002eeef7819 */ /* 0x040fe200000102ef */
[----:B------:R-:W-:Y:S01]  /*c650*/  IMAD.SHL.U32 R238, R238, 0x4, RZ ;  /* 0x00000004eeee7824 */ /* 0x000fe200078e00ff */
[C---:B------:R-:W-:Y:S01]  /*c660*/  SHF.L.U64.HI R237, R236.reuse, 0x2, R237 ;  /* 0x00000002eced7819 */ /* 0x040fe200000102ed */
[----:B------:R-:W-:Y:S01]  /*c670*/  IMAD.SHL.U32 R236, R236, 0x4, RZ ;  /* 0x00000004ecec7824 */ /* 0x000fe200078e00ff */
[----:B------:R-:W-:-:S02]  /*c680*/  SHF.L.U64.HI R235, R234, 0x2, R235 ;  /* 0x00000002eaeb7819 */ /* 0x000fc400000102eb */
[C---:B------:R-:W-:Y:S01]  /*c690*/  SHF.L.U64.HI R233, R232.reuse, 0x2, R233 ;  /* 0x00000002e8e97819 */ /* 0x040fe200000102e9 */
[----:B------:R-:W-:Y:S01]  /*c6a0*/  IMAD.SHL.U32 R232, R232, 0x4, RZ ;  /* 0x00000004e8e87824 */ /* 0x000fe200078e00ff */
[C---:B------:R-:W-:Y:S01]  /*c6b0*/  SHF.L.U64.HI R231, R230.reuse, 0x2, R231 ;  /* 0x00000002e6e77819 */ /* 0x040fe200000102e7 */
[----:B------:R-:W-:Y:S01]  /*c6c0*/  IMAD.SHL.U32 R230, R230, 0x4, RZ ;  /* 0x00000004e6e67824 */ /* 0x000fe200078e00ff */
[----:B------:R-:W-:Y:S02]  /*c6d0*/  SHF.L.U64.HI R229, R228, 0x2, R229 ;  /* 0x00000002e4e57819 */ /* 0x000fe400000102e5 */
[C---:B------:R-:W-:Y:S01]  /*c6e0*/  SHF.L.U64.HI R227, R226.reuse, 0x2, R227 ;  /* 0x00000002e2e37819 */ /* 0x040fe200000102e3 */
[----:B------:R-:W-:Y:S01]  /*c6f0*/  IMAD.SHL.U32 R226, R226, 0x4, RZ ;  /* 0x00000004e2e27824 */ /* 0x000fe200078e00ff */
[C---:B------:R-:W-:Y:S01]  /*c700*/  SHF.L.U64.HI R225, R224.reuse, 0x2, R225 ;  /* 0x00000002e0e17819 */ /* 0x040fe200000102e1 */
[----:B------:R-:W-:Y:S01]  /*c710*/  IMAD.SHL.U32 R224, R224, 0x4, RZ ;  /* 0x00000004e0e07824 */ /* 0x000fe200078e00ff */
[----:B------:R-:W-:-:S02]  /*c720*/  SHF.L.U64.HI R223, R222, 0x2, R223 ;  /* 0x00000002dedf7819 */ /* 0x000fc400000102df */
[C---:B------:R-:W-:Y:S01]  /*c730*/  SHF.L.U64.HI R221, R220.reuse, 0x2, R221 ;  /* 0x00000002dcdd7819 */ /* 0x040fe200000102dd */
[----:B------:R-:W-:Y:S01]  /*c740*/  IMAD.SHL.U32 R220, R220, 0x4, RZ ;  /* 0x00000004dcdc7824 */ /* 0x000fe200078e00ff */
[----:B------:R-:W-:Y:S02]  /*c750*/  SHF.L.U64.HI R217, R216, 0x2, R217 ;  /* 0x00000002d8d97819 */ /* 0x000fe400000102d9 */
        /* <DEDUP_REMOVED lines=103> */
[----:B------:R-:W-:Y:S02]  /*cdd0*/  SHF.L.U64.HI R187, R76, 0x2, R187 ;  /* 0x000000024cbb7819 */ /* 0x000fe400000102bb */
[----:B------:R-:W-:-:S02]  /*cde0*/  SHF.L.U32 R240, R240, 0x2, RZ ;  /* 0x00000002f0f07819 */ /* 0x000fc400000006ff */
[----:B------:R-:W-:Y:S02]  /*cdf0*/  SHF.L.U32 R234, R234, 0x2, RZ ;  /* 0x00000002eaea7819 */ /* 0x000fe400000006ff */
[----:B------:R-:W-:Y:S02]  /*ce00*/  SHF.L.U32 R228, R228, 0x2, RZ ;  /* 0x00000002e4e47819 */ /* 0x000fe400000006ff */
[----:B------:R-:W-:Y:S02]  /*ce10*/  SHF.L.U32 R222, R222, 0x2, RZ ;  /* 0x00000002dede7819 */ /* 0x000fe400000006ff */
[----:B------:R-:W-:Y:S02]  /*ce20*/  SHF.L.U64.HI R219, R8, 0x2, R219 ;  /* 0x0000000208db7819 */ /* 0x000fe400000102db */
[----:B------:R-:W-:Y:S02]  /*ce30*/  SHF.L.U32 R216, R216, 0x2, RZ ;  /* 0x00000002d8d87819 */ /* 0x000fe400000006ff */
[----:B------:R-:W-:-:S02]  /*ce40*/  SHF.L.U64.HI R215, R7, 0x2, R10 ;  /* 0x0000000207d77819 */ /* 0x000fc4000001020a */
[----:B------:R-:W-:Y:S02]  /*ce50*/  SHF.L.U64.HI R213, R6, 0x2, R9 ;  /* 0x0000000206d57819 */ /* 0x000fe40000010209 */
[----:B------:R-:W-:Y:S02]  /*ce60*/  SHF.L.U32 R210, R210, 0x2, RZ ;  /* 0x00000002d2d27819 */ /* 0x000fe400000006ff */
[----:B------:R-:W-:Y:S02]  /*ce70*/  SHF.L.U32 R204, R204, 0x2, RZ ;  /* 0x00000002cccc7819 */ /* 0x000fe400000006ff */
[----:B------:R-:W-:Y:S02]  /*ce80*/  SHF.L.U32 R198, R198, 0x2, RZ ;  /* 0x00000002c6c67819 */ /* 0x000fe400000006ff */
[----:B------:R-:W-:Y:S02]  /*ce90*/  SHF.L.U32 R192, R192, 0x2, RZ ;  /* 0x00000002c0c07819 */ /* 0x000fe400000006ff */
[----:B------:R-:W-:-:S02]  /*cea0*/  SHF.L.U32 R84, R84, 0x2, RZ ;  /* 0x0000000254547819 */ /* 0x000fc400000006ff */
[----:B------:R-:W-:Y:S02]  /*ceb0*/  SHF.L.U32 R90, R90, 0x2, RZ ;  /* 0x000000025a5a7819 */ /* 0x000fe400000006ff */
        /* <DEDUP_REMOVED lines=15> */
[----:B------:R-:W-:-:S07]  /*cfb0*/  IADD3 R76, PT, PT, R5, -0x8, RZ ;  /* 0xfffffff8054c7810 */ /* 0x000fce0007ffe0ff */
.L_x_11:
[----:B------:R-:W-:Y:S01]  /*cfc0*/  IMAD.U32 R4, R4, -0x80000000, RZ ;  /* 0x8000000004047824 */ /* 0x000fe200078e00ff */
[----:B------:R-:W-:-:S03]  /*cfd0*/  UIADD3 UR11, UPT, UPT, UR11, 0x1, URZ ;  /* 0x000000010b0b7890 */ /* 0x000fc6000fffe0ff */
[----:B------:R-:W1:Y:S01]  /*cfe0*/  SYNCS.PHASECHK.TRANS64.TRYWAIT P2, [UR6], R4 ;  /* 0x00000004ff0075a7 */ /* 0x000e620008041106 */
[----:B------:R-:W-:-:S04]  /*cff0*/  UISETP.GT.AND UP1, UPT, UR11, 0x6, UPT ;  /* 0x000000060b00788c */ /* 0x000fc8000bf24270 */
[----:B------:R-:W-:-:S04]  /*d000*/  USEL UR11, UR11, URZ, !UP1 ;  /* 0x000000ff0b0b7287 */ /* 0x000fc8000c800000 */
[----:B------:R-:W-:Y:S01]  /*d010*/  ULEA UR42, UR11, UR4, 0xf ;  /* 0x000000040b2a7291 */ /* 0x000fe2000f8e78ff */
[----:B-12---:R-:W-:Y:S11]  /*d020*/  @!P2 BRA `(.L_x_9) ;  /* 0x0000004800a4a947 */ /* 0x006ff60003800000 */
.L_x_17:
[----:B------:R-:W-:-:S04]  /*d030*/  DEPBAR.LE SB0, 0xc ;  /* 0x000083000000791a */ /* 0x000fc80000000000 */
[----:B------:R-:W-:Y:S01]  /*d040*/  BAR.SYNC.DEFER_BLOCKING 0x0 ;  /* 0x0000000000007b1d */ /* 0x000fe20000010000 */
[----:B------:R-:W-:Y:S02]  /*d050*/  UIADD3 UR10, UPT, UPT, UR10, 0x1, URZ ;  /* 0x000000010a0a7890 */ /* 0x000fe4000fffe0ff */
[----:B------:R-:W-:Y:S02]  /*d060*/  ULEA UR6, UR14, UR4, 0x3 ;  /* 0x000000040e067291 */ /* 0x000fe4000f8e18ff */
[----:B------:R-:W-:Y:S02]  /*d070*/  UISETP.GT.AND UP1, UPT, UR10, 0x7, UPT ;  /* 0x000000070a00788c */ /* 0x000fe4000bf24270 */
[----:B------:R-:W-:Y:S02]  /*d080*/  UIADD3 UR6, UPT, UPT, UR6, 0x48000, URZ ;  /* 0x0004800006067890 */ /* 0x000fe4000fffe0ff */
[----:B------:R-:W-:Y:S01]  /*d090*/  USEL UR10, UR10, URZ, !UP1 ;  /* 0x000000ff0a0a7287 */ /* 0x000fe2000c800000 */
[----:B------:R-:W-:Y:S01]  /*d0a0*/  UMOV UR8, UR12 ;  /* 0x0000000c00087c82 */ /* 0x000fe20008000000 */
[----:B------:R-:W1:Y:S04]  /*d0b0*/  LDSM.16.M88.4 R36, [R68+UR42] ;  /* 0x0000002a4424783b */ /* 0x000e680008000200 */
[----:B------:R-:W2:Y:S04]  /*d0c0*/  LDSM.16.M88.4 R8, [R68+UR42+0x800] ;  /* 0x0008002a4408783b */ /* 0x000ea80008000200 */
[----:B------:R-:W3:Y:S04]  /*d0d0*/  LDSM.16.M88.4 R40, [R68+UR42+0x1000] ;  /* 0x0010002a4428783b */ /* 0x000ee80008000200 */
[----:B------:R-:W4:Y:S04]  /*d0e0*/  LDSM.16.M88.4 R12, [R68+UR42+0x1800] ;  /* 0x0018002a440c783b */ /* 0x000f280008000200 */
[----:B------:R-:W5:Y:S04]  /*d0f0*/  LDSM.16.M88.4 R32, [R68+UR42+0x2000] ;  /* 0x0020002a4420783b */ /* 0x000f680008000200 */
[----:B------:R-:W5:Y:S04]  /*d100*/  LDSM.16.M88.4 R16, [R68+UR42+0x2800] ;  /* 0x0028002a4410783b */ /* 0x000f680008000200 */
[----:B------:R-:W5:Y:S04]  /*d110*/  LDSM.16.M88.4 R48, [R68+UR42+0x3000] ;  /* 0x0030002a4430783b */ /* 0x000f680008000200 */
[----:B------:R-:W5:Y:S04]  /*d120*/  LDSM.16.M88.4 R20, [R68+UR42+0x3800] ;  /* 0x0038002a4414783b */ /* 0x000f680008000200 */
[----:B------:R-:W5:Y:S04]  /*d130*/  LDSM.16.M88.4 R52, [R68+UR42+0x4000] ;  /* 0x0040002a4434783b */ /* 0x000f680008000200 */
[----:B------:R-:W5:Y:S01]  /*d140*/  LDSM.16.M88.4 R24, [R68+UR42+0x4800] ;  /* 0x0048002a4418783b */ /* 0x000f620008000200 */
[----:B-1----:R-:W-:-:S03]  /*d150*/  IMAD.MOV.U32 R5, RZ, RZ, R38 ;  /* 0x000000ffff057224 */ /* 0x002fc600078e0026 */
[----:B------:R-:W-:Y:S01]  /*d160*/  LDSM.16.M88.4 R56, [R68+UR42+0x5000] ;  /* 0x0050002a4438783b */ /* 0x000fe20008000200 */
[----:B------:R-:W-:Y:S01]  /*d170*/  MOV R4, R36 ;  /* 0x0000002400047202 */ /* 0x000fe20000000f00 */
[----:B------:R-:W-:Y:S01]  /*d180*/  IMAD.MOV.U32 R36, RZ, RZ, R37 ;  /* 0x000000ffff247224 */ /* 0x000fe200078e0025 */
[----:B--2---:R-:W-:Y:S01]  /*d190*/  MOV R38, R9 ;  /* 0x0000000900267202 */ /* 0x004fe20000000f00 */
[----:B------:R-:W-:Y:S01]  /*d1a0*/  IMAD.MOV.U32 R7, RZ, RZ, R10 ;  /* 0x000000ffff077224 */ /* 0x000fe200078e000a */
[----:B------:R-:W1:Y:S01]  /*d1b0*/  LDSM.16.M88.4 R28, [R68+UR42+0x5800] ;  /* 0x0058002a441c783b */ /* 0x000e620008000200 */
[----:B------:R-:W-:Y:S01]  /*d1c0*/  IMAD.MOV.U32 R6, RZ, RZ, R8 ;  /* 0x000000ffff067224 */ /* 0x000fe200078e0008 */
[----:B---3--:R-:W-:Y:S01]  /*d1d0*/  MOV R9, R42 ;  /* 0x0000002a00097202 */ /* 0x008fe20000000f00 */
[----:B------:R-:W-:Y:S01]  /*d1e0*/  IMAD.MOV.U32 R8, RZ, RZ, R40 ;  /* 0x000000ffff087224 */ /* 0x000fe200078e0028 */
[----:B------:R-:W2:Y:S01]  /*d1f0*/  LDSM.16.M88.4 R60, [R68+UR42+0x6000] ;  /* 0x0060002a443c783b */ /* 0x000ea20008000200 */
[----:B------:R-:W-:Y:S01]  /*d200*/  MOV R37, R39 ;  /* 0x0000002700257202 */ /* 0x000fe20000000f00 */
[----:B----4-:R-:W-:Y:S01]  /*d210*/  IMAD.MOV.U32 R42, RZ, RZ, R13 ;  /* 0x000000ffff2a7224 */ /* 0x010fe200078e000d */
[----:B------:R-:W-:Y:S01]  /*d220*/  MOV R10, R12 ;  /* 0x0000000c000a7202 */ /* 0x000fe20000000f00 */
[----:B------:R-:W-:Y:S01]  /*d230*/  LDSM.16.M88.4 R64, [R68+UR42+0x7000] ;  /* 0x0070002a4440783b */ /* 0x000fe20008000200 */
[----:B------:R-:W-:Y:S01]  /*d240*/  IMAD.MOV.U32 R40, RZ, RZ, R41 ;  /* 0x000000ffff287224 */ /* 0x000fe200078e0029 */
[----:B-----5:R-:W-:Y:S01]  /*d250*/  MOV R44, R33 ;  /* 0x00000021002c7202 */ /* 0x020fe20000000f00 */
[----:B------:R-:W-:Y:S01]  /*d260*/  IMAD.MOV.U32 R12, RZ, RZ, R32 ;  /* 0x000000ffff0c7224 */ /* 0x000fe200078e0020 */
[----:B------:R-:W-:Y:S01]  /*d270*/  LDSM.16.M88.4 R112, [R68+UR42+0x7800] ;  /* 0x0078002a4470783b */ /* 0x000fe20008000200 */
[----:B------:R-:W-:-:S02]  /*d280*/  IMAD.MOV.U32 R13, RZ, RZ, R34 ;  /* 0x000000ffff0d7224 */ /* 0x000fc400078e0022 */
[----:B------:R-:W-:Y:S02]  /*d290*/  IMAD.MOV.U32 R45, RZ, RZ, R35 ;  /* 0x000000ffff2d7224 */ /* 0x000fe400078e0023 */
[----:B------:R-:W3:Y:S01]  /*d2a0*/  LDSM.16.M88.4 R32, [R68+UR42+0x6800] ;  /* 0x0068002a4420783b */ /* 0x000ee20008000200 */
[----:B------:R-:W-:Y:S02]  /*d2b0*/  IMAD.MOV.U32 R39, RZ, RZ, R11 ;  /* 0x000000ffff277224 */ /* 0x000fe400078e000b */
        /* <DEDUP_REMOVED lines=8> */
[----:B------:R-:W-:Y:S01]  /*d340*/  IMAD.MOV.U32 R17, RZ, RZ, R50 ;  /* 0x000000ffff117224 */ /* 0x000fe200078e0032 */
[----:B------:R-:W-:Y:S01]  /*d350*/  MOV R50, R21 ;  /* 0x0000001500327202 */ /* 0x000fe20000000f00 */
[----:B------:R-:W-:Y:S01]  /*d360*/  IMAD.MOV.U32 R48, RZ, RZ, R49 ;  /* 0x000000ffff307224 */ /* 0x000fe200078e0031 */
[----:B------:R-:W-:Y:S01]  /*d370*/  MOV R49, R51 ;  /* 0x0000003300317202 */ /* 0x000fe20000000f00 */
[----:B------:R-:W-:Y:S01]  /*d380*/  IMAD.MOV.U32 R20, RZ, RZ, R52 ;  /* 0x000000ffff147224 */ /* 0x000fe200078e0034 */
[----:B------:R-:W-:Y:S01]  /*d390*/  MOV R21, R54 ;  /* 0x0000003600157202 */ /* 0x000fe20000000f00 */
[----:B------:R-:W-:Y:S02]  /*d3a0*/  IMAD.MOV.U32 R47, RZ, RZ, R19 ;  /* 0x000000ffff2f7224 */ /* 0x000fe400078e0013 */
[----:B------:R-:W-:-:S02]  /*d3b0*/  IMAD.MOV.U32 R52, RZ, RZ, R53 ;  /* 0x000000ffff347224 */ /* 0x000fc400078e0035 */
[----:B------:R-:W-:Y:S01]  /*d3c0*/  IMAD.MOV.U32 R19, RZ, RZ, R22 ;  /* 0x000000ffff137224 */ /* 0x000fe200078e0016 */
[----:B------:R-:W-:Y:S01]  /*d3d0*/  MOV R22, R24 ;  /* 0x0000001800167202 */ /* 0x000fe20000000f00 */
[----:B------:R-:W-:Y:S02]  /*d3e0*/  IMAD.MOV.U32 R51, RZ, RZ, R23 ;  /* 0x000000ffff337224 */ /* 0x000fe400078e0017 */
[----:B------:R-:W-:Y:S01]  /*d3f0*/  IMAD.MOV.U32 R53, RZ, RZ, R55 ;  /* 0x000000ffff357224 */ /* 0x000fe200078e0037 */
[----:B------:R-:W-:Y:S01]  /*d400*/  MOV R55, R27 ;  /* 0x0000001b00377202 */ /* 0x000fe20000000f00 */
[----:B------:R-:W-:Y:S01]  /*d410*/  IMAD.MOV.U32 R23, RZ, RZ, R26 ;  /* 0x000000ffff177224 */ /* 0x000fe200078e001a */
[----:B-1----:R-:W-:Y:S01]  /*d420*/  MOV R27, R30 ;  /* 0x0000001e001b7202 */ /* 0x002fe20000000f00 */
[----:B------:R-:W-:Y:S02]  /*d430*/  IMAD.MOV.U32 R54, RZ, RZ, R25 ;  /* 0x000000ffff367224 */ /* 0x000fe400078e0019 */
[----:B------:R-:W-:Y:S01]  /*d440*/  IMAD.MOV.U32 R24, RZ, RZ, R56 ;  /* 0x000000ffff187224 */ /* 0x000fe200078e0038 */
[----:B------:R-:W-:Y:S01]  /*d450*/  MOV R56, R57 ;  /* 0x0000003900387202 */ /* 0x000fe20000000f00 */
[----:B------:R-:W-:-:S02]  /*d460*/  IMAD.MOV.U32 R25, RZ, RZ, R58 ;  /* 0x000000ffff197224 */ /* 0x000fc400078e003a */
[----:B------:R-:W-:Y:S01]  /*d470*/  IMAD.MOV.U32 R26, RZ, RZ, R28 ;  /* 0x000000ffff1a7224 */ /* 0x000fe200078e001c */
[----:B--2---:R-:W-:Y:S01]  /*d480*/  MOV R28, R60 ;  /* 0x0000003c001c7202 */ /* 0x004fe20000000f00 */
[----:B------:R-:W-:Y:S02]  /*d490*/  IMAD.MOV.U32 R58, RZ, RZ, R29 ;  /* 0x000000ffff3a7224 */ /* 0x000fe400078e001d */
[----:B---3--:R-:W-:Y:S02]  /*d4a0*/  IMAD.MOV.U32 R30, RZ, RZ, R32 ;  /* 0x000000ffff1e7224 */ /* 0x008fe400078e0020 */
        /* <DEDUP_REMOVED lines=11> */
[----:B------:R-:W-:Y:S02]  /*d560*/  IMAD.MOV.U32 R63, RZ, RZ, R35 ;  /* 0x000000ffff3f7224 */ /* 0x000fe400078e0023 */
[----:B------:R-:W-:Y:S01]  /*d570*/  IMAD.MOV.U32 R65, RZ, RZ, R67 ;  /* 0x000000ffff417224 */ /* 0x000fe200078e0043 */
[----:B------:R-:W-:Y:S01]  /*d580*/  MOV R67, R115 ;  /* 0x0000007300437202 */ /* 0x000fe20000000f00 */
[----:B------:R-:W-:Y:S02]  /*d590*/  IMAD.MOV.U32 R35, RZ, RZ, R114 ;  /* 0x000000ffff237224 */ /* 0x000fe400078e0072 */
[----:B------:R-:W-:-:S04]  /*d5a0*/  IMAD.MOV.U32 R66, RZ, RZ, R113 ;  /* 0x000000ffff427224 */ /* 0x000fc800078e0071 */
[----:B------:R1:W-:Y:S01]  /*d5b0*/  STTM.x64 tmem[UR7+0x80], R4 ;  /* 0x00008004000079ed */ /* 0x0003e20008340007 */
[----:B------:R-:W2:Y:S02]  /*d5c0*/  FENCE.VIEW.ASYNC.T ;  /* 0x00000000000073c6 */ /* 0x000ea40000000200 */
[----:B--2---:R-:W-:Y:S06]  /*d5d0*/  BAR.SYNC.DEFER_BLOCKING 0x0 ;  /* 0x0000000000007b1d */ /* 0x004fec0000010000 */
[----:B------:R-:W-:Y:S05]  /*d5e0*/  @P0 BRA `(.L_x_10) ;  /* 0x0000000000d00947 */ /* 0x000fea0003800000 */
[----:B------:R-:W-:Y:S01]  /*d5f0*/  ULEA UR13, UR10, UR4, 0xd ;  /* 0x000000040a0d7291 */ /* 0x000fe2000f8e68ff */
[----:B------:R-:W-:Y:S01]  /*d600*/  UMOV UR12, URZ ;  /* 0x000000ff000c7c82 */ /* 0x000fe20008000000 */
[----:B------:R-:W-:Y:S02]  /*d610*/  UIADD3 UR43, UPT, UPT, UR5, 0x88, URZ ;  /* 0x00000088052b7890 */ /* 0x000fe4000fffe0ff */
[----:B------:R-:W-:Y:S02]  /*d620*/  UIADD3 UR13, UPT, UPT, UR13, 0x38000, URZ ;  /* 0x000380000d0d7890 */ /* 0x000fe4000fffe0ff */
[----:B------:R-:W-:Y:S02]  /*d630*/  UIADD3 UR44, UPT, UPT, UR5, 0x90, URZ ;  /* 0x00000090052c7890 */ /* 0x000fe4000fffe0ff */
[----:B------:R-:W-:Y:S02]  /*d640*/  USHF.R.U32.HI UR13, URZ, 0x4, UR13 ;  /* 0x00000004ff0d7899 */ /* 0x000fe4000801160d */
[----:B------:R-:W-:-:S02]  /*d650*/  UIADD3 UR45, UPT, UPT, UR5, 0x98, URZ ;  /* 0x00000098052d7890 */ /* 0x000fc4000fffe0ff */
[----:B------:R-:W-:Y:S02]  /*d660*/  USGXT.U32 UR16, UR13, 0xe ;  /* 0x0000000e0d10789a */ /* 0x000fe40008000000 */
[----:B------:R-:W-:Y:S02]  /*d670*/  UIADD3 UR46, UPT, UPT, UR5, 0x40, URZ ;  /* 0x00000040052e7890 */ /* 0x000fe4000fffe0ff */
[----:B------:R-:W-:Y:S02]  /*d680*/  UIADD3 UR26, UP1, UPT, UR16, 0x2, URZ ;  /* 0x00000002101a7890 */ /* 0x000fe4000ff3e0ff */
[----:B------:R-:W-:Y:S02]  /*d690*/  UIADD3 UR47, UPT, UPT, UR5, 0xa0, URZ ;  /* 0x000000a0052f7890 */ /* 0x000fe4000fffe0ff */
[----:B------:R-:W-:Y:S02]  /*d6a0*/  UIADD3.X UR27, UPT, UPT, UR12, 0x40004040, URZ, UP1, !UPT ;  /* 0x400040400c1b7890 */ /* 0x000fe40008ffe4ff */
[----:B------:R-:W-:-:S02]  /*d6b0*/  UIADD3 UR38, UP1, UPT, UR26, 0x2, URZ ;  /* 0x000000021a267890 */ /* 0x000fc4000ff3e0ff */
[----:B------:R-:W-:Y:S02]  /*d6c0*/  UIADD3 UR40, UP2, UPT, UR26, 0x4, URZ ;  /* 0x000000041a287890 */ /* 0x000fe4000ff5e0ff */
[----:B------:R-:W-:Y:S02]  /*d6d0*/  UIADD3.X UR39, UPT, UPT, UR27, URZ, URZ, UP1, !UPT ;  /* 0x000000ff1b277290 */ /* 0x000fe40008ffe4ff */
[----:B------:R-:W-:Y:S02]  /*d6e0*/  UIADD3.X UR41, UPT, UPT, UR27, URZ, URZ, UP2, !UPT ;  /* 0x000000ff1b297290 */ /* 0x000fe400097fe4ff */
[----:B------:R-:W-:Y:S02]  /*d6f0*/  UIADD3 UR48, UPT, UPT, UR5, 0x40, URZ ;  /* 0x0000004005307890 */ /* 0x000fe4000fffe0ff */
[----:B------:R-:W-:Y:S02]  /*d700*/  UIADD3 UR49, UPT, UPT, UR5, 0xa8, URZ ;  /* 0x000000a805317890 */ /* 0x000fe4000fffe0ff */
[----:B------:R-:W-:-:S02]  /*d710*/  UIADD3 UR50, UPT, UPT, UR5, 0x40, URZ ;  /* 0x0000004005327890 */ /* 0x000fc4000fffe0ff */
        /* <DEDUP_REMOVED lines=24> */
[----:B------:R2:W-:Y:S01]  /*d8a0*/  UTCHMMA tmem[UR47], gdesc[UR16], tmem[UR46], tmem[UR30], idesc[UR31], UPT ;  /* 0x00ff1e102f0079ea */ /* 0x0005e2000b80002e */
[----:B------:R-:W-:Y:S01]  /*d8b0*/  UMOV UR36, 0x0 ;  /* 0x0000000000247882 */ /* 0x000fe20000000000 */
[----:B------:R-:W-:Y:S01]  /*d8c0*/  UMOV UR37, 0x8100910 ;  /* 0x0810091000257882 */ /* 0x000fe20000000000 */
[----:B------:R2:W-:Y:S01]  /*d8d0*/  UTCHMMA tmem[UR49], gdesc[UR26], tmem[UR48], tmem[UR28], idesc[UR29], UPT ;  /* 0x00ff1c1a310079ea */ /* 0x0005e2000b800030 */
[----:B------:R-:W-:Y:S01]  /*d8e0*/  UMOV UR12, UR12 ;  /* 0x0000000c000c7c82 */ /* 0x000fe20008000000 */
[----:B------:R2:W-:Y:S01]  /*d8f0*/  UTCHMMA tmem[UR51], gdesc[UR38], tmem[UR50], tmem[UR34], idesc[UR35], UPT ;  /* 0x00ff2226330079ea */ /* 0x0005e2000b800032 */
[----:B------:R2:W-:Y:S01]  /*d900*/  UTCHMMA tmem[UR53], gdesc[UR40], tmem[UR52], tmem[UR36], idesc[UR37], UPT ;  /* 0x00ff2428350079ea */ /* 0x0005e2000b800034 */
[----:B------:R2:W-:Y:S01]  /*d910*/  UTCBAR [UR12], URZ ;  /* 0x000000ff0c0073e9 */ /* 0x0005e200080000ff */
[----:B------:R-:W-:Y:S01]  /*d920*/  NOP ;  /* 0x0000000000007918 */ /* 0x000fe20000000000 */
.L_x_10:
[----:B-1----:R-:W3:Y:S01]  /*d930*/  LDL R4, [R1+0x60] ;  /* 0x0000600001047983 */ /* 0x002ee20000100800 */
[----:B------:R-:W-:Y:S01]  /*d940*/  R2UR UR13, R76 ;  /* 0x000000004c0d72ca */ /* 0x000fe200000e0000 */
[----:B------:R-:W-:Y:S01]  /*d950*/  UISETP.GT.AND UP1, UPT, UR63, URZ, UPT ;  /* 0x000000ff3f00728c */ /* 0x000fe2000bf24270 */
[C---:B------:R-:W-:Y:S01]  /*d960*/  IADD3 R6, P5, PT, R75.reuse, R252, RZ ;  /* 0x000000fc4b067210 */ /* 0x040fe20007fbe0ff */
[----:B------:R-:W-:Y:S01]  /*d970*/  UISETP.GT.AND UP2, UPT, UR63, 0x1, UPT ;  /* 0x000000013f00788c */ /* 0x000fe2000bf44270 */
[----:B------:R-:W-:Y:S01]  /*d980*/  IADD3 R10, P6, PT, R75, R188, RZ ;  /* 0x000000bc4b0a7210 */ /* 0x000fe20007fde0ff */
[----:B--2---:R-:W-:Y:S01]  /*d990*/  USEL UR12, URZ, 0x4, !UP1 ;  /* 0x00000004ff0c7887 */ /* 0x004fe2000c800000 */
[C---:B------:R-:W-:Y:S01]  /*d9a0*/  IADD3.X R7, PT, PT, R79.reuse, R77, RZ, P5, !PT ;  /* 0x0000004d4f077210 */ /* 0x040fe20002ffe4ff */
[----:B------:R-:W-:Y:S01]  /*d9b0*/  UISETP.GT.AND UP3, UPT, UR63, 0x5, UPT ;  /* 0x000000053f00788c */ /* 0x000fe2000bf64270 */
[----:B------:R-:W1:Y:S01]  /*d9c0*/  S2R R5, SR_TID.X ;  /* 0x0000000000057919 */ /* 0x000e620000002100 */
[----:B------:R-:W-:Y:S01]  /*d9d0*/  IMAD.X R11, R79, 0x1, R187, P6 ;  /* 0x000000014f0b7824 */ /* 0x000fe200030e06bb */
[----:B------:R-:W-:Y:S01]  /*d9e0*/  UIADD3 UR15, UPT, UPT, UR15, 0x1, URZ ;  /* 0x000000010f0f7890 */ /* 0x000fe2000fffe0ff */
[----:B------:R-:W-:Y:S01]  /*d9f0*/  LOP3.LUT R12, R69, 0x40, RZ, 0x3c, !PT ;  /* 0x00000040450c7812 */ /* 0x000fe200078e3cff */
[----:B------:R-:W-:-:S02]  /*da00*/  UIADD3 UR14, UPT, UPT, UR14, 0x1, URZ ;  /* 0x000000010e0e7890 */ /* 0x000fc4000fffe0ff */
[----:B------:R-:W-:Y:S02]  /*da10*/  UISETP.GE.AND UP1, UPT, UR9, UR13, UPT ;  /* 0x0000000d0900728c */ /* 0x000fe4000bf26270 */
[----:B------:R-:W-:Y:S02]  /*da20*/  USEL UR13, URZ, 0x4, !UP2 ;  /* 0x00000004ff0d7887 */ /* 0x000fe4000d000000 */
[----:B------:R-:W-:Y:S02]  /*da30*/  USEL UR12, UR12, URZ, !UP1 ;  /* 0x000000ff0c0c7287 */ /* 0x000fe4000c800000 */
[----:B------:R-:W-:Y:S02]  /*da40*/  UISETP.GT.AND UP2, UPT, UR63, 0x2, UPT ;  /* 0x000000023f00788c */ /* 0x000fe4000bf44270 */
[----:B------:R-:W-:Y:S01]  /*da50*/  USEL UR13, UR13, URZ, !UP1 ;  /* 0x000000ff0d0d7287 */ /* 0x000fe2000c800000 */
[----:B------:R-:W-:Y:S01]  /*da60*/  BAR.SYNC.DEFER_BLOCKING 0x0 ;  /* 0x0000000000007b1d */ /* 0x000fe20000010000 */
[----:B------:R-:W-:Y:S01]  /*da70*/  ISETP.NE.U32.AND P4, PT, RZ, UR12, PT ;  /* 0x0000000cff007c0c */ /* 0x000fe2000bf85070 */
[----:B------:R-:W-:-:S02]  /*da80*/  USEL UR12, URZ, 0x4, !UP2 ;  /* 0x00000004ff0c7887 */ /* 0x000fc4000d000000 */
[----:B------:R-:W-:Y:S02]  /*da90*/  UISETP.GT.AND UP2, UPT, UR63, 0x3, UPT ;  /* 0x000000033f00788c */ /* 0x000fe4000bf44270 */
[----:B------:R-:W-:Y:S02]  /*daa0*/  USEL UR12, UR12, URZ, !UP1 ;  /* 0x000000ff0c0c7287 */ /* 0x000fe4000c800000 */
[----:B------:R-:W-:Y:S01]  /*dab0*/  UIADD3 UR9, UPT, UPT, UR9, 0x1, URZ ;  /* 0x0000000109097890 */ /* 0x000fe2000fffe0ff */
[----:B-1----:R-:W-:Y:S02]  /*dac0*/  LOP3.LUT R5, R5, 0x1f, RZ, 0xc0, !PT ;  /* 0x0000001f05057812 */ /* 0x002fe400078ec0ff */
[----:B---3--:R-:W-:Y:S01]  /*dad0*/  IADD3 R8, P2, PT, R75, R4, RZ ;  /* 0x000000044b087210 */ /* 0x008fe20007f5e0ff */
[----:B------:R-:W-:-:S04]  /*dae0*/  VIADD R4, R70, UR42 ;  /* 0x0000002a46047c36 */ /* 0x000fc80008000000 */
[----:B------:R-:W-:Y:S01]  /*daf0*/  IMAD.X R9, R79, 0x1, R78, P2 ;  /* 0x000000014f097824 */ /* 0x000fe200010e064e */
[----:B------:R-:W-:Y:S01]  /*db00*/  ISETP.NE.U32.AND P2, PT, RZ, UR13, PT ;  /* 0x0000000dff007c0c */ /* 0x000fe2000bf45070 */
[----:B------:R-:W-:Y:S02]  /*db10*/  USEL UR13, URZ, 0x4, !UP2 ;  /* 0x00000004ff0d7887 */ /* 0x000fe4000d000000 */
[----:B------:R-:W-:Y:S01]  /*db20*/  UISETP.GT.AND UP2, UPT, UR63, 0x4, UPT ;  /* 0x000000043f00788c */ /* 0x000fe2000bf44270 */
[----:B------:R-:W-:Y:S01]  /*db30*/  @!PT LDS RZ, [RZ] ;  /* 0x00000000fffff984 */ /* 0x000fe20000000800 */
[----:B------:R-:W-:Y:S01]  /*db40*/  @!PT LDS RZ, [RZ] ;  /* 0x00000000fffff984 */ /* 0x000fe20000000800 */
[----:B------:R-:W-:Y:S01]  /*db50*/  @!PT LDS RZ, [RZ] ;  /* 0x00000000fffff984 */ /* 0x000fe20000000800 */
[----:B------:R1:W-:Y:S01]  /*db60*/  LDGSTS.E [R4], desc[UR32][R8.64], P4 ;  /* 0x0000000008047fae */ /* 0x0003e2000a1a1020 */
[----:B------:R-:W-:-:S03]  /*db70*/  USEL UR13, UR13, URZ, !UP1 ;  /* 0x000000ff0d0d7287 */ /* 0x000fc6000c800000 */
[----:B------:R2:W-:Y:S01]  /*db80*/  LDGSTS.E [R4+0x200], desc[UR32][R6.64], P4 ;  /* 0x0020000006047fae */ /* 0x0005e2000a1a1020 */
[----:B------:R-:W-:Y:S01]  /*db90*/  ISETP.NE.U32.AND P4, PT, RZ, UR12, PT ;  /* 0x0000000cff007c0c */ /* 0x000fe2000bf85070 */
[----:B------:R-:W-:Y:S02]  /*dba0*/  USEL UR12, URZ, 0x4, !UP2 ;  /* 0x00000004ff0c7887 */ /* 0x000fe4000d000000 */
[----:B------:R-:W-:Y:S01]  /*dbb0*/  UISETP.GT.AND UP2, UPT, UR63, 0x6, UPT ;  /* 0x000000063f00788c */ /* 0x000fe2000bf44270 */
[----:B------:R3:W-:Y:S01]  /*dbc0*/  LDGSTS.E [R4+0x400], desc[UR32][R10.64], P2 ;  /* 0x004000000a047fae */ /* 0x0007e200091a1020 */
[----:B------:R-:W-:Y:S01]  /*dbd0*/  USEL UR12, UR12, URZ, !UP1 ;  /* 0x000000ff0c0c7287 */ /* 0x000fe2000c800000 */
[C---:B-1----:R-:W-:Y:S02]  /*dbe0*/  IADD3 R8, P5, PT, R75.reuse, R186, RZ ;  /* 0x000000ba4b087210 */ /* 0x042fe40007fbe0ff */
[----:B--2---:R-:W-:-:S03]  /*dbf0*/  IADD3 R6, P6, PT, R75, R184, RZ ;  /* 0x000000b84b067210 */ /* 0x004fc60007fde0ff */
[C---:B------:R-:W-:Y:S01]  /*dc00*/  IMAD.X R9, R79.reuse, 0x1, R185, P5 ;  /* 0x000000014f097824 */ /* 0x040fe200028e06b9 */
[----:B------:R-:W-:-:S04]  /*dc10*/  IADD3.X R7, PT, PT, R79, R183, RZ, P6, !PT ;  /* 0x000000b74f077210 */ /* 0x000fc800037fe4ff */
[----:B------:R1:W-:Y:S01]  /*dc20*/  LDGSTS.E [R4+0x600], desc[UR32][R8.64], P2 ;  /* 0x0060000008047fae */ /* 0x0003e200091a1020 */
[----:B---3--:R-:W-:Y:S02]  /*dc30*/  IADD3 R10, P5, PT, R75, R182, RZ ;  /* 0x000000b64b0a7210 */ /* 0x008fe40007fbe0ff */
[----:B------:R-:W-:Y:S01]  /*dc40*/  ISETP.NE.U32.AND P2, PT, RZ, UR13, PT ;  /* 0x0000000dff007c0c */ /* 0x000fe2000bf45070 */
[----:B------:R2:W-:Y:S01]  /*dc50*/  LDGSTS.E [R4+0x800], desc[UR32][R6.64], P4 ;  /* 0x0080000006047fae */ /* 0x0005e2000a1a1020 */
[----:B------:R-:W-:Y:S01]  /*dc60*/  USEL UR13, URZ, 0x4, !UP3 ;  /* 0x00000004ff0d7887 */ /* 0x000fe2000d800000 */
[----:B------:R-:W-:Y:S01]  /*dc70*/  IMAD.X R11, R79, 0x1, R181, P5 ;  /* 0x000000014f0b7824 */ /* 0x000fe200028e06b5 */
[----:B------:R-:W-:Y:S02]  /*dc80*/  UISETP.GT.AND UP3, UPT, UR63, 0xc, UPT ;  /* 0x0000000c3f00788c */ /* 0x000fe4000bf64270 */
[----:B------:R-:W-:Y:S02]  /*dc90*/  USEL UR13, UR13, URZ, !UP1 ;  /* 0x000000ff0d0d7287 */ /* 0x000fe4000c800000 */
[----:B------:R-:W-:Y:S01]  /*dca0*/  LDGSTS.E [R4+0xa00], desc[UR32][R10.64], P4 ;  /* 0x00a000000a047fae */ /* 0x000fe2000a1a1020 */
[----:B-1----:R-:W-:-:S02]  /*dcb0*/  IADD3 R8, P6, PT, R75, R180, RZ ;  /* 0x000000b44b087210 */ /* 0x002fc40007fde0ff */
[----:B------:R-:W-:Y:S01]  /*dcc0*/  ISETP.NE.U32.AND P4, PT, RZ, UR12, PT ;  /* 0x0000000cff007c0c */ /* 0x000fe2000bf85070 */
[----:B------:R-:W-:Y:S01]  /*dcd0*/  USEL UR12, URZ, 0x4, !UP2 ;  /* 0x00000004ff0c7887 */ /* 0x000fe2000d000000 */
[----:B--2---:R-:W-:Y:S01]  /*dce0*/  IADD3 R6, P5, PT, R75, R178, RZ ;  /* 0x000000b24b067210 */ /* 0x004fe20007fbe0ff */
[C---:B------:R-:W-:Y:S01]  /*dcf0*/  IMAD.X R9, R79.reuse, 0x1, R179, P6 ;  /* 0x000000014f097824 */ /* 0x040fe200030e06b3 */
[----:B------:R-:W-:Y:S02]  /*dd00*/  UISETP.GT.AND UP2, UPT, UR63, 0x7, UPT ;  /* 0x000000073f00788c */ /* 0x000fe4000bf44270 */
[----:B------:R-:W-:Y:S01]  /*dd10*/  IADD3.X R7, PT, PT, R79, R177, RZ, P5, !PT ;  /* 0x000000b14f077210 */ /* 0x000fe20002ffe4ff */
[----:B------:R-:W-:Y:S01]  /*dd20*/  USEL UR12, UR12, URZ, !UP1 ;  /* 0x000000ff0c0c7287 */ /* 0x000fe2000c800000 */
[----:B------:R1:W-:Y:S04]  /*dd30*/  LDGSTS.E [R4+0xc00], desc[UR32][R8.64], P2 ;  /* 0x00c0000008047fae */ /* 0x0003e800091a1020 */
[----:B------:R2:W-:Y:S01]  /*dd40*/  LDGSTS.E [R4+0xe00], desc[UR32][R6.64], P2 ;  /* 0x00e0000006047fae */ /* 0x0005e200091a1020 */
[----:B------:R-:W-:-:S02]  /*dd50*/  ISETP.NE.U32.AND P2, PT, RZ, UR13, PT ;  /* 0x0000000dff007c0c */ /* 0x000fc4000bf45070 */
[C---:B-1----:R-:W-:Y:S02]  /*dd60*/  IADD3 R8, P6, PT, R75.reuse, R176, RZ ;  /* 0x000000b04b087210 */ /* 0x042fe40007fde0ff */
[----:B--2---:R-:W-:-:S03]  /*dd70*/  IADD3 R6, P5, PT, R75, R174, RZ ;  /* 0x000000ae4b067210 */ /* 0x004fc60007fbe0ff */
[----:B------:R-:W-:Y:S01]  /*dd80*/  IMAD.X R9, R79, 0x1, R175, P6 ;  /* 0x000000014f097824 */ /* 0x000fe200030e06af */
[----:B------:R-:W-:Y:S01]  /*dd90*/  IADD3 R10, P6, PT, R75, R172, RZ ;  /* 0x000000ac4b0a7210 */ /* 0x000fe20007fde0ff */
[----:B------:R-:W-:-:S03]  /*dda0*/  IMAD.X R7, R79, 0x1, R173, P5 ;  /* 0x000000014f077824 */ /* 0x000fc600028e06ad */
[----:B------:R-:W-:Y:S01]  /*ddb0*/  LDGSTS.E [R4+0x1000], desc[UR32][R8.64], P4 ;  /* 0x0100000008047fae */ /* 0x000fe2000a1a1020 */
[----:B------:R-:W-:-:S03]  /*ddc0*/  IADD3.X R11, PT, PT, R79, R171, RZ, P6, !PT ;  /* 0x000000ab4f0b7210 */ /* 0x000fc600037fe4ff */
[----:B------:R1:W-:Y:S01]  /*ddd0*/  LDGSTS.E [R4+0x1200], desc[UR32][R6.64], P4 ;  /* 0x0120000006047fae */ /* 0x0003e2000a1a1020 */
[----:B------:R-:W-:Y:S01]  /*dde0*/  ISETP.NE.U32.AND P4, PT, RZ, UR12, PT ;  /* 0x0000000cff007c0c */ /* 0x000fe2000bf85070 */
[----:B------:R-:W-:Y:S02]  /*ddf0*/  USEL UR12, URZ, 0x4, !UP2 ;  /* 0x00000004ff0c7887 */ /* 0x000fe4000d000000 */
[----:B------:R2:W-:Y:S01]  /*de00*/  LDGSTS.E [R4+0x1400], desc[UR32][R10.64], P2 ;  /* 0x014000000a047fae */ /* 0x0005e200091a1020 */
[----:B------:R-:W-:Y:S02]  /*de10*/  UISETP.GT.AND UP2, UPT, UR63, 0x8, UPT ;  /* 0x000000083f00788c */ /* 0x000fe4000bf44270 */
[----:B------:R-:W-:Y:S02]  /*de20*/  USEL UR12, UR12, URZ, !UP1 ;  /* 0x000000ff0c0c7287 */ /* 0x000fe4000c800000 */
[----:B------:R-:W-:Y:S02]  /*de30*/  USEL UR13, URZ, 0x4, !UP2 ;  /* 0x00000004ff0d7887 */ /* 0x000fe4000d000000 */
[----:B------:R-:W-:Y:S01]  /*de40*/  UISETP.GT.AND UP2, UPT, UR63, 0x9, UPT ;  /* 0x000000093f00788c */ /* 0x000fe2000bf44270 */
[C---:B-1----:R-:W-:Y:S01]  /*de50*/  IADD3 R6, P6, PT, R75.reuse, R170, RZ ;  /* 0x000000aa4b067210 */ /* 0x042fe20007fde0ff */
[----:B------:R-:W-:Y:S01]  /*de60*/  USEL UR13, UR13, URZ, !UP1 ;  /* 0x000000ff0d0d7287 */ /* 0x000fe2000c800000 */
[----:B--2---:R-:W-:-:S03]  /*de70*/  IADD3 R10, P5, PT, R75, R168, RZ ;  /* 0x000000a84b0a7210 */ /* 0x004fc60007fbe0ff */
[----:B------:R-:W-:Y:S01]  /*de80*/  IMAD.X R7, R79, 0x1, R169, P6 ;  /* 0x000000014f077824 */ /* 0x000fe200030e06a9 */
[----:B------:R-:W-:Y:S01]  /*de90*/  IADD3 R8, P6, PT, R75, R166, RZ ;  /* 0x000000a64b087210 */ /* 0x000fe20007fde0ff */
[----:B------:R-:W-:-:S03]  /*dea0*/  IMAD.X R11, R79, 0x1, R167, P5 ;  /* 0x000000014f0b7824 */ /* 0x000fc600028e06a7 */
[----:B------:R1:W-:Y:S01]  /*deb0*/  LDGSTS.E [R4+0x1600], desc[UR32][R6.64], P2 ;  /* 0x0160000006047fae */ /* 0x0003e200091a1020 */
[----:B------:R-:W-:Y:S01]  /*dec0*/  ISETP.NE.U32.AND P2, PT, RZ, UR12, PT ;  /* 0x0000000cff007c0c */ /* 0x000fe2000bf45070 */
[----:B------:R-:W-:Y:S01]  /*ded0*/  USEL UR12, URZ, 0x4, !UP2 ;  /* 0x00000004ff0c7887 */ /* 0x000fe2000d000000 */
[----:B------:R-:W-:Y:S01]  /*dee0*/  IADD3.X R9, PT, PT, R79, R165, RZ, P6, !PT ;  /* 0x000000a54f097210 */ /* 0x000fe200037fe4ff */
[----:B------:R2:W-:Y:S01]  /*def0*/  LDGSTS.E [R4+0x1800], desc[UR32][R10.64], P4 ;  /* 0x018000000a047fae */ /* 0x0005e2000a1a1020 */
[----:B------:R-:W-:Y:S02]  /*df00*/  UISETP.GT.AND UP2, UPT, UR63, 0xa, UPT ;  /* 0x0000000a3f00788c */ /* 0x000fe4000bf44270 */
[----:B------:R-:W-:Y:S01]  /*df10*/  USEL UR12, UR12, URZ, !UP1 ;  /* 0x000000ff0c0c7287 */ /* 0x000fe2000c800000 */
[----:B------:R3:W-:Y:S01]  /*df20*/  LDGSTS.E [R4+0x1a00], desc[UR32][R8.64], P4 ;  /* 0x01a0000008047fae */ /* 0x0007e2000a1a1020 */
[----:B------:R-:W-:Y:S01]  /*df30*/  ISETP.NE.U32.AND P4, PT, RZ, UR13, PT ;  /* 0x0000000dff007c0c */ /* 0x000fe2000bf85070 */
[----:B------:R-:W-:Y:S01]  /*df40*/  USEL UR13, URZ, 0x4, !UP2 ;  /* 0x00000004ff0d7887 */ /* 0x000fe2000d000000 */
[----:B-1----:R-:W-:Y:S01]  /*df50*/  IADD3 R6, P6, PT, R75, R164, RZ ;  /* 0x000000a44b067210 */ /* 0x002fe20007fde0ff */
[----:B------:R-:W-:-:S02]  /*df60*/  UISETP.GT.AND UP2, UPT, UR63, 0xb, UPT ;  /* 0x0000000b3f00788c */ /* 0x000fc4000bf44270 */
[----:B------:R-:W-:Y:S02]  /*df70*/  USEL UR13, UR13, URZ, !UP1 ;  /* 0x000000ff0d0d7287 */ /* 0x000fe4000c800000 */
[----:B------:R-:W-:Y:S01]  /*df80*/  IMAD.X R7, R79, 0x1, R163, P6 ;  /* 0x000000014f077824 */ /* 0x000fe200030e06a3 */
[C---:B--2---:R-:W-:Y:S02]  /*df90*/  IADD3 R10, P6, PT, R75.reuse, R160, RZ ;  /* 0x000000a04b0a7210 */ /* 0x044fe40007fde0ff */
[----:B---3--:R-:W-:Y:S02]  /*dfa0*/  IADD3 R8, P5, PT, R75, R162, RZ ;  /* 0x000000a24b087210 */ /* 0x008fe40007fbe0ff */
[----:B------:R1:W-:Y:S01]  /*dfb0*/  LDGSTS.E [R4+0x1c00], desc[UR32][R6.64], P2 ;  /* 0x01c0000006047fae */ /* 0x0003e200091a1020 */
[C---:B------:R-:W-:Y:S02]  /*dfc0*/  IADD3.X R11, PT, PT, R79.reuse, R159, RZ, P6, !PT ;  /* 0x0000009f4f0b7210 */ /* 0x040fe400037fe4ff */
[----:B------:R-:W-:-:S05]  /*dfd0*/  IMAD.X R9, R79, 0x1, R161, P5 ;  /* 0x000000014f097824 */ /* 0x000fca00028e06a1 */
[----:B------:R2:W-:Y:S01]  /*dfe0*/  LDGSTS.E [R4+0x1e00], desc[UR32][R8.64], P2 ;  /* 0x01e0000008047fae */ /* 0x0005e200091a1020 */
[----:B------:R-:W-:Y:S01]  /*dff0*/  ISETP.NE.U32.AND P2, PT, RZ, UR12, PT ;  /* 0x0000000cff007c0c */ /* 0x000fe2000bf45070 */
[----:B------:R-:W-:Y:S01]  /*e000*/  USEL UR12, URZ, 0x4, !UP2 ;  /* 0x00000004ff0c7887 */ /* 0x000fe2000d000000 */
[----:B-1----:R-:W-:Y:S01]  /*e010*/  IADD3 R6, P5, PT, R75, R158, RZ ;  /* 0x0000009e4b067210 */ /* 0x002fe20007fbe0ff */
[----:B------:R1:W-:Y:S02]  /*e020*/  LDGSTS.E [R4+0x2000], desc[UR32][R10.64], P4 ;  /* 0x020000000a047fae */ /* 0x0003e4000a1a1020 */
[----:B------:R-:W-:Y:S02]  /*e030*/  USEL UR12, UR12, URZ, !UP1 ;  /* 0x000000ff0c0c7287 */ /* 0x000fe4000c800000 */
[----:B------:R-:W-:Y:S01]  /*e040*/  UISETP.GT.AND UP2, UPT, UR63, 0xd, UPT ;  /* 0x0000000d3f00788c */ /* 0x000fe2000bf44270 */
[----:B------:R-:W-:Y:S01]  /*e050*/  IMAD.X R7, R79, 0x1, R157, P5 ;  /* 0x000000014f077824 */ /* 0x000fe200028e069d */
[----:B--2---:R-:W-:-:S04]  /*e060*/  IADD3 R8, P6, PT, R75, R156, RZ ;  /* 0x0000009c4b087210 */ /* 0x004fc80007fde0ff */
[----:B------:R2:W-:Y:S01]  /*e070*/  LDGSTS.E [R4+0x2200], desc[UR32][R6.64], P4 ;  /* 0x0220000006047fae */ /* 0x0005e2000a1a1020 */
[----:B------:R-:W-:Y:S01]  /*e080*/  ISETP.NE.U32.AND P4, PT, RZ, UR13, PT ;  /* 0x0000000dff007c0c */ /* 0x000fe2000bf85070 */
[----:B------:R-:W-:Y:S01]  /*e090*/  USEL UR13, URZ, 0x4, !UP3 ;  /* 0x00000004ff0d7887 */ /* 0x000fe2000d800000 */
[----:B------:R-:W-:Y:S01]  /*e0a0*/  IMAD.X R9, R79, 0x1, R155, P6 ;  /* 0x000000014f097824 */ /* 0x000fe200030e069b */
[----:B-1----:R-:W-:Y:S01]  /*e0b0*/  IADD3 R10, P5, PT, R75, R154, RZ ;  /* 0x0000009a4b0a7210 */ /* 0x002fe20007fbe0ff */
[----:B------:R-:W-:Y:S02]  /*e0c0*/  UISETP.GT.AND UP3, UPT, UR63, 0x13, UPT ;  /* 0x000000133f00788c */ /* 0x000fe4000bf64270 */
[----:B------:R-:W-:Y:S01]  /*e0d0*/  USEL UR13, UR13, URZ, !UP1 ;  /* 0x000000ff0d0d7287 */ /* 0x000fe2000c800000 */
[----:B------:R-:W-:Y:S01]  /*e0e0*/  IADD3.X R11, PT, PT, R79, R153, RZ, P5, !PT ;  /* 0x000000994f0b7210 */ /* 0x000fe20002ffe4ff */
[----:B------:R1:W-:Y:S01]  /*e0f0*/  LDGSTS.E [R4+0x2400], desc[UR32][R8.64], P2 ;  /* 0x0240000008047fae */ /* 0x0003e200091a1020 */
[----:B--2---:R-:W-:-:S03]  /*e100*/  IADD3 R6, P6, PT, R75, R152, RZ ;  /* 0x000000984b067210 */ /* 0x004fc60007fde0ff */
[----:B------:R2:W-:Y:S02]  /*e110*/  LDGSTS.E [R4+0x2600], desc[UR32][R10.64], P2 ;  /* 0x026000000a047fae */ /* 0x0005e400091a1020 */
[----:B------:R-:W-:Y:S01]  /*e120*/  IMAD.X R7, R79, 0x1, R151, P6 ;  /* 0x000000014f077824 */ /* 0x000fe200030e0697 */
[----:B-1----:R-:W-:-:S04]  /*e130*/  IADD3 R8, P5, PT, R75, R150, RZ ;  /* 0x000000964b087210 */ /* 0x002fc80007fbe0ff */
[----:B------:R1:W-:Y:S01]  /*e140*/  LDGSTS.E [R4+0x2800], desc[UR32][R6.64], P4 ;  /* 0x0280000006047fae */ /* 0x0003e2000a1a1020 */
[----:B--2---:R-:W-:Y:S01]  /*e150*/  IADD3 R10, P6, PT, R75, R144, RZ ;  /* 0x000000904b0a7210 */ /* 0x004fe20007fde0ff */
[C---:B------:R-:W-:Y:S01]  /*e160*/  IMAD.X R9, R79.reuse, 0x1, R149, P5 ;  /* 0x000000014f097824 */ /* 0x040fe200028e0695 */
[----:B------:R-:W-:Y:S01]  /*e170*/  ISETP.NE.U32.AND P5, PT, RZ, UR12, PT ;  /* 0x0000000cff007c0c */ /* 0x000fe2000bfa5070 */
[----:B------:R-:W-:Y:S02]  /*e180*/  USEL UR12, URZ, 0x4, !UP2 ;  /* 0x00000004ff0c7887 */ /* 0x000fe4000d000000 */
[----:B------:R-:W-:Y:S01]  /*e190*/  IMAD.X R11, R79, 0x1, R143, P6 ;  /* 0x000000014f0b7824 */ /* 0x000fe200030e068f */
[----:B------:R2:W-:Y:S01]  /*e1a0*/  LDGSTS.E [R4+0x2a00], desc[UR32][R8.64], P4 ;  /* 0x02a0000008047fae */ /* 0x0005e2000a1a1020 */
[----:B------:R-:W-:Y:S01]  /*e1b0*/  USEL UR12, UR12, URZ, !UP1 ;  /* 0x000000ff0c0c7287 */ /* 0x000fe2000c800000 */
[----:B-1----:R-:W-:Y:S01]  /*e1c0*/  IADD3 R6, P2, PT, R75, R148, RZ ;  /* 0x000000944b067210 */ /* 0x002fe20007f5e0ff */
[----:B------:R-:W-:-:S03]  /*e1d0*/  UISETP.GT.AND UP2, UPT, UR63, 0xe, UPT ;  /* 0x0000000e3f00788c */ /* 0x000fc6000bf44270 */
[----:B------:R-:W-:Y:S02]  /*e1e0*/  IADD3.X R7, PT, PT, R79, R147, RZ, P2, !PT ;  /* 0x000000934f077210 */ /* 0x000fe400017fe4ff */
[----:B------:R-:W-:Y:S02]  /*e1f0*/  ISETP.NE.U32.AND P2, PT, RZ, UR13, PT ;  /* 0x0000000dff007c0c */ /* 0x000fe4000bf45070 */
[----:B--2---:R-:W-:Y:S01]  /*e200*/  IADD3 R8, P4, PT, R75, R146, RZ ;  /* 0x000000924b087210 */ /* 0x004fe20007f9e0ff */
[----:B------:R1:W-:Y:S04]  /*e210*/  LDGSTS.E [R4+0x2c00], desc[UR32][R6.64], P5 ;  /* 0x02c0000006047fae */ /* 0x0003e8000a9a1020 */
[----:B------:R-:W-:Y:S01]  /*e220*/  IMAD.X R9, R79, 0x1, R145, P4 ;  /* 0x000000014f097824 */ /* 0x000fe200020e0691 */
[----:B------:R-:W-:Y:S01]  /*e230*/  ISETP.NE.U32.AND P4, PT, RZ, UR12, PT ;  /* 0x0000000cff007c0c */ /* 0x000fe2000bf85070 */
[----:B------:R-:W-:-:S02]  /*e240*/  USEL UR12, URZ, 0x4, !UP2 ;  /* 0x00000004ff0c7887 */ /* 0x000fc4000d000000 */
[----:B------:R-:W-:Y:S01]  /*e250*/  UISETP.GT.AND UP2, UPT, UR63, 0xf, UPT ;  /* 0x0000000f3f00788c */ /* 0x000fe2000bf44270 */
[----:B------:R2:W-:Y:S01]  /*e260*/  LDGSTS.E [R4+0x2e00], desc[UR32][R8.64], P5 ;  /* 0x02e0000008047fae */ /* 0x0005e2000a9a1020 */
[----:B------:R-:W-:Y:S01]  /*e270*/  USEL UR12, UR12, URZ, !UP1 ;  /* 0x000000ff0c0c7287 */ /* 0x000fe2000c800000 */
[----:B-1----:R-:W-:Y:S02]  /*e280*/  IADD3 R6, P6, PT, R75, R142, RZ ;  /* 0x0000008e4b067210 */ /* 0x002fe40007fde0ff */
[----:B------:R1:W-:Y:S01]  /*e290*/  LDGSTS.E [R4+0x3000], desc[UR32][R10.64], P2 ;  /* 0x030000000a047fae */ /* 0x0003e200091a1020 */
[----:B------:R-:W-:Y:S01]  /*e2a0*/  USEL UR13, URZ, 0x4, !UP2 ;  /* 0x00000004ff0d7887 */ /* 0x000fe2000d000000 */
[----:B------:R-:W-:Y:S01]  /*e2b0*/  IADD3.X R7, PT, PT, R79, R141, RZ, P6, !PT ;  /* 0x0000008d4f077210 */ /* 0x000fe200037fe4ff */
[----:B------:R-:W-:Y:S02]  /*e2c0*/  UISETP.GT.AND UP2, UPT, UR63, 0x10, UPT ;  /* 0x000000103f00788c */ /* 0x000fe4000bf44270 */
[----:B------:R-:W-:Y:S01]  /*e2d0*/  USEL UR13, UR13, URZ, !UP1 ;  /* 0x000000ff0d0d7287 */ /* 0x000fe2000c800000 */
[C---:B--2---:R-:W-:Y:S01]  /*e2e0*/  IADD3 R8, P6, PT, R75.reuse, R138, RZ ;  /* 0x0000008a4b087210 */ /* 0x044fe20007fde0ff */
[----:B------:R2:W-:Y:S01]  /*e2f0*/  LDGSTS.E [R4+0x3200], desc[UR32][R6.64], P2 ;  /* 0x0320000006047fae */ /* 0x0005e200091a1020 */
[----:B------:R-:W-:Y:S01]  /*e300*/  ISETP.NE.U32.AND P2, PT, RZ, UR12, PT ;  /* 0x0000000cff007c0c */ /* 0x000fe2000bf45070 */
[----:B------:R-:W-:Y:S01]  /*e310*/  USEL UR12, URZ, 0x4, !UP2 ;  /* 0x00000004ff0c7887 */ /* 0x000fe2000d000000 */
[----:B-1----:R-:W-:Y:S01]  /*e320*/  IADD3 R10, P5, PT, R75, R140, RZ ;  /* 0x0000008c4b0a7210 */ /* 0x002fe20007fbe0ff */
[----:B------:R-:W-:Y:S01]  /*e330*/  IMAD.X R9, R79, 0x1, R137, P6 ;  /* 0x000000014f097824 */ /* 0x000fe200030e0689 */
[----:B------:R-:W-:-:S02]  /*e340*/  UISETP.GT.AND UP2, UPT, UR63, 0x11, UPT ;  /* 0x000000113f00788c */ /* 0x000fc4000bf44270 */
[----:B------:R-:W-:Y:S01]  /*e350*/  USEL UR12, UR12, URZ, !UP1 ;  /* 0x000000ff0c0c7287 */ /* 0x000fe2000c800000 */
[----:B------:R-:W-:Y:S01]  /*e360*/  IMAD.X R11, R79, 0x1, R139, P5 ;  /* 0x000000014f0b7824 */ /* 0x000fe200028e068b */
[----:B--2---:R-:W-:-:S04]  /*e370*/  IADD3 R6, P6, PT, R75, R136, RZ ;  /* 0x000000884b067210 */ /* 0x004fc80007fde0ff */
[----:B------:R1:W-:Y:S01]  /*e380*/  LDGSTS.E [R4+0x3400], desc[UR32][R10.64], P4 ;  /* 0x034000000a047fae */ /* 0x0003e2000a1a1020 */
[----:B------:R-:W-:-:S03]  /*e390*/  IADD3.X R7, PT, PT, R79, R135, RZ, P6, !PT ;  /* 0x000000874f077210 */ /* 0x000fc600037fe4ff */
[----:B------:R2:W-:Y:S01]  /*e3a0*/  LDGSTS.E [R4+0x3600], desc[UR32][R8.64], P4 ;  /* 0x0360000008047fae */ /* 0x0005e2000a1a1020 */
[----:B------:R-:W-:Y:S01]  /*e3b0*/  ISETP.NE.U32.AND P4, PT, RZ, UR13, PT ;  /* 0x0000000dff007c0c */ /* 0x000fe2000bf85070 */
[----:B------:R-:W-:Y:S02]  /*e3c0*/  USEL UR13, URZ, 0x4, !UP2 ;  /* 0x00000004ff0d7887 */ /* 0x000fe4000d000000 */
[----:B------:R3:W-:Y:S01]  /*e3d0*/  LDGSTS.E [R4+0x3800], desc[UR32][R6.64], P2 ;  /* 0x0380000006047fae */ /* 0x0007e200091a1020 */
[----:B------:R-:W-:Y:S02]  /*e3e0*/  UISETP.GT.AND UP2, UPT, UR63, 0x12, UPT ;  /* 0x000000123f00788c */ /* 0x000fe4000bf44270 */
[----:B------:R-:W-:Y:S01]  /*e3f0*/  USEL UR13, UR13, URZ, !UP1 ;  /* 0x000000ff0d0d7287 */ /* 0x000fe2000c800000 */
[C---:B-1----:R-:W-:Y:S02]  /*e400*/  IADD3 R10, P6, PT, R75.reuse, R132, RZ ;  /* 0x000000844b0a7210 */ /* 0x042fe40007fde0ff */
[----:B--2---:R-:W-:-:S03]  /*e410*/  IADD3 R8, P5, PT, R75, R134, RZ ;  /* 0x000000864b087210 */ /* 0x004fc60007fbe0ff */
[C---:B------:R-:W-:Y:S02]  /*e420*/  IMAD.X R11, R79.reuse, 0x1, R131, P6 ;  /* 0x000000014f0b7824 */ /* 0x040fe400030e0683 */
[----:B------:R-:W-:Y:S01]  /*e430*/  IMAD.X R9, R79, 0x1, R133, P5 ;  /* 0x000000014f097824 */ /* 0x000fe200028e0685 */
[----:B---3--:R-:W-:-:S04]  /*e440*/  IADD3 R6, P5, PT, R75, R130, RZ ;  /* 0x000000824b067210 */ /* 0x008fc80007fbe0ff */
        /* <DEDUP_REMOVED lines=12> */
[----:B------:R-:W-:Y:S01]  /*e510*/  USEL UR13, UR13, URZ, !UP1 ;  /* 0x000000ff0d0d7287 */ /* 0x000fe2000c800000 */
[----:B--2---:R-:W-:Y:S01]  /*e520*/  IADD3 R10, P5, PT, R75, R126, RZ ;  /* 0x0000007e4b0a7210 */ /* 0x004fe20007fbe0ff */
[----:B------:R-:W-:Y:S01]  /*e530*/  IMAD.X R9, R79, 0x1, R127, P6 ;  /* 0x000000014f097824 */ /* 0x000fe200030e067f */
[----:B---3--:R-:W-:-:S03]  /*e540*/  IADD3 R6, P6, PT, R75, R124, RZ ;  /* 0x0000007c4b067210 */ /* 0x008fc60007fde0ff */
[C---:B------:R-:W-:Y:S01]  /*e550*/  IMAD.X R11, R79.reuse, 0x1, R125, P5 ;  /* 0x000000014f0b7824 */ /* 0x040fe200028e067d */
[----:B------:R1:W-:Y:S01]  /*e560*/  LDGSTS.E [R4+0x4000], desc[UR32][R8.64], P2 ;  /* 0x0400000008047fae */ /* 0x0003e200091a1020 */
[----:B------:R-:W-:-:S03]  /*e570*/  IADD3.X R7, PT, PT, R79, R123, RZ, P6, !PT ;  /* 0x0000007b4f077210 */ /* 0x000fc600037fe4ff */
[----:B------:R2:W-:Y:S04]  /*e580*/  LDGSTS.E [R4+0x4200], desc[UR32][R10.64], P2 ;  /* 0x042000000a047fae */ /* 0x0005e800091a1020 */
[----:B------:R3:W-:Y:S01]  /*e590*/  LDGSTS.E [R4+0x4400], desc[UR32][R6.64], P4 ;  /* 0x0440000006047fae */ /* 0x0007e2000a1a1020 */
[C---:B-1----:R-:W-:Y:S02]  /*e5a0*/  IADD3 R8, P5, PT, R75.reuse, R122, RZ ;  /* 0x0000007a4b087210 */ /* 0x042fe40007fbe0ff */
[----:B--2---:R-:W-:-:S03]  /*e5b0*/  IADD3 R10, P6, PT, R75, R116, RZ ;  /* 0x000000744b0a7210 */ /* 0x004fc60007fde0ff */
[----:B------:R-:W-:Y:S01]  /*e5c0*/  IMAD.X R9, R79, 0x1, R121, P5 ;  /* 0x000000014f097824 */ /* 0x000fe200028e0679 */
[----:B------:R-:W-:Y:S01]  /*e5d0*/  ISETP.NE.U32.AND P5, PT, RZ, UR12, PT ;  /* 0x0000000cff007c0c */ /* 0x000fe2000bfa5070 */
[----:B------:R-:W-:Y:S01]  /*e5e0*/  USEL UR12, URZ, 0x4, !UP2 ;  /* 0x00000004ff0c7887 */ /* 0x000fe2000d000000 */
[----:B---3--:R-:W-:Y:S01]  /*e5f0*/  IADD3 R6, P2, PT, R75, R120, RZ ;  /* 0x000000784b067210 */ /* 0x008fe20007f5e0ff */
[----:B------:R-:W-:Y:S01]  /*e600*/  UISETP.GT.AND UP2, UPT, UR63, 0x15, UPT ;  /* 0x000000153f00788c */ /* 0x000fe2000bf44270 */
[----:B------:R1:W-:Y:S01]  /*e610*/  LDGSTS.E [R4+0x4600], desc[UR32][R8.64], P4 ;  /* 0x0460000008047fae */ /* 0x0003e2000a1a1020 */
[----:B------:R-:W-:Y:S01]  /*e620*/  USEL UR12, UR12, URZ, !UP1 ;  /* 0x000000ff0c0c7287 */ /* 0x000fe2000c800000 */
[C---:B------:R-:W-:Y:S02]  /*e630*/  IMAD.X R11, R79.reuse, 0x1, R111, P6 ;  /* 0x000000014f0b7824 */ /* 0x040fe400030e066f */
[----:B------:R-:W-:Y:S01]  /*e640*/  IMAD.X R7, R79, 0x1, R119, P2 ;  /* 0x000000014f077824 */ /* 0x000fe200010e0677 */
[----:B------:R-:W-:-:S04]  /*e650*/  ISETP.NE.U32.AND P2, PT, RZ, UR13, PT ;  /* 0x0000000dff007c0c */ /* 0x000fc8000bf45070 */
[----:B------:R2:W-:Y:S01]  /*e660*/  LDGSTS.E [R4+0x4800], desc[UR32][R6.64], P5 ;  /* 0x0480000006047fae */ /* 0x0005e2000a9a1020 */
[----:B-1----:R-:W-:-:S04]  /*e670*/  IADD3 R8, P4, PT, R75, R118, RZ ;  /* 0x000000764b087210 */ /* 0x002fc80007f9e0ff */
[----:B------:R-:W-:Y:S02]  /*e680*/  IADD3.X R9, PT, PT, R79, R117, RZ, P4, !PT ;  /* 0x000000754f097210 */ /* 0x000fe400027fe4ff */
[----:B------:R-:W-:Y:S01]  /*e690*/  ISETP.NE.U32.AND P4, PT, RZ, UR12, PT ;  /* 0x0000000cff007c0c */ /* 0x000fe2000bf85070 */
[----:B------:R-:W-:Y:S01]  /*e6a0*/  USEL UR12, URZ, 0x4, !UP2 ;  /* 0x00000004ff0c7887 */ /* 0x000fe2000d000000 */
[----:B--2---:R-:W-:Y:S01]  /*e6b0*/  IADD3 R6, P6, PT, R75, R110, RZ ;  /* 0x0000006e4b067210 */ /* 0x004fe20007fde0ff */
[----:B------:R1:W-:Y:S02]  /*e6c0*/  LDGSTS.E [R4+0x4a00], desc[UR32][R8.64], P5 ;  /* 0x04a0000008047fae */ /* 0x0003e4000a9a1020 */
[----:B------:R-:W-:Y:S02]  /*e6d0*/  USEL UR12, UR12, URZ, !UP1 ;  /* 0x000000ff0c0c7287 */ /* 0x000fe4000c800000 */
[----:B------:R-:W-:Y:S01]  /*e6e0*/  UISETP.GT.AND UP2, UPT, UR63, 0x16, UPT ;  /* 0x000000163f00788c */ /* 0x000fe2000bf44270 */
[----:B------:R-:W-:Y:S01]  /*e6f0*/  IMAD.X R7, R79, 0x1, R109, P6 ;  /* 0x000000014f077824 */ /* 0x000fe200030e066d */
[----:B------:R2:W-:Y:S02]  /*e700*/  LDGSTS.E [R4+0x4c00], desc[UR32][R10.64], P2 ;  /* 0x04c000000a047fae */ /* 0x0005e400091a1020 */
[----:B------:R-:W-:-:S02]  /*e710*/  USEL UR13, URZ, 0x4, !UP2 ;  /* 0x00000004ff0d7887 */ /* 0x000fc4000d000000 */
[----:B------:R3:W-:Y:S01]  /*e720*/  LDGSTS.E [R4+0x4e00], desc[UR32][R6.64], P2 ;  /* 0x04e0000006047fae */ /* 0x0007e200091a1020 */
[----:B------:R-:W-:Y:S01]  /*e730*/  ISETP.NE.U32.AND P2, PT, RZ, UR12, PT ;  /* 0x0000000cff007c0c */ /* 0x000fe2000bf45070 */
[----:B------:R-:W-:Y:S01]  /*e740*/  USEL UR13, UR13, URZ, !UP1 ;  /* 0x000000ff0d0d7287 */ /* 0x000fe2000c800000 */
[C---:B-1----:R-:W-:Y:S01]  /*e750*/  IADD3 R8, P6, PT, R75.reuse, R106, RZ ;  /* 0x0000006a4b087210 */ /* 0x042fe20007fde0ff */
[----:B------:R-:W-:Y:S01]  /*e760*/  UISETP.GT.AND UP2, UPT, UR63, 0x17, UPT ;  /* 0x000000173f00788c */ /* 0x000fe2000bf44270 */
[----:B--2---:R-:W-:-:S03]  /*e770*/  IADD3 R10, P5, PT, R75, R108, RZ ;  /* 0x0000006c4b0a7210 */ /* 0x004fc60007fbe0ff */
[C---:B------:R-:W-:Y:S01]  /*e780*/  IMAD.X R9, R79.reuse, 0x1, R105, P6 ;  /* 0x000000014f097824 */ /* 0x040fe200030e0669 */
[----:B------:R-:W-:Y:S01]  /*e790*/  USEL UR12, URZ, 0x4, !UP2 ;  /* 0x00000004ff0c7887 */ /* 0x000fe2000d000000 */
[----:B------:R-:W-:Y:S01]  /*e7a0*/  IADD3.X R11, PT, PT, R79, R107, RZ, P5, !PT ;  /* 0x0000006b4f0b7210 */ /* 0x000fe20002ffe4ff */
[----:B------:R-:W-:Y:S01]  /*e7b0*/  UISETP.GT.AND UP2, UPT, UR63, 0x18, UPT ;  /* 0x000000183f00788c */ /* 0x000fe2000bf44270 */
[----:B---3--:R-:W-:Y:S01]  /*e7c0*/  IADD3 R6, P6, PT, R75, R104, RZ ;  /* 0x000000684b067210 */ /* 0x008fe20007fde0ff */
[----:B------:R-:W-:Y:S02]  /*e7d0*/  USEL UR12, UR12, URZ, !UP1 ;  /* 0x000000ff0c0c7287 */ /* 0x000fe4000c800000 */
[----:B------:R1:W-:Y:S02]  /*e7e0*/  LDGSTS.E [R4+0x5000], desc[UR32][R10.64], P4 ;  /* 0x050000000a047fae */ /* 0x0003e4000a1a1020 */
[----:B------:R-:W-:Y:S02]  /*e7f0*/  IMAD.X R7, R79, 0x1, R103, P6 ;  /* 0x000000014f077824 */ /* 0x000fe400030e0667 */
[----:B------:R2:W-:Y:S01]  /*e800*/  LDGSTS.E [R4+0x5200], desc[UR32][R8.64], P4 ;  /* 0x0520000008047fae */ /* 0x0005e2000a1a1020 */
[----:B------:R-:W-:Y:S01]  /*e810*/  ISETP.NE.U32.AND P4, PT, RZ, UR13, PT ;  /* 0x0000000dff007c0c */ /* 0x000fe2000bf85070 */
[----:B------:R-:W-:-:S02]  /*e820*/  USEL UR13, URZ, 0x4, !UP2 ;  /* 0x00000004ff0d7887 */ /* 0x000fc4000d000000 */
[----:B------:R3:W-:Y:S01]  /*e830*/  LDGSTS.E [R4+0x5400], desc[UR32][R6.64], P2 ;  /* 0x0540000006047fae */ /* 0x0007e200091a1020 */
[----:B------:R-:W-:Y:S02]  /*e840*/  UISETP.GT.AND UP2, UPT, UR63, 0x19, UPT ;  /* 0x000000193f00788c */ /* 0x000fe4000bf44270 */
[----:B------:R-:W-:Y:S01]  /*e850*/  USEL UR13, UR13, URZ, !UP1 ;  /* 0x000000ff0d0d7287 */ /* 0x000fe2000c800000 */
[C---:B-1----:R-:W-:Y:S02]  /*e860*/  IADD3 R10, P6, PT, R75.reuse, R100, RZ ;  /* 0x000000644b0a7210 */ /* 0x042fe40007fde0ff */
[----:B--2---:R-:W-:-:S03]  /*e870*/  IADD3 R8, P5, PT, R75, R102, RZ ;  /* 0x000000664b087210 */ /* 0x004fc60007fbe0ff */
[C---:B------:R-:W-:Y:S01]  /*e880*/  IMAD.X R11, R79.reuse, 0x1, R99, P6 ;  /* 0x000000014f0b7824 */ /* 0x040fe200030e0663 */
[----:B------:R-:W-:Y:S02]  /*e890*/  IADD3.X R9, PT, PT, R79, R101, RZ, P5, !PT ;  /* 0x000000654f097210 */ /* 0x000fe40002ffe4ff */
[----:B---3--:R-:W-:-:S03]  /*e8a0*/  IADD3 R6, P5, PT, R75, R98, RZ ;  /* 0x000000624b067210 */ /* 0x008fc60007fbe0ff */
[----:B------:R1:W-:Y:S01]  /*e8b0*/  LDGSTS.E [R4+0x5600], desc[UR32][R8.64], P2 ;  /* 0x0560000008047fae */ /* 0x0003e200091a1020 */
[----:B------:R-:W-:Y:S01]  /*e8c0*/  ISETP.NE.U32.AND P2, PT, RZ, UR12, PT ;  /* 0x0000000cff007c0c */ /* 0x000fe2000bf45070 */
[----:B------:R-:W-:Y:S01]  /*e8d0*/  IMAD.X R7, R79, 0x1, R97, P5 ;  /* 0x000000014f077824 */ /* 0x000fe200028e0661 */
[----:B------:R-:W-:Y:S01]  /*e8e0*/  USEL UR12, URZ, 0x4, !UP2 ;  /* 0x00000004ff0c7887 */ /* 0x000fe2000d000000 */
        /* <DEDUP_REMOVED lines=9> */
[----:B--2---:R-:W-:Y:S02]  /*e980*/  IADD3 R10, P5, PT, R75, R94, RZ ;  /* 0x0000005e4b0a7210 */ /* 0x004fe40007fbe0ff */
[----:B------:R-:W-:Y:S02]  /*e990*/  IADD3.X R9, PT, PT, R79, R95, RZ, P6, !PT ;  /* 0x0000005f4f097210 */ /* 0x000fe400037fe4ff */
[----:B---3--:R-:W-:Y:S01]  /*e9a0*/  IADD3 R6, P6, PT, R75, R92, RZ ;  /* 0x0000005c4b067210 */ /* 0x008fe20007fde0ff */
[C---:B------:R-:W-:Y:S02]  /*e9b0*/  IMAD.X R11, R79.reuse, 0x1, R93, P5 ;  /* 0x000000014f0b7824 */ /* 0x040fe400028e065d */
[----:B------:R1:W-:Y:S02]  /*e9c0*/  LDGSTS.E [R4+0x5c00], desc[UR32][R8.64], P2 ;  /* 0x05c0000008047fae */ /* 0x0003e400091a1020 */
[----:B------:R-:W-:-:S02]  /*e9d0*/  IMAD.X R7, R79, 0x1, R91, P6 ;  /* 0x000000014f077824 */ /* 0x000fc400030e065b */
[----:B------:R-:W-:Y:S04]  /*e9e0*/  LDGSTS.E [R4+0x5e00], desc[UR32][R10.64], P2 ;  /* 0x05e000000a047fae */ /* 0x000fe800091a1020 */
[----:B------:R2:W-:Y:S01]  /*e9f0*/  LDGSTS.E [R4+0x6000], desc[UR32][R6.64], P4 ;  /* 0x0600000006047fae */ /* 0x0005e2000a1a1020 */
[----:B-1----:R-:W-:-:S04]  /*ea00*/  IADD3 R8, P5, PT, R75, R90, RZ ;  /* 0x0000005a4b087210 */ /* 0x002fc80007fbe0ff */
[----:B------:R-:W-:Y:S02]  /*ea10*/  IADD3.X R9, PT, PT, R79, R89, RZ, P5, !PT ;  /* 0x000000594f097210 */ /* 0x000fe40002ffe4ff */
[----:B------:R-:W-:Y:S01]  /*ea20*/  ISETP.NE.U32.AND P5, PT, RZ, UR12, PT ;  /* 0x0000000cff007c0c */ /* 0x000fe2000bfa5070 */
[----:B------:R-:W-:Y:S01]  /*ea30*/  USEL UR12, URZ, 0x4, !UP2 ;  /* 0x00000004ff0c7887 */ /* 0x000fe2000d000000 */
[C---:B--2---:R-:W-:Y:S01]  /*ea40*/  IADD3 R6, P2, PT, R75.reuse, R88, RZ ;  /* 0x000000584b067210 */ /* 0x044fe20007f5e0ff */
[----:B------:R1:W-:Y:S01]  /*ea50*/  LDGSTS.E [R4+0x6200], desc[UR32][R8.64], P4 ;  /* 0x0620000008047fae */ /* 0x0003e2000a1a1020 */
[----:B------:R-:W-:Y:S01]  /*ea60*/  IADD3 R10, P6, PT, R75, R84, RZ ;  /* 0x000000544b0a7210 */ /* 0x000fe20007fde0ff */
[----:B------:R-:W-:Y:S02]  /*ea70*/  USEL UR12, UR12, URZ, !UP1 ;  /* 0x000000ff0c0c7287 */ /* 0x000fe4000c800000 */
[C---:B------:R-:W-:Y:S01]  /*ea80*/  IMAD.X R7, R79.reuse, 0x1, R87, P2 ;  /* 0x000000014f077824 */ /* 0x040fe200010e0657 */
[----:B------:R-:W-:Y:S01]  /*ea90*/  ISETP.NE.U32.AND P2, PT, RZ, UR13, PT ;  /* 0x0000000dff007c0c */ /* 0x000fe2000bf45070 */
[----:B------:R-:W-:Y:S01]  /*eaa0*/  UISETP.GT.AND UP2, UPT, UR63, 0x1c, UPT ;  /* 0x0000001c3f00788c */ /* 0x000fe2000bf44270 */
[----:B------:R-:W-:Y:S01]  /*eab0*/  IADD3.X R11, PT, PT, R79, R83, RZ, P6, !PT ;  /* 0x000000534f0b7210 */ /* 0x000fe200037fe4ff */
[----:B------:R-:W-:-:S02]  /*eac0*/  USEL UR13, URZ, 0x4, !UP3 ;  /* 0x00000004ff0d7887 */ /* 0x000fc4000d800000 */
[----:B------:R-:W-:Y:S01]  /*ead0*/  LDGSTS.E [R4+0x6400], desc[UR32][R6.64], P5 ;  /* 0x0640000006047fae */ /* 0x000fe2000a9a1020 */
[----:B-1----:R-:W-:Y:S01]  /*eae0*/  IADD3 R8, P4, PT, R75, R86, RZ ;  /* 0x000000564b087210 */ /* 0x002fe20007f9e0ff */
[----:B------:R-:W-:-:S04]  /*eaf0*/  USEL UR13, UR13, URZ, !UP1 ;  /* 0x000000ff0d0d7287 */ /* 0x000fc8000c800000 */
[----:B------:R-:W-:Y:S01]  /*eb00*/  IMAD.X R9, R79, 0x1, R85, P4 ;  /* 0x000000014f097824 */ /* 0x000fe200020e0655 */
[----:B------:R-:W-:-:S04]  /*eb10*/  UISETP.NE.U32.AND UP3, UPT, UR13, URZ, UPT ;  /* 0x000000ff0d00728c */ /* 0x000fc8000bf65070 */
        /* <DEDUP_REMOVED lines=8> */
[----:B------:R-:W-:Y:S01]  /*eba0*/  IMAD.X R9, R79, 0x1, R81, P6 ;  /* 0x000000014f097824 */ /* 0x000fe200030e0651 */
[----:B------:R-:W-:Y:S01]  /*ebb0*/  IADD3 R6, P6, PT, R75, R192, RZ ;  /* 0x000000c04b067210 */ /* 0x000fe20007fde0ff */
[----:B------:R-:W-:-:S03]  /*ebc0*/  IMAD.X R11, R79, 0x1, R191, P4 ;  /* 0x000000014f0b7824 */ /* 0x000fc600020e06bf */
[----:B------:R-:W-:Y:S01]  /*ebd0*/  IADD3.X R7, PT, PT, R79, R193, RZ, P6, !PT ;  /* 0x000000c14f077210 */ /* 0x000fe200037fe4ff */
[----:B------:R1:W-:Y:S01]  /*ebe0*/  LDGSTS.E [R4+0x6a00], desc[UR32][R8.64], P2 ;  /* 0x06a0000008047fae */ /* 0x0003e200091a1020 */
[----:B------:R-:W-:Y:S01]  /*ebf0*/  ISETP.NE.U32.AND P4, PT, RZ, UR12, PT ;  /* 0x0000000cff007c0c */ /* 0x000fe2000bf85070 */
[----:B------:R-:W-:Y:S02]  /*ec00*/  USEL UR12, URZ, 0x4, !UP2 ;  /* 0x00000004ff0c7887 */ /* 0x000fe4000d000000 */
[----:B------:R2:W-:Y:S01]  /*ec10*/  LDGSTS.E [R4+0x6c00], desc[UR32][R10.64], P5 ;  /* 0x06c000000a047fae */ /* 0x0005e2000a9a1020 */
[----:B------:R-:W-:Y:S02]  /*ec20*/  UISETP.GT.AND UP2, UPT, UR63, 0x1f, UPT ;  /* 0x0000001f3f00788c */ /* 0x000fe4000bf44270 */
[----:B------:R-:W-:Y:S01]  /*ec30*/  USEL UR12, UR12, URZ, !UP1 ;  /* 0x000000ff0c0c7287 */ /* 0x000fe2000c800000 */
[----:B------:R3:W-:Y:S01]  /*ec40*/  LDGSTS.E [R4+0x6e00], desc[UR32][R6.64], P5 ;  /* 0x06e0000006047fae */ /* 0x0007e2000a9a1020 */
[----:B------:R-:W-:-:S02]  /*ec50*/  PLOP3.LUT P5, PT, PT, PT, UP3, 0x40, 0x4 ;  /* 0x000000000004781c */ /* 0x000fc40003fae838 */
[C---:B-1----:R-:W-:Y:S02]  /*ec60*/  IADD3 R8, P6, PT, R75.reuse, R194, RZ ;  /* 0x000000c24b087210 */ /* 0x042fe40007fde0ff */
[----:B--2---:R-:W-:-:S03]  /*ec70*/  IADD3 R10, P2, PT, R75, R196, RZ ;  /* 0x000000c44b0a7210 */ /* 0x004fc60007f5e0ff */
[----:B------:R-:W-:Y:S01]  /*ec80*/  IMAD.X R9, R79, 0x1, R195, P6 ;  /* 0x000000014f097824 */ /* 0x000fe200030e06c3 */
[----:B---3--:R-:W-:Y:S01]  /*ec90*/  IADD3 R6, P6, PT, R75, R198, RZ ;  /* 0x000000c64b067210 */ /* 0x008fe20007fde0ff */
[C---:B------:R-:W-:Y:S01]  /*eca0*/  IMAD.X R11, R79.reuse, 0x1, R197, P2 ;  /* 0x000000014f0b7824 */ /* 0x040fe200010e06c5 */
[----:B------:R-:W-:Y:S02]  /*ecb0*/  PLOP3.LUT P2, PT, PT, PT, UP3, 0x40, 0x4 ;  /* 0x000000000004781c */ /* 0x000fe40003f4e838 */
[----:B------:R1:W-:Y:S01]  /*ecc0*/  LDGSTS.E [R4+0x7000], desc[UR32][R8.64], P4 ;  /* 0x0700000008047fae */ /* 0x0003e2000a1a1020 */
[----:B------:R-:W-:-:S03]  /*ecd0*/  IADD3.X R7, PT, PT, R79, R199, RZ, P6, !PT ;  /* 0x000000c74f077210 */ /* 0x000fc600037fe4ff */
[----:B------:R2:W-:Y:S04]  /*ece0*/  LDGSTS.E [R4+0x7200], desc[UR32][R10.64], P4 ;  /* 0x072000000a047fae */ /* 0x0005e8000a1a1020 */
[----:B------:R3:W-:Y:S01]  /*ecf0*/  LDGSTS.E [R4+0x7400], desc[UR32][R6.64], !P5 ;  /* 0x0740000006047fae */ /* 0x0007e2000e9a1020 */
[----:B------:R-:W-:Y:S01]  /*ed00*/  ISETP.NE.U32.AND P5, PT, RZ, UR12, PT ;  /* 0x0000000cff007c0c */ /* 0x000fe2000bfa5070 */
[----:B------:R-:W-:Y:S01]  /*ed10*/  USEL UR12, URZ, 0x4, !UP2 ;  /* 0x00000004ff0c7887 */ /* 0x000fe2000d000000 */
[----:B-1----:R-:W-:-:S03]  /*ed20*/  IADD3 R8, P4, PT, R75, R200, RZ ;  /* 0x000000c84b087210 */ /* 0x002fc60007f9e0ff */
[----:B------:R-:W-:Y:S02]  /*ed30*/  USEL UR12, UR12, URZ, !UP1 ;  /* 0x000000ff0c0c7287 */ /* 0x000fe4000c800000 */
[----:B------:R-:W-:Y:S01]  /*ed40*/  IMAD.X R9, R79, 0x1, R201, P4 ;  /* 0x000000014f097824 */ /* 0x000fe200020e06c9 */
[C---:B--2---:R-:W-:Y:S02]  /*ed50*/  IADD3 R10, P4, PT, R75.reuse, R204, RZ ;  /* 0x000000cc4b0a7210 */ /* 0x044fe40007f9e0ff */
[----:B---3--:R-:W-:Y:S02]  /*ed60*/  IADD3 R6, P6, PT, R75, R202, RZ ;  /* 0x000000ca4b067210 */ /* 0x008fe40007fde0ff */
[----:B------:R1:W-:Y:S01]  /*ed70*/  LDGSTS.E [R4+0x7600], desc[UR32][R8.64], !P2 ;  /* 0x0760000008047fae */ /* 0x0003e2000d1a1020 */
[----:B------:R-:W-:Y:S01]  /*ed80*/  ISETP.GE.AND P2, PT, R5, UR63, PT ;  /* 0x0000003f05007c0c */ /* 0x000fe2000bf46270 */
[----:B------:R-:W-:Y:S01]  /*ed90*/  UIADD3 UR63, UPT, UPT, UR63, -0x20, URZ ;  /* 0xffffffe03f3f7890 */ /* 0x000fe2000fffe0ff */
[C---:B------:R-:W-:Y:S01]  /*eda0*/  IMAD.X R7, R79.reuse, 0x1, R203, P6 ;  /* 0x000000014f077824 */ /* 0x040fe200030e06cb */
[----:B------:R-:W-:-:S02]  /*edb0*/  IADD3.X R11, PT, PT, R79, R205, RZ, P4, !PT ;  /* 0x000000cd4f0b7210 */ /* 0x000fc400027fe4ff */
[----:B------:R-:W-:Y:S02]  /*edc0*/  SEL R5, RZ, 0x4, P2 ;  /* 0x00000004ff057807 */ /* 0x000fe40001000000 */
[----:B------:R2:W-:Y:S01]  /*edd0*/  LDGSTS.E [R4+0x7800], desc[UR32][R6.64], P5 ;  /* 0x0780000006047fae */ /* 0x0005e2000a9a1020 */
[----:B------:R-:W-:Y:S01]  /*ede0*/  PLOP3.LUT P6, PT, PT, PT, UP1, 0x40, 0x4 ;  /* 0x000000000004781c */ /* 0x000fe20003fce818 */
[----:B------:R-:W-:Y:S01]  /*edf0*/  UISETP.GT.AND UP1, UPT, UR15, 0x7, UPT ;  /* 0x000000070f00788c */ /* 0x000fe2000bf24270 */
[----:B------:R-:W-:Y:S01]  /*ee00*/  ISETP.NE.U32.AND P2, PT, RZ, UR12, PT ;  /* 0x0000000cff007c0c */ /* 0x000fe2000bf45070 */
[----:B------:R3:W-:Y:S01]  /*ee10*/  LDGSTS.E [R4+0x7a00], desc[UR32][R10.64], P5 ;  /* 0x07a000000a047fae */ /* 0x0007e2000a9a1020 */
[----:B------:R-:W-:Y:S01]  /*ee20*/  SEL R5, R5, RZ, P6 ;  /* 0x000000ff05057207 */ /* 0x000fe20003000000 */
[----:B------:R-:W-:Y:S01]  /*ee30*/  USEL UR15, UR15, URZ, !UP1 ;  /* 0x000000ff0f0f7287 */ /* 0x000fe2000c800000 */
[----:B-1----:R-:W-:Y:S01]  /*ee40*/  IADD3 R8, P5, PT, R189, R210, RZ ;  /* 0x000000d2bd087210 */ /* 0x002fe20007fbe0ff */
[----:B------:R-:W-:-:S02]  /*ee50*/  UISETP.GT.AND UP1, UPT, UR14, 0x1, UPT ;  /* 0x000000010e00788c */ /* 0x000fc4000bf24270 */
[----:B------:R-:W-:Y:S01]  /*ee60*/  ULEA UR12, UR15, UR4, 0xd ;  /* 0x000000040f0c7291 */ /* 0x000fe2000f8e68ff */
[----:B------:R-:W-:Y:S01]  /*ee70*/  IADD3.X R9, PT, PT, R80, R211, RZ, P5, !PT ;  /* 0x000000d350097210 */ /* 0x000fe20002ffe4ff */
[----:B------:R-:W-:Y:S01]  /*ee80*/  USEL UR14, UR14, URZ, !UP1 ;  /* 0x000000ff0e0e7287 */ /* 0x000fe2000c800000 */
[C---:B--2---:R-:W-:Y:S02]  /*ee90*/  IADD3 R6, P6, PT, R75.reuse, R208, RZ ;  /* 0x000000d04b067210 */ /* 0x044fe40007fde0ff */
[----:B---3--:R-:W-:Y:S01]  /*eea0*/  IADD3 R10, P4, PT, R75, R206, RZ ;  /* 0x000000ce4b0a7210 */ /* 0x008fe20007f9e0ff */
[----:B------:R-:W-:Y:S02]  /*eeb0*/  VIADD R13, R69, UR12 ;  /* 0x0000000c450d7c36 */ /* 0x000fe40008000000 */
[C---:B------:R-:W-:Y:S02]  /*eec0*/  IMAD.X R7, R79.reuse, 0x1, R209, P6 ;  /* 0x000000014f077824 */ /* 0x040fe400030e06d1 */
[----:B------:R-:W-:Y:S01]  /*eed0*/  IMAD.X R11, R79, 0x1, R207, P4 ;  /* 0x000000014f0b7824 */ /* 0x000fe200020e06cf */
[----:B------:R-:W-:Y:S01]  /*eee0*/  ISETP.NE.U32.AND P4, PT, R5, RZ, PT ;  /* 0x000000ff0500720c */ /* 0x000fe20003f85070 */
[----:B------:R-:W-:Y:S01]  /*eef0*/  VIADD R15, R12, UR12 ;  /* 0x0000000c0c0f7c36 */ /* 0x000fe20008000000 */
[----:B------:R-:W-:-:S02]  /*ef00*/  USEL UR12, URZ, 0x1, !UP1 ;  /* 0x00000001ff0c7887 */ /* 0x000fc4000c800000 */
[----:B------:R1:W-:Y:S02]  /*ef10*/  LDGSTS.E [R4+0x7c00], desc[UR32][R10.64], P2 ;  /* 0x07c000000a047fae */ /* 0x0003e400091a1020 */
[----:B------:R-:W-:Y:S02]  /*ef20*/  ULOP3.LUT UR12, UR8, UR12, URZ, 0x3c, !UPT ;  /* 0x0000000c080c7292 */ /* 0x000fe4000f8e3cff */
[----:B------:R2:W-:Y:S04]  /*ef30*/  LDGSTS.E [R4+0x7e00], desc[UR32][R6.64], P2 ;  /* 0x07e0000006047fae */ /* 0x0005e800091a1020 */
[----:B------:R-:W0:Y:S01]  /*ef40*/  LDGDEPBAR ;  /* 0x00000000000079af */ /* 0x000e220000000000 */
[----:B-1----:R-:W-:-:S03]  /*ef50*/  IADD3 R10, P6, PT, R189, R214, RZ ;  /* 0x000000d6bd0a7210 */ /* 0x002fc60007fde0ff */
[----:B------:R1:W-:Y:S01]  /*ef60*/  LDGSTS.E [R13+0x38000], desc[UR32][R8.64], P4 ;  /* 0x38000000080d7fae */ /* 0x0003e2000a1a1020 */
[C---:B--2---:R-:W-:Y:S01]  /*ef70*/  IADD3 R4, P2, PT, R189.reuse, R218, RZ ;  /* 0x000000dabd047210 */ /* 0x044fe20007f5e0ff */
[C---:B------:R-:W-:Y:S01]  /*ef80*/  IMAD.X R11, R80.reuse, 0x1, R215, P6 ;  /* 0x00000001500b7824 */ /* 0x040fe200030e06d7 */
[C---:B------:R-:W-:Y:S02]  /*ef90*/  IADD3 R6, P5, PT, R189.reuse, R222, RZ ;  /* 0x000000debd067210 */ /* 0x040fe40007fbe0ff */
[C---:B------:R-:W-:Y:S02]  /*efa0*/  IADD3.X R5, PT, PT, R80.reuse, R219, RZ, P2, !PT ;  /* 0x000000db50057210 */ /* 0x040fe400017fe4ff */
[----:B------:R-:W-:Y:S01]  /*efb0*/  LDGSTS.E [R13+0x38400], desc[UR32][R10.64], P4 ;  /* 0x384000000a0d7fae */ /* 0x000fe2000a1a1020 */
[C---:B------:R-:W-:Y:S01]  /*efc0*/  IMAD.X R7, R80.reuse, 0x1, R223, P5 ;  /* 0x0000000150077824 */ /* 0x040fe200028e06df */
[C---:B-1----:R-:W-:Y:S02]  /*efd0*/  IADD3 R8, P2, PT, R189.reuse, R226, RZ ;  /* 0x000000e2bd087210 */ /* 0x042fe40007f5e0ff */
[----:B------:R1:W-:Y:S03]  /*efe0*/  LDGSTS.E [R13+0x38800], desc[UR32][R4.64], P4 ;  /* 0x38800000040d7fae */ /* 0x0003e6000a1a1020 */
[----:B------:R-:W-:Y:S01]  /*eff0*/  IMAD.X R9, R80, 0x1, R227, P2 ;  /* 0x0000000150097824 */ /* 0x000fe200010e06e3 */
[----:B------:R2:W-:Y:S04]  /*f000*/  LDGSTS.E [R13+0x38c00], desc[UR32][R6.64], P4 ;  /* 0x38c00000060d7fae */ /* 0x0005e8000a1a1020 */
[----:B------:R3:W-:Y:S01]  /*f010*/  LDGSTS.E [R13+0x39000], desc[UR32][R8.64], P4 ;  /* 0x39000000080d7fae */ /* 0x0007e2000a1a1020 */
[----:B-1----:R-:W-:-:S04]  /*f020*/  IADD3 R4, P5, PT, R189, R230, RZ ;  /* 0x000000e6bd047210 */ /* 0x002fc80007fbe0ff */
[C---:B------:R-:W-:Y:S02]  /*f030*/  IADD3.X R5, PT, PT, R80.reuse, R231, RZ, P5, !PT ;  /* 0x000000e750057210 */ /* 0x040fe40002ffe4ff */
[C---:B--2---:R-:W-:Y:S02]  /*f040*/  IADD3 R6, P2, PT, R189.reuse, R234, RZ ;  /* 0x000000eabd067210 */ /* 0x044fe40007f5e0ff */
[----:B---3--:R-:W-:Y:S01]  /*f050*/  IADD3 R8, P5, PT, R189, R238, RZ ;  /* 0x000000eebd087210 */ /* 0x008fe20007fbe0ff */
[----:B------:R1:W-:Y:S02]  /*f060*/  LDGSTS.E [R13+0x39400], desc[UR32][R4.64], P4 ;  /* 0x39400000040d7fae */ /* 0x0003e4000a1a1020 */
[C---:B------:R-:W-:Y:S02]  /*f070*/  IMAD.X R7, R80.reuse, 0x1, R235, P2 ;  /* 0x0000000150077824 */ /* 0x040fe400010e06eb */
[----:B------:R-:W-:-:S03]  /*f080*/  IMAD.X R9, R80, 0x1, R239, P5 ;  /* 0x0000000150097824 */ /* 0x000fc600028e06ef */
[----:B------:R2:W-:Y:S04]  /*f090*/  LDGSTS.E [R13+0x39800], desc[UR32][R6.64], P4 ;  /* 0x39800000060d7fae */ /* 0x0005e8000a1a1020 */
[----:B------:R3:W-:Y:S01]  /*f0a0*/  LDGSTS.E [R13+0x39c00], desc[UR32][R8.64], P4 ;  /* 0x39c00000080d7fae */ /* 0x0007e2000a1a1020 */
[----:B-1----:R-:W-:-:S04]  /*f0b0*/  IADD3 R4, P2, PT, R189, R212, RZ ;  /* 0x000000d4bd047210 */ /* 0x002fc80007f5e0ff */
[----:B------:R-:W-:Y:S02]  /*f0c0*/  IADD3.X R5, PT, PT, R80, R213, RZ, P2, !PT ;  /* 0x000000d550057210 */ /* 0x000fe400017fe4ff */
[----:B--2---:R-:W-:-:S03]  /*f0d0*/  IADD3 R6, P5, PT, R189, R216, RZ ;  /* 0x000000d8bd067210 */ /* 0x004fc60007fbe0ff */
[----:B------:R1:W-:Y:S01]  /*f0e0*/  LDGSTS.E [R15+0x38200], desc[UR32][R4.64], P4 ;  /* 0x38200000040f7fae */ /* 0x0003e2000a1a1020 */
[----:B---3--:R-:W-:Y:S01]  /*f0f0*/  IADD3 R8, P2, PT, R189, R220, RZ ;  /* 0x000000dcbd087210 */ /* 0x008fe20007f5e0ff */
[----:B------:R-:W-:-:S03]  /*f100*/  IMAD.X R7, R80, 0x1, R217, P5 ;  /* 0x0000000150077824 */ /* 0x000fc600028e06d9 */
[----:B------:R-:W-:Y:S02]  /*f110*/  IADD3.X R9, PT, PT, R80, R221, RZ, P2, !PT ;  /* 0x000000dd50097210 */ /* 0x000fe400017fe4ff */
[----:B------:R2:W-:Y:S04]  /*f120*/  LDGSTS.E [R15+0x38600], desc[UR32][R6.64], P4 ;  /* 0x38600000060f7fae */ /* 0x0005e8000a1a1020 */
[----:B------:R3:W-:Y:S01]  /*f130*/  LDGSTS.E [R15+0x38a00], desc[UR32][R8.64], P4 ;  /* 0x38a00000080f7fae */ /* 0x0007e2000a1a1020 */
[----:B-1----:R-:W-:-:S05]  /*f140*/  IADD3 R4, P5, PT, R189, R224, RZ ;  /* 0x000000e0bd047210 */ /* 0x002fca0007fbe0ff */
[----:B------:R-:W-:Y:S01]  /*f150*/  IMAD.X R5, R80, 0x1, R225, P5 ;  /* 0x0000000150057824 */ /* 0x000fe200028e06e1 */
[----:B--2---:R-:W-:-:S04]  /*f160*/  IADD3 R6, P6, PT, R189, R228, RZ ;  /* 0x000000e4bd067210 */ /* 0x004fc80007fde0ff */
[----:B------:R1:W-:Y:S01]  /*f170*/  LDGSTS.E [R15+0x38e00], desc[UR32][R4.64], P4 ;  /* 0x38e00000040f7fae */ /* 0x0003e2000a1a1020 */
[C---:B---3--:R-:W-:Y:S01]  /*f180*/  IADD3 R8, P2, PT, R189.reuse, R232, RZ ;  /* 0x000000e8bd087210 */ /* 0x048fe20007f5e0ff */
[C---:B------:R-:W-:Y:S01]  /*f190*/  IMAD.X R7, R80.reuse, 0x1, R229, P6 ;  /* 0x0000000150077824 */ /* 0x040fe200030e06e5 */
[C---:B------:R-:W-:Y:S02]  /*f1a0*/  IADD3 R10, P6, PT, R189.reuse, R240, RZ ;  /* 0x000000f0bd0a7210 */ /* 0x040fe40007fde0ff */
[----:B------:R-:W-:Y:S02]  /*f1b0*/  IADD3.X R9, PT, PT, R80, R233, RZ, P2, !PT ;  /* 0x000000e950097210 */ /* 0x000fe400017fe4ff */
[----:B------:R-:W-:Y:S01]  /*f1c0*/  ISETP.NE.U32.AND P2, PT, R242, UR9, PT ;  /* 0x00000009f2007c0c */ /* 0x000fe2000bf45070 */
[----:B------:R-:W-:Y:S01]  /*f1d0*/  IMAD.X R11, R80, 0x1, R241, P6 ;  /* 0x00000001500b7824 */ /* 0x000fe200030e06f1 */
[----:B------:R-:W-:Y:S01]  /*f1e0*/  LDGSTS.E [R15+0x39200], desc[UR32][R6.64], P4 ;  /* 0x39200000060f7fae */ /* 0x000fe2000a1a1020 */
[----:B-1----:R-:W-:-:S03]  /*f1f0*/  IADD3 R4, P5, PT, R189, R236, RZ ;  /* 0x000000ecbd047210 */ /* 0x002fc60007fbe0ff */
[----:B------:R-:W-:Y:S02]  /*f200*/  LDGSTS.E [R15+0x39600], desc[UR32][R8.64], P4 ;  /* 0x39600000080f7fae */ /* 0x000fe4000a1a1020 */
[----:B------:R-:W-:Y:S01]  /*f210*/  IMAD.X R5, R80, 0x1, R237, P5 ;  /* 0x0000000150057824 */ /* 0x000fe200028e06ed */
[----:B------:R-:W-:-:S04]  /*f220*/  IADD3 R75, P5, PT, R75, R71, RZ ;  /* 0x000000474b4b7210 */ /* 0x000fc80007fbe0ff */
[----:B------:R1:W-:Y:S01]  /*f230*/  LDGSTS.E [R15+0x39a00], desc[UR32][R4.64], P4 ;  /* 0x39a00000040f7fae */ /* 0x0003e2000a1a1020 */
[----:B------:R-:W-:-:S03]  /*f240*/  IMAD.X R79, R79, 0x1, R72, P5 ;  /* 0x000000014f4f7824 */ /* 0x000fc600028e0648 */
[----:B------:R2:W-:Y:S01]  /*f250*/  LDGSTS.E [R15+0x39e00], desc[UR32][R10.64], P4 ;  /* 0x39e000000a0f7fae */ /* 0x0005e2000a1a1020 */
[----:B------:R-:W-:-:S03]  /*f260*/  IADD3 R189, P4, PT, R189, R73, RZ ;  /* 0x00000049bdbd7210 */ /* 0x000fc60007f9e0ff */
[----:B------:R-:W0:Y:S02]  /*f270*/  LDGDEPBAR ;  /* 0x00000000000079af */ /* 0x000e240000000000 */
[----:B------:R-:W-:Y:S01]  /*f280*/  IMAD.X R80, R80, 0x1, R74, P4 ;  /* 0x0000000150507824 */ /* 0x000fe200020e064a */
[----:B-1----:R-:W-:Y:S01]  /*f290*/  MOV R4, UR8 ;  /* 0x0000000800047c02 */ /* 0x002fe20008000f00 */
[----:B------:R-:W-:Y:S06]  /*f2a0*/  @P2 BRA `(.L_x_11) ;  /* 0xffffffdc00442947 */ /* 0x000fec000383ffff */
.L_x_8:
[----:B------:R-:W1:Y:S01]  /*f2b0*/  LDC R133, c[0x0][0x3b4] ;  /* 0x0000ed00ff857b82 */ /* 0x000e620000000800 */
[----:B------:R-:W3:Y:S01]  /*f2c0*/  LDCU UR9, c[0x0][0x3b8] ;  /* 0x00007700ff0977ac */ /* 0x000ee20008000800 */
[----:B------:R-:W4:Y:S01]  /*f2d0*/  LDCU.128 UR12, c[0x0][0x390] ;  /* 0x00007200ff0c77ac */ /* 0x000f220008000c00 */
[----:B------:R-:W-:Y:S05]  /*f2e0*/  @!P1 BRA `(.L_x_12) ;  /* 0x0000000000109947 */ /* 0x000fea0003800000 */
[----:B------:R-:W-:-:S06]  /*f2f0*/  USHF.L.U32 UR8, UR8, 0x1f, URZ ;  /* 0x0000001f08087899 */ /* 0x000fcc00080006ff */
[----:B------:R-:W-:-:S04]  /*f300*/  MOV R4, UR8 ;  /* 0x0000000800047c02 */ /* 0x000fc80008000f00 */
[----:B------:R-:W5:Y:S02]  /*f310*/  SYNCS.PHASECHK.TRANS64.TRYWAIT P0, [UR6], R4 ;  /* 0x00000004ff0075a7 */ /* 0x000f640008001106 */
[----:B-----5:R-:W-:Y:S05]  /*f320*/  @!P0 BRA `(.L_x_13) ;  /* 0x0000002400f08947 */ /* 0x020fea0003800000 */
.L_x_12:
[----:B------:R-:W-:-:S04]  /*f330*/  DEPBAR.LE SB0, 0x0 ;  /* 0x000080000000791a */ /* 0x000fc80000000000 */
[----:B------:R-:W-:Y:S01]  /*f340*/  BAR.SYNC.DEFER_BLOCKING 0x0 ;  /* 0x0000000000007b1d */ /* 0x000fe20000010000 */
[----:B------:R-:W-:Y:S01]  /*f350*/  VIADD R134, R0, 0x1 ;  /* 0x0000000100867836 */ /* 0x000fe20000000000 */
[C---:B----4-:R-:W-:Y:S01]  /*f360*/  ISETP.GE.AND P2, PT, R2.reuse, UR14, PT ;  /* 0x0000000e02007c0c */ /* 0x050fe2000bf46270 */
[----:B-1----:R-:W-:Y:S01]  /*f370*/  IMAD R132, R2, R133, RZ ;  /* 0x0000008502847224 */ /* 0x002fe200078e02ff */
[C---:B------:R-:W-:Y:S01]  /*f380*/  IADD3 R136, PT, PT, R0.reuse, 0x3, RZ ;  /* 0x0000000300887810 */ /* 0x040fe20007ffe0ff */
[----:B------:R-:W-:Y:S01]  /*f390*/  VIADD R137, R0, 0x2 ;  /* 0x0000000200897836 */ /* 0x000fe20000000000 */
[----:B------:R-:W-:Y:S01]  /*f3a0*/  ISETP.GE.AND P4, PT, R134, UR15, PT ;  /* 0x0000000f86007c0c */ /* 0x000fe2000bf86270 */
[----:B---3--:R-:W-:Y:S01]  /*f3b0*/  IMAD R139, R0, UR9, RZ ;  /* 0x00000009008b7c24 */ /* 0x008fe2000f8e02ff */
[----:B------:R-:W-:Y:S01]  /*f3c0*/  LEA R134, P0, R132, UR12, 0x2 ;  /* 0x0000000c84867c11 */ /* 0x000fe2000f8010ff */
[----:B------:R-:W-:Y:S01]  /*f3d0*/  IMAD R133, R133, 0x80, R132 ;  /* 0x0000008085857824 */ /* 0x000fe200078e0284 */
[C---:B------:R-:W-:Y:S01]  /*f3e0*/  ISETP.LT.AND P2, PT, R0.reuse, UR15, !P2 ;  /* 0x0000000f00007c0c */ /* 0x040fe2000d741270 */
[----:B------:R-:W-:Y:S01]  /*f3f0*/  VIADD R138, R0, 0x4 ;  /* 0x00000004008a7836 */ /* 0x000fe20000000000 */
[----:B------:R-:W-:Y:S01]  /*f400*/  LEA.HI.X.SX32 R135, R132, UR13, 0x2, P0 ;  /* 0x0000000d84877c11 */ /* 0x000fe200080f16ff */
[----:B------:R-:W-:Y:S01]  /*f410*/  VIADD R142, R0, 0x5 ;  /* 0x00000005008e7836 */ /* 0x000fe20000000000 */
[----:B------:R-:W-:-:S02]  /*f420*/  ISETP.GE.AND P0, PT, R137, UR15, PT ;  /* 0x0000000f89007c0c */ /* 0x000fc4000bf06270 */
[----:B------:R-:W-:Y:S01]  /*f430*/  ISETP.GE.AND P1, PT, R136, UR15, PT ;  /* 0x0000000f88007c0c */ /* 0x000fe2000bf26270 */
[----:B------:R-:W-:Y:S01]  /*f440*/  IMAD.WIDE R136, R139, 0x4, R134 ;  /* 0x000000048b887825 */ /* 0x000fe200078e0286 */
[----:B------:R-:W-:Y:S02]  /*f450*/  ISETP.GE.AND P6, PT, R0, UR15, PT ;  /* 0x0000000f00007c0c */ /* 0x000fe4000bfc6270 */
[----:B------:R-:W-:Y:S02]  /*f460*/  LEA R132, P5, R133, UR12, 0x2 ;  /* 0x0000000c85847c11 */ /* 0x000fe4000f8a10ff */
[----:B------:R-:W-:Y:S01]  /*f470*/  IADD3 R143, PT, PT, R139, UR9, RZ ;  /* 0x000000098b8f7c10 */ /* 0x000fe2000fffe0ff */
[----:B------:R-:W1:Y:S02]  /*f480*/  @!P3 SYNCS.CCTL.IV [UR4+0x48000] ;  /* 0x04800000ff00b9b1 */ /* 0x000e640008000004 */
[----:B-1----:R-:W-:Y:S01]  /*f490*/  BAR.SYNC.DEFER_BLOCKING 0x0 ;  /* 0x0000000000007b1d */ /* 0x002fe20000010000 */
[----:B------:R-:W-:Y:S01]  /*f4a0*/  LEA.HI.X.SX32 R133, R133, UR13, 0x2, P5 ;  /* 0x0000000d85857c11 */ /* 0x000fe2000a8f16ff */
[----:B------:R-:W-:Y:S01]  /*f4b0*/  VIADD R145, R143, UR9 ;  /* 0x000000098f917c36 */ /* 0x000fe20008000000 */
[----:B------:R-:W-:-:S02]  /*f4c0*/  ISETP.LT.AND P5, PT, R2, UR14, !P0 ;  /* 0x0000000e02007c0c */ /* 0x000fc4000c7a1270 */
[----:B------:R-:W-:Y:S01]  /*f4d0*/  ISETP.LT.AND P0, PT, R3, UR14, !P0 ;  /* 0x0000000e03007c0c */ /* 0x000fe2000c701270 */
[--C-:B------:R-:W-:Y:S01]  /*f4e0*/  IMAD.WIDE R140, R143, 0x4, R132.reuse ;  /* 0x000000048f8c7825 */ /* 0x100fe200078e0284 */
[----:B--2---:R-:W1:Y:S03]  /*f4f0*/  LDTM.x128 R4, tmem[UR7] ;  /* 0x00000007000479ee */ /* 0x004e6600083c0000 */
[----:B------:R-:W-:Y:S01]  /*f500*/  VIADD R147, R145, UR9 ;  /* 0x0000000991937c36 */ /* 0x000fe20008000000 */
[----:B------:R-:W2:Y:S01]  /*f510*/  @!P3 SYNCS.CCTL.IV [UR4+0x48008] ;  /* 0x04800800ff00b9b1 */ /* 0x000ea20008000004 */
[----:B------:R-:W-:Y:S01]  /*f520*/  NOP ;  /* 0x0000000000007918 */ /* 0x000fe20000000000 */
[----:B------:R-:W-:Y:S01]  /*f530*/  ISETP.GE.AND P3, PT, R138, UR15, PT ;  /* 0x0000000f8a007c0c */ /* 0x000fe2000bf66270 */
[----:B------:R-:W-:Y:S01]  /*f540*/  IMAD.WIDE R138, R139, 0x4, R132 ;  /* 0x000000048b8a7825 */ /* 0x000fe200078e0284 */
[----:B-1----:R1:W-:Y:S01]  /*f550*/  @P2 STG.E desc[UR32][R136.64], R4 ;  /* 0x0000000488002986 */ /* 0x0023e2000c101920 */
[----:B------:R-:W-:-:S02]  /*f560*/  ISETP.LT.AND P2, PT, R3, UR14, !P6 ;  /* 0x0000000e03007c0c */ /* 0x000fc4000f741270 */
[----:B------:R-:W-:Y:S02]  /*f570*/  ISETP.LT.AND P6, PT, R2, UR14, !P4 ;  /* 0x0000000e02007c0c */ /* 0x000fe4000e7c1270 */
[----:B------:R-:W-:Y:S01]  /*f580*/  ISETP.LT.AND P4, PT, R3, UR14, !P4 ;  /* 0x0000000e03007c0c */ /* 0x000fe2000e781270 */
[----:B-1----:R-:W-:Y:S01]  /*f590*/  IMAD.WIDE R136, R143, 0x4, R134 ;  /* 0x000000048f887825 */ /* 0x002fe200078e0286 */
[----:B------:R-:W-:-:S07]  /*f5a0*/  IADD3 R4, PT, PT, R0, 0x6, RZ ;  /* 0x0000000600047810 */ /* 0x000fce0007ffe0ff */
[----:B------:R1:W-:Y:S01]  /*f5b0*/  @P2 STG.E desc[UR32][R138.64], R68 ;  /* 0x000000448a002986 */ /* 0x0003e2000c101920 */
[----:B------:R-:W-:Y:S01]  /*f5c0*/  ISETP.GE.AND P2, PT, R142, UR15, PT ;  /* 0x0000000f8e007c0c */ /* 0x000fe2000bf46270 */
[----:B------:R-:W-:Y:S02]  /*f5d0*/  IMAD.WIDE R142, R145, 0x4, R134 ;  /* 0x00000004918e7825 */ /* 0x000fe400078e0286 */
[----:B------:R3:W-:Y:S01]  /*f5e0*/  @P6 STG.E desc[UR32][R136.64], R5 ;  /* 0x0000000588006986 */ /* 0x0007e2000c101920 */
[----:B------:R-:W-:Y:S02]  /*f5f0*/  ISETP.LT.AND P6, PT, R2, UR14, !P1 ;  /* 0x0000000e02007c0c */ /* 0x000fe4000cfc1270 */
[----:B------:R-:W-:Y:S01]  /*f600*/  ISETP.LT.AND P1, PT, R3, UR14, !P1 ;  /* 0x0000000e03007c0c */ /* 0x000fe2000cf21270 */
[----:B------:R4:W-:Y:S01]  /*f610*/  @P4 STG.E desc[UR32][R140.64], R69 ;  /* 0x000000458c004986 */ /* 0x0009e2000c101920 */
[----:B------:R-:W-:Y:S01]  /*f620*/  ISETP.GE.AND P4, PT, R4, UR15, PT ;  /* 0x0000000f04007c0c */ /* 0x000fe2000bf86270 */
[----:B-1----:R-:W-:-:S02]  /*f630*/  IMAD.WIDE R138, R145, 0x4, R132 ;  /* 0x00000004918a7825 */ /* 0x002fc400078e0284 */
[----:B------:R1:W-:Y:S01]  /*f640*/  @P5 STG.E desc[UR32][R142.64], R6 ;  /* 0x000000068e005986 */ /* 0x0003e2000c101920 */
[----:B------:R-:W-:Y:S01]  /*f650*/  ISETP.LT.AND P5, PT, R2, UR14, !P3 ;  /* 0x0000000e02007c0c */ /* 0x000fe2000dfa1270 */
[----:B---3--:R-:W-:Y:S02]  /*f660*/  IMAD.WIDE R4, R147, 0x4, R134 ;  /* 0x0000000493047825 */ /* 0x008fe400078e0286 */
[----:B------:R3:W-:Y:S01]  /*f670*/  @P0 STG.E desc[UR32][R138.64], R70 ;  /* 0x000000468a000986 */ /* 0x0007e2000c101920 */
[----:B------:R-:W-:Y:S01]  /*f680*/  ISETP.LT.AND P3, PT, R3, UR14, !P3 ;  /* 0x0000000e03007c0c */ /* 0x000fe2000df61270 */
[----:B------:R-:W-:Y:S02]  /*f690*/  VIADD R136, R0, 0x7 ;  /* 0x0000000700887836 */ /* 0x000fe40000000000 */
[----:B------:R5:W-:Y:S01]  /*f6a0*/  @P6 STG.E desc[UR32][R4.64], R7 ;  /* 0x0000000704006986 */ /* 0x000be2000c101920 */
[C---:B----4-:R-:W-:Y:S01]  /*f6b0*/  IMAD.WIDE R68, R147.reuse, 0x4, R132 ;  /* 0x0000000493447825 */ /* 0x050fe200078e0284 */
[----:B------:R-:W-:-:S02]  /*f6c0*/  IADD3 R147, PT, PT, R147, UR9, RZ ;  /* 0x0000000993937c10 */ /* 0x000fc4000fffe0ff */
[----:B------:R-:W-:Y:S01]  /*f6d0*/  ISETP.LT.AND P6, PT, R2, UR14, !P2 ;  /* 0x0000000e02007c0c */ /* 0x000fe2000d7c1270 */
[----:B-1----:R-:W-:Y:S01]  /*f6e0*/  VIADD R6, R0, 0x8 ;  /* 0x0000000800067836 */ /* 0x002fe20000000000 */
[----:B------:R-:W-:Y:S01]  /*f6f0*/  ISETP.GE.AND P0, PT, R136, UR15, PT ;  /* 0x0000000f88007c0c */ /* 0x000fe2000bf06270 */
[----:B------:R-:W-:Y:S01]  /*f700*/  IMAD.WIDE R136, R147, 0x4, R134 ;  /* 0x0000000493887825 */ /* 0x000fe200078e0286 */
[----:B------:R1:W-:Y:S01]  /*f710*/  @P1 STG.E desc[UR32][R68.64], R71 ;  /* 0x0000004744001986 */ /* 0x0003e2000c101920 */
[----:B------:R-:W-:Y:S02]  /*f720*/  ISETP.LT.AND P2, PT, R3, UR14, !P2 ;  /* 0x0000000e03007c0c */ /* 0x000fe4000d741270 */
[C---:B------:R-:W-:Y:S01]  /*f730*/  VIADD R141, R147.reuse, UR9 ;  /* 0x00000009938d7c36 */ /* 0x040fe20008000000 */
[----:B------:R4:W-:Y:S01]  /*f740*/  @P5 STG.E desc[UR32][R136.64], R8 ;  /* 0x0000000888005986 */ /* 0x0009e2000c101920 */
[----:B---3--:R-:W-:Y:S01]  /*f750*/  IMAD.WIDE R138, R147, 0x4, R132 ;  /* 0x00000004938a7825 */ /* 0x008fe200078e0284 */
[----:B------:R-:W-:-:S02]  /*f760*/  ISETP.LT.AND P5, PT, R2, UR14, !P4 ;  /* 0x0000000e02007c0c */ /* 0x000fc4000e7a1270 */
[----:B------:R-:W-:Y:S01]  /*f770*/  ISETP.LT.AND P4, PT, R3, UR14, !P4 ;  /* 0x0000000e03007c0c */ /* 0x000fe2000e781270 */
[C---:B-----5:R-:W-:Y:S01]  /*f780*/  IMAD.WIDE R4, R141.reuse, 0x4, R134 ;  /* 0x000000048d047825 */ /* 0x060fe200078e0286 */
[----:B------:R-:W-:Y:S01]  /*f790*/  @P3 STG.E desc[UR32][R138.64], R72 ;  /* 0x000000488a003986 */ /* 0x000fe2000c101920 */
[----:B------:R-:W-:Y:S02]  /*f7a0*/  ISETP.GE.AND P1, PT, R6, UR15, PT ;  /* 0x0000000f06007c0c */ /* 0x000fe4000bf26270 */
[C---:B-1----:R-:W-:Y:S01]  /*f7b0*/  VIADD R71, R141.reuse, UR9 ;  /* 0x000000098d477c36 */ /* 0x042fe20008000000 */
[----:B------:R1:W-:Y:S01]  /*f7c0*/  @P6 STG.E desc[UR32][R4.64], R9 ;  /* 0x0000000904006986 */ /* 0x0003e2000c101920 */
[----:B------:R-:W-:Y:S01]  /*f7d0*/  ISETP.LT.AND P6, PT, R2, UR14, !P0 ;  /* 0x0000000e02007c0c */ /* 0x000fe2000c7c1270 */
[----:B------:R-:W-:Y:S01]  /*f7e0*/  IMAD.WIDE R6, R141, 0x4, R132 ;  /* 0x000000048d067825 */ /* 0x000fe200078e0284 */
[----:B------:R-:W-:Y:S02]  /*f7f0*/  IADD3 R70, PT, PT, R0, 0x9, RZ ;  /* 0x0000000900467810 */ /* 0x000fe40007ffe0ff */
[C---:B----4-:R-:W-:Y:S01]  /*f800*/  IADD3 R137, PT, PT, R71.reuse, UR9, RZ ;  /* 0x0000000947897c10 */ /* 0x050fe2000fffe0ff */
[----:B------:R-:W-:Y:S01]  /*f810*/  IMAD.WIDE R68, R71, 0x4, R134 ;  /* 0x0000000447447825 */ /* 0x000fe200078e0286 */
[----:B------:R-:W-:Y:S01]  /*f820*/  ISETP.GE.AND P3, PT, R70, UR15, PT ;  /* 0x0000000f46007c0c */ /* 0x000fe2000bf66270 */
[----:B------:R3:W-:Y:S01]  /*f830*/  @P2 STG.E desc[UR32][R6.64], R73 ;  /* 0x0000004906002986 */ /* 0x0007e2000c101920 */
[----:B------:R-:W-:Y:S01]  /*f840*/  ISETP.LT.AND P0, PT, R3, UR14, !P0 ;  /* 0x0000000e03007c0c */ /* 0x000fe2000c701270 */
[----:B------:R-:W-:-:S02]  /*f850*/  VIADD R8, R0, 0xa ;  /* 0x0000000a00087836 */ /* 0x000fc40000000000 */
[----:B------:R-:W-:Y:S01]  /*f860*/  IMAD.WIDE R70, R71, 0x4, R132 ;  /* 0x0000000447467825 */ /* 0x000fe200078e0284 */
[----:B------:R4:W-:Y:S01]  /*f870*/  @P5 STG.E desc[UR32][R68.64], R10 ;  /* 0x0000000a44005986 */ /* 0x0009e2000c101920 */
[----:B------:R-:W-:Y:S02]  /*f880*/  ISETP.LT.AND P5, PT, R2, UR14, !P1 ;  /* 0x0000000e02007c0c */ /* 0x000fe4000cfa1270 */
[----:B-1----:R-:W-:Y:S01]  /*f890*/  IMAD.WIDE R4, R137, 0x4, R134 ;  /* 0x0000000489047825 */ /* 0x002fe200078e0286 */
[----:B------:R-:W-:Y:S01]  /*f8a0*/  ISETP.GE.AND P2, PT, R8, UR15, PT ;  /* 0x0000000f08007c0c */ /* 0x000fe2000bf46270 */
[----:B------:R1:W-:Y:S01]  /*f8b0*/  @P4 STG.E desc[UR32][R70.64], R74 ;  /* 0x0000004a46004986 */ /* 0x0003e2000c101920 */
[----:B------:R-:W-:Y:S01]  /*f8c0*/  ISETP.LT.AND P1, PT, R3, UR14, !P1 ;  /* 0x0000000e03007c0c */ /* 0x000fe2000cf21270 */
[----:B------:R-:W-:Y:S02]  /*f8d0*/  VIADD R8, R0, 0xb ;  /* 0x0000000b00087836 */ /* 0x000fe40000000000 */
[----:B---3--:R-:W-:Y:S01]  /*f8e0*/  IMAD.WIDE R6, R137, 0x4, R132 ;  /* 0x0000000489067825 */ /* 0x008fe200078e0284 */
[----:B------:R3:W-:Y:S01]  /*f8f0*/  @P6 STG.E desc[UR32][R4.64], R11 ;  /* 0x0000000b04006986 */ /* 0x0007e2000c101920 */
[----:B------:R-:W-:-:S02]  /*f900*/  ISETP.LT.AND P6, PT, R2, UR14, !P3 ;  /* 0x0000000e02007c0c */ /* 0x000fc4000dfc1270 */
[----:B------:R-:W-:Y:S01]  /*f910*/  VIADD R137, R137, UR9 ;  /* 0x0000000989897c36 */ /* 0x000fe20008000000 */
[----:B------:R-:W-:Y:S01]  /*f920*/  ISETP.GE.AND P4, PT, R8, UR15, PT ;  /* 0x0000000f08007c0c */ /* 0x000fe2000bf86270 */
[----:B------:R5:W-:Y:S01]  /*f930*/  @P0 STG.E desc[UR32][R6.64], R75 ;  /* 0x0000004b06000986 */ /* 0x000be2000c101920 */
[----:B----4-:R-:W-:Y:S01]  /*f940*/  IADD3 R10, PT, PT, R0, 0xc, RZ ;  /* 0x0000000c000a7810 */ /* 0x010fe20007ffe0ff */
[----:B------:R-:W-:Y:S01]  /*f950*/  IMAD.WIDE R8, R137, 0x4, R134 ;  /* 0x0000000489087825 */ /* 0x000fe200078e0286 */
[----:B------:R-:W-:Y:S02]  /*f960*/  ISETP.LT.AND P3, PT, R3, UR14, !P3 ;  /* 0x0000000e03007c0c */ /* 0x000fe4000df61270 */
[----:B------:R-:W-:Y:S01]  /*f970*/  ISETP.GE.AND P0, PT, R10, UR15, PT ;  /* 0x0000000f0a007c0c */ /* 0x000fe2000bf06270 */
[C---:B-1----:R-:W-:Y:S01]  /*f980*/  VIADD R71, R137.reuse, UR9 ;  /* 0x0000000989477c36 */ /* 0x042fe20008000000 */
[----:B------:R1:W-:Y:S01]  /*f990*/  @P5 STG.E desc[UR32][R8.64], R12 ;  /* 0x0000000c08005986 */ /* 0x0003e2000c101920 */
[----:B------:R-:W-:Y:S01]  /*f9a0*/  IMAD.WIDE R68, R137, 0x4, R132 ;  /* 0x0000000489447825 */ /* 0x000fe200078e0284 */
[----:B------:R-:W-:-:S02]  /*f9b0*/  ISETP.LT.AND P5, PT, R2, UR14, !P2 ;  /* 0x0000000e02007c0c */ /* 0x000fc4000d7a1270 */
[C---:B---3--:R-:W-:Y:S01]  /*f9c0*/  IADD3 R11, PT, PT, R71.reuse, UR9, RZ ;  /* 0x00000009470b7c10 */ /* 0x048fe2000fffe0ff */
[----:B------:R-:W-:Y:S01]  /*f9d0*/  IMAD.WIDE R4, R71, 0x4, R134 ;  /* 0x0000000447047825 */ /* 0x000fe200078e0286 */
[----:B------:R3:W-:Y:S01]  /*f9e0*/  @P1 STG.E desc[UR32][R68.64], R76 ;  /* 0x0000004c44001986 */ /* 0x0007e2000c101920 */
[----:B------:R-:W-:Y:S02]  /*f9f0*/  ISETP.LT.AND P2, PT, R3, UR14, !P2 ;  /* 0x0000000e03007c0c */ /* 0x000fe4000d741270 */
[----:B------:R-:W-:Y:S01]  /*fa00*/  VIADD R10, R0, 0xd ;  /* 0x0000000d000a7836 */ /* 0x000fe20000000000 */
[----:B------:R4:W-:Y:S01]  /*fa10*/  @P6 STG.E desc[UR32][R4.64], R13 ;  /* 0x0000000d04006986 */ /* 0x0009e2000c101920 */
[----:B-----5:R-:W-:Y:S01]  /*fa20*/  IMAD.WIDE R6, R71, 0x4, R132 ;  /* 0x0000000447067825 */ /* 0x020fe200078e0284 */
[----:B------:R-:W-:Y:S02]  /*fa30*/  ISETP.LT.AND P6, PT, R2, UR14, !P4 ;  /* 0x0000000e02007c0c */ /* 0x000fe4000e7c1270 */
[----:B------:R-:W-:Y:S01]  /*fa40*/  ISETP.GE.AND P1, PT, R10, UR15, PT ;  /* 0x0000000f0a007c0c */ /* 0x000fe2000bf26270 */
[----:B------:R-:W-:Y:S01]  /*fa50*/  VIADD R10, R0, 0xe ;  /* 0x0000000e000a7836 */ /* 0x000fe20000000000 */
[----:B------:R5:W-:Y:S01]  /*fa60*/  @P3 STG.E desc[UR32][R6.64], R77 ;  /* 0x0000004d06003986 */ /* 0x000be2000c101920 */
[----:B-1----:R-:W-:Y:S01]  /*fa70*/  IMAD.WIDE R8, R11, 0x4, R134 ;  /* 0x000000040b087825 */ /* 0x002fe200078e0286 */
[----:B------:R-:W-:-:S02]  /*fa80*/  ISETP.LT.AND P4, PT, R3, UR14, !P4 ;  /* 0x0000000e03007c0c */ /* 0x000fc4000e781270 */
[----:B------:R-:W-:Y:S01]  /*fa90*/  ISETP.GE.AND P3, PT, R10, UR15, PT ;  /* 0x0000000f0a007c0c */ /* 0x000fe2000bf66270 */
[C---:B---3--:R-:W-:Y:S01]  /*faa0*/  VIADD R69, R11.reuse, UR9 ;  /* 0x000000090b457c36 */ /* 0x048fe20008000000 */
[----:B------:R1:W-:Y:S01]  /*fab0*/  @P5 STG.E desc[UR32][R8.64], R14 ;  /* 0x0000000e08005986 */ /* 0x0003e2000c101920 */
[----:B------:R-:W-:Y:S01]  /*fac0*/  IMAD.WIDE R10, R11, 0x4, R132 ;  /* 0x000000040b0a7825 */ /* 0x000fe200078e0284 */
[----:B------:R-:W-:Y:S02]  /*fad0*/  ISETP.LT.AND P5, PT, R2, UR14, !P0 ;  /* 0x0000000e02007c0c */ /* 0x000fe4000c7a1270 */
[----:B------:R-:W-:Y:S01]  /*fae0*/  ISETP.LT.AND P0, PT, R3, UR14, !P0 ;  /* 0x0000000e03007c0c */ /* 0x000fe2000c701270 */
[C---:B----4-:R-:W-:Y:S01]  /*faf0*/  IMAD.WIDE R4, R69.reuse, 0x4, R134 ;  /* 0x0000000445047825 */ /* 0x050fe200078e0286 */
[----:B------:R3:W-:Y:S01]  /*fb00*/  @P2 STG.E desc[UR32][R10.64], R78 ;  /* 0x0000004e0a002986 */ /* 0x0007e2000c101920 */
[----:B------:R-:W-:Y:S02]  /*fb10*/  IADD3 R12, PT, PT, R0, 0xf, RZ ;  /* 0x0000000f000c7810 */ /* 0x000fe40007ffe0ff */
[----:B-----5:R-:W-:Y:S01]  /*fb20*/  IMAD.WIDE R6, R69, 0x4, R132 ;  /* 0x0000000445067825 */ /* 0x020fe200078e0284 */
[----:B------:R4:W-:Y:S01]  /*fb30*/  @P6 STG.E desc[UR32][R4.64], R15 ;  /* 0x0000000f04006986 */ /* 0x0009e2000c101920 */
[----:B------:R-:W-:-:S02]  /*fb40*/  ISETP.LT.AND P6, PT, R2, UR14, !P1 ;  /* 0x0000000e02007c0c */ /* 0x000fc4000cfc1270 */
[----:B------:R-:W-:Y:S01]  /*fb50*/  VIADD R69, R69, UR9 ;  /* 0x0000000945457c36 */ /* 0x000fe20008000000 */
[----:B------:R5:W-:Y:S01]  /*fb60*/  @P4 STG.E desc[UR32][R6.64], R79 ;  /* 0x0000004f06004986 */ /* 0x000be2000c101920 */
[----:B------:R-:W-:Y:S02]  /*fb70*/  ISETP.LT.AND P1, PT, R3, UR14, !P1 ;  /* 0x0000000e03007c0c */ /* 0x000fe4000cf21270 */
[C---:B-1----:R-:W-:Y:S01]  /*fb80*/  IMAD.WIDE R8, R69.reuse, 0x4, R134 ;  /* 0x0000000445087825 */ /* 0x042fe200078e0286 */
[C---:B------:R-:W-:Y:S02]  /*fb90*/  IADD3 R13, PT, PT, R69.reuse, UR9, RZ ;  /* 0x00000009450d7c10 */ /* 0x040fe4000fffe0ff */
[----:B------:R-:W-:Y:S01]  /*fba0*/  ISETP.GE.AND P2, PT, R12, UR15, PT ;  /* 0x0000000f0c007c0c */ /* 0x000fe2000bf46270 */
[----:B---3--:R-:W-:Y:S01]  /*fbb0*/  IMAD.WIDE R10, R69, 0x4, R132 ;  /* 0x00000004450a7825 */ /* 0x008fe200078e0284 */
[----:B------:R1:W-:Y:S01]  /*fbc0*/  @P5 STG.E desc[UR32][R8.64], R16 ;  /* 0x0000001008005986 */ /* 0x0003e2000c101920 */
[----:B------:R-:W-:-:S02]  /*fbd0*/  ISETP.LT.AND P5, PT, R2, UR14, !P3 ;  /* 0x0000000e02007c0c */ /* 0x000fc4000dfa1270 */
[----:B----4-:R-:W-:Y:S01]  /*fbe0*/  IMAD.WIDE R4, R13, 0x4, R134 ;  /* 0x000000040d047825 */ /* 0x010fe200078e0286 */
[----:B------:R3:W-:Y:S01]  /*fbf0*/  @P0 STG.E desc[UR32][R10.64], R80 ;  /* 0x000000500a000986 */ /* 0x0007e2000c101920 */
[----:B------:R-:W-:Y:S02]  /*fc00*/  ISETP.LT.AND P3, PT, R3, UR14, !P3 ;  /* 0x0000000e03007c0c */ /* 0x000fe4000df61270 */
[----:B------:R-:W-:Y:S01]  /*fc10*/  VIADD R12, R0, 0x10 ;  /* 0x00000010000c7836 */ /* 0x000fe20000000000 */
[----:B------:R4:W-:Y:S01]  /*fc20*/  @P6 STG.E desc[UR32][R4.64], R17 ;  /* 0x0000001104006986 */ /* 0x0009e2000c101920 */
[C---:B-----5:R-:W-:Y:S01]  /*fc30*/  IMAD.WIDE R6, R13.reuse, 0x4, R132 ;  /* 0x000000040d067825 */ /* 0x060fe200078e0284 */
[----:B------:R-:W-:Y:S02]  /*fc40*/  ISETP.LT.AND P6, PT, R2, UR14, !P2 ;  /* 0x0000000e02007c0c */ /* 0x000fe4000d7c1270 */
[----:B------:R-:W-:Y:S01]  /*fc50*/  ISETP.GE.AND P4, PT, R12, UR15, PT ;  /* 0x0000000f0c007c0c */ /* 0x000fe2000bf86270 */
[----:B------:R-:W-:Y:S01]  /*fc60*/  VIADD R13, R13, UR9 ;  /* 0x000000090d0d7c36 */ /* 0x000fe20008000000 */
[----:B------:R5:W-:Y:S01]  /*fc70*/  @P1 STG.E desc[UR32][R6.64], R81 ;  /* 0x0000005106001986 */ /* 0x000be2000c101920 */
[----:B------:R-:W-:Y:S01]  /*fc80*/  VIADD R12, R0, 0x11 ;  /* 0x00000011000c7836 */ /* 0x000fe20000000000 */
[----:B------:R-:W-:Y:S01]  /*fc90*/  ISETP.LT.AND P2, PT, R3, UR14, !P2 ;  /* 0x0000000e03007c0c */ /* 0x000fe2000d741270 */
[----:B-1----:R-:W-:-:S03]  /*fca0*/  IMAD.WIDE R8, R13, 0x4, R134 ;  /* 0x000000040d087825 */ /* 0x002fc600078e0286 */
[----:B------:R-:W-:Y:S01]  /*fcb0*/  ISETP.GE.AND P0, PT, R12, UR15, PT ;  /* 0x0000000f0c007c0c */ /* 0x000fe2000bf06270 */
[C---:B------:R-:W-:Y:S01]  /*fcc0*/  VIADD R15, R13.reuse, UR9 ;  /* 0x000000090d0f7c36 */ /* 0x040fe20008000000 */
[----:B------:R1:W-:Y:S01]  /*fcd0*/  @P5 STG.E desc[UR32][R8.64], R18 ;  /* 0x0000001208005986 */ /* 0x0003e2000c101920 */
[----:B---3--:R-:W-:Y:S01]  /*fce0*/  IMAD.WIDE R10, R13, 0x4, R132 ;  /* 0x000000040d0a7825 */ /* 0x008fe200078e0284 */
[----:B------:R-:W-:Y:S02]  /*fcf0*/  ISETP.LT.AND P5, PT, R2, UR14, !P4 ;  /* 0x0000000e02007c0c */ /* 0x000fe4000e7a1270 */
[----:B------:R-:W-:Y:S01]  /*fd00*/  ISETP.LT.AND P4, PT, R3, UR14, !P4 ;  /* 0x0000000e03007c0c */ /* 0x000fe2000e781270 */
[C---:B----4-:R-:W-:Y:S01]  /*fd10*/  IMAD.WIDE R4, R15.reuse, 0x4, R134 ;  /* 0x000000040f047825 */ /* 0x050fe200078e0286 */
[----:B------:R3:W-:Y:S01]  /*fd20*/  @P3 STG.E desc[UR32][R10.64], R82 ;  /* 0x000000520a003986 */ /* 0x0007e2000c101920 */
[----:B------:R-:W-:Y:S02]  /*fd30*/  IADD3 R12, PT, PT, R0, 0x12, RZ ;  /* 0x00000012000c7810 */ /* 0x000fe40007ffe0ff */
[C---:B-----5:R-:W-:Y:S01]  /*fd40*/  IMAD.WIDE R6, R15.reuse, 0x4, R132 ;  /* 0x000000040f067825 */ /* 0x060fe200078e0284 */
[----:B------:R-:W-:Y:S01]  /*fd50*/  IADD3 R15, PT, PT, R15, UR9, RZ ;  /* 0x000000090f0f7c10 */ /* 0x000fe2000fffe0ff */
[----:B------:R4:W-:Y:S01]  /*fd60*/  @P6 STG.E desc[UR32][R4.64], R19 ;  /* 0x0000001304006986 */ /* 0x0009e2000c101920 */
[----:B------:R-:W-:-:S02]  /*fd70*/  ISETP.LT.AND P6, PT, R2, UR14, !P0 ;  /* 0x0000000e02007c0c */ /* 0x000fc4000c7c1270 */
[----:B------:R-:W-:Y:S01]  /*fd80*/  ISETP.GE.AND P1, PT, R12, UR15, PT ;  /* 0x0000000f0c007c0c */ /* 0x000fe2000bf26270 */
[----:B-1----:R-:W-:Y:S01]  /*fd90*/  IMAD.WIDE R8, R15, 0x4, R134 ;  /* 0x000000040f087825 */ /* 0x002fe200078e0286 */
[----:B------:R1:W-:Y:S01]  /*fda0*/  @P2 STG.E desc[UR32][R6.64], R83 ;  /* 0x0000005306002986 */ /* 0x0003e2000c101920 */
[----:B------:R-:W-:Y:S02]  /*fdb0*/  ISETP.LT.AND P0, PT, R3, UR14, !P0 ;  /* 0x0000000e03007c0c */ /* 0x000fe4000c701270 */
[C---:B------:R-:W-:Y:S01]  /*fdc0*/  VIADD R13, R15.reuse, UR9 ;  /* 0x000000090f0d7c36 */ /* 0x040fe20008000000 */
[----:B------:R5:W-:Y:S01]  /*fdd0*/  @P5 STG.E desc[UR32][R8.64], R20 ;  /* 0x0000001408005986 */ /* 0x000be2000c101920 */
[----:B------:R-:W-:Y:S01]  /*fde0*/  VIADD R12, R0, 0x13 ;  /* 0x00000013000c7836 */ /* 0x000fe20000000000 */
[----:B------:R-:W-:Y:S01]  /*fdf0*/  ISETP.LT.AND P5, PT, R2, UR14, !P1 ;  /* 0x0000000e02007c0c */ /* 0x000fe2000cfa1270 */
[----:B---3--:R-:W-:Y:S01]  /*fe00*/  IMAD.WIDE R10, R15, 0x4, R132 ;  /* 0x000000040f0a7825 */ /* 0x008fe200078e0284 */
[----:B------:R-:W-:-:S02]  /*fe10*/  ISETP.LT.AND P1, PT, R3, UR14, !P1 ;  /* 0x0000000e03007c0c */ /* 0x000fc4000cf21270 */
[----:B------:R-:W-:Y:S01]  /*fe20*/  ISETP.GE.AND P3, PT, R12, UR15, PT ;  /* 0x0000000f0c007c0c */ /* 0x000fe2000bf66270 */
[C---:B----4-:R-:W-:Y:S01]  /*fe30*/  IMAD.WIDE R4, R13.reuse, 0x4, R134 ;  /* 0x000000040d047825 */ /* 0x050fe200078e0286 */
[----:B------:R3:W-:Y:S03]  /*fe40*/  @P4 STG.E desc[UR32][R10.64], R84 ;  /* 0x000000540a004986 */ /* 0x0007e6000c101920 */
[C---:B-1----:R-:W-:Y:S01]  /*fe50*/  IMAD.WIDE R6, R13.reuse, 0x4, R132 ;  /* 0x000000040d067825 */ /* 0x042fe200078e0284 */
[----:B------:R1:W-:Y:S01]  /*fe60*/  @P6 STG.E desc[UR32][R4.64], R21 ;  /* 0x0000001504006986 */ /* 0x0003e2000c101920 */
[----:B------:R-:W-:Y:S02]  /*fe70*/  ISETP.LT.AND P6, PT, R2, UR14, !P3 ;  /* 0x0000000e02007c0c */ /* 0x000fe4000dfc1270 */
[----:B------:R-:W-:Y:S01]  /*fe80*/  VIADD R13, R13, UR9 ;  /* 0x000000090d0d7c36 */ /* 0x000fe20008000000 */
[----:B------:R4:W-:Y:S01]  /*fe90*/  @P0 STG.E desc[UR32][R6.64], R85 ;  /* 0x0000005506000986 */ /* 0x0009e2000c101920 */
[----:B------:R-:W-:Y:S01]  /*fea0*/  VIADD R12, R0, 0x14 ;  /* 0x00000014000c7836 */ /* 0x000fe20000000000 */
[----:B------:R-:W-:Y:S01]  /*feb0*/  ISETP.LT.AND P3, PT, R3, UR14, !P3 ;  /* 0x0000000e03007c0c */ /* 0x000fe2000df61270 */
[C---:B-----5:R-:W-:Y:S01]  /*fec0*/  IMAD.WIDE R8, R13.reuse, 0x4, R134 ;  /* 0x000000040d087825 */ /* 0x060fe200078e0286 */
[----:B------:R-:W-:-:S02]  /*fed0*/  IADD3 R15, PT, PT, R13, UR9, RZ ;  /* 0x000000090d0f7c10 */ /* 0x000fc4000fffe0ff */
[----:B------:R-:W-:Y:S01]  /*fee0*/  ISETP.GE.AND P2, PT, R12, UR15, PT ;  /* 0x0000000f0c007c0c */ /* 0x000fe2000bf46270 */
[----:B---3--:R-:W-:Y:S01]  /*fef0*/  IMAD.WIDE R10, R13, 0x4, R132 ;  /* 0x000000040d0a7825 */ /* 0x008fe200078e0284 */
[----:B------:R-:W-:Y:S01]  /*ff00*/  IADD3 R12, PT, PT, R0, 0x15, RZ ;  /* 0x00000015000c7810 */ /* 0x000fe20007ffe0ff */
[----:B------:R3:W-:Y:S01]  /*ff10*/  @P5 STG.E desc[UR32][R8.64], R22 ;  /* 0x0000001608005986 */ /* 0x0007e2000c101920 */
[----:B------:R-:W-:Y:S01]  /*ff20*/  ISETP.LT.AND P5, PT, R2, UR14, !P2 ;  /* 0x0000000e02007c0c */ /* 0x000fe2000d7a1270 */
[----:B-1----:R-:W-:Y:S01]  /*ff30*/  IMAD.WIDE R4, R15, 0x4, R134 ;  /* 0x000000040f047825 */ /* 0x002fe200078e0286 */
[----:B------:R-:W-:Y:S01]  /*ff40*/  ISETP.GE.AND P4, PT, R12, UR15, PT ;  /* 0x0000000f0c007c0c */ /* 0x000fe2000bf86270 */
[----:B------:R1:W-:Y:S01]  /*ff50*/  @P1 STG.E desc[UR32][R10.64], R86 ;  /* 0x000000560a001986 */ /* 0x0003e2000c101920 */
[----:B------:R-:W-:Y:S01]  /*ff60*/  ISETP.LT.AND P2, PT, R3, UR14, !P2 ;  /* 0x0000000e03007c0c */ /* 0x000fe2000d741270 */
[----:B------:R-:W-:Y:S02]  /*ff70*/  VIADD R12, R0, 0x16 ;  /* 0x00000016000c7836 */ /* 0x000fe40000000000 */
[----:B----4-:R-:W-:Y:S01]  /*ff80*/  IMAD.WIDE R6, R15, 0x4, R132 ;  /* 0x000000040f067825 */ /* 0x010fe200078e0284 */
[----:B------:R4:W-:Y:S01]  /*ff90*/  @P6 STG.E desc[UR32][R4.64], R23 ;  /* 0x0000001704006986 */ /* 0x0009e2000c101920 */
[----:B------:R-:W-:-:S02]  /*ffa0*/  ISETP.LT.AND P6, PT, R2, UR14, !P4 ;  /* 0x0000000e02007c0c */ /* 0x000fc4000e7c1270 */
[----:B------:R-:W-:Y:S01]  /*ffb0*/  VIADD R15, R15, UR9 ;  /* 0x000000090f0f7c36 */ /* 0x000fe20008000000 */
[----:B------:R-:W-:Y:S01]  /*ffc0*/  ISETP.GE.AND P0, PT, R12, UR15, PT ;  /* 0x0000000f0c007c0c */ /* 0x000fe2000bf06270 */
[----:B------:R-:W-:Y:S01]  /*ffd0*/  VIADD R12, R0, 0x17 ;  /* 0x00000017000c7836 */ /* 0x000fe20000000000 */
[----:B------:R5:W-:Y:S01]  /*ffe0*/  @P3 STG.E desc[UR32][R6.64], R87 ;  /* 0x0000005706003986 */ /* 0x000be2000c101920 */
[----:B---3--:R-:W-:Y:S01]  /*fff0*/  IMAD.WIDE R8, R15, 0x4, R134 ;  /* 0x000000040f087825 */ /* 0x008fe200078e0286 */
[----:B------:R-:W-:Y:S02]  /*10000*/  ISETP.LT.AND P4, PT, R3, UR14, !P4 ;  /* 0x0000000e03007c0c */ /* 0x000fe4000e781270 */
[----:B------:R-:W-:Y:S01]  /*10010*/  ISETP.GE.AND P1, PT, R12, UR15, PT ;  /* 0x0000000f0c007c0c */ /* 0x000fe2000bf26270 */
[C---:B------:R-:W-:Y:S01]  /*10020*/  VIADD R13, R15.reuse, UR9 ;  /* 0x000000090f0d7c36 */ /* 0x040fe20008000000 */
[----:B------:R3:W-:Y:S01]  /*10030*/  @P5 STG.E desc[UR32][R8.64], R24 ;  /* 0x0000001808005986 */ /* 0x0007e2000c101920 */
[----:B-1----:R-:W-:Y:S01]  /*10040*/  IMAD.WIDE R10, R15, 0x4, R132 ;  /* 0x000000040f0a7825 */ /* 0x002fe200078e0284 */
[----:B------:R-:W-:-:S02]  /*10050*/  ISETP.LT.AND P5, PT, R2, UR14, !P0 ;  /* 0x0000000e02007c0c */ /* 0x000fc4000c7a1270 */
[----:B------:R-:W-:Y:S01]  /*10060*/  ISETP.LT.AND P0, PT, R3, UR14, !P0 ;  /* 0x0000000e03007c0c */ /* 0x000fe2000c701270 */
[C---:B----4-:R-:W-:Y:S01]  /*10070*/  IMAD.WIDE R4, R13.reuse, 0x4, R134 ;  /* 0x000000040d047825 */ /* 0x050fe200078e0286 */
[----:B------:R1:W-:Y:S01]  /*10080*/  @P2 STG.E desc[UR32][R10.64], R88 ;  /* 0x000000580a002986 */ /* 0x0003e2000c101920 */
[----:B------:R-:W-:Y:S02]  /*10090*/  IADD3 R12, PT, PT, R0, 0x18, RZ ;  /* 0x00000018000c7810 */ /* 0x000fe40007ffe0ff */
[C---:B-----5:R-:W-:Y:S01]  /*100a0*/  IMAD.WIDE R6, R13.reuse, 0x4, R132 ;  /* 0x000000040d067825 */ /* 0x060fe200078e0284 */
[----:B------:R-:W-:Y:S01]  /*100b0*/  IADD3 R13, PT, PT, R13, UR9, RZ ;  /* 0x000000090d0d7c10 */ /* 0x000fe2000fffe0ff */
[----:B------:R4:W-:Y:S01]  /*100c0*/  @P6 STG.E desc[UR32][R4.64], R25 ;  /* 0x0000001904006986 */ /* 0x0009e2000c101920 */
[----:B------:R-:W-:Y:S02]  /*100d0*/  ISETP.LT.AND P6, PT, R2, UR14, !P1 ;  /* 0x0000000e02007c0c */ /* 0x000fe4000cfc1270 */
[----:B------:R-:W-:Y:S01]  /*100e0*/  ISETP.GE.AND P3, PT, R12, UR15, PT ;  /* 0x0000000f0c007c0c */ /* 0x000fe2000bf66270 */
[----:B---3--:R-:W-:Y:S01]  /*100f0*/  IMAD.WIDE R8, R13, 0x4, R134 ;  /* 0x000000040d087825 */ /* 0x008fe200078e0286 */
[----:B------:R3:W-:Y:S01]  /*10100*/  @P4 STG.E desc[UR32][R6.64], R89 ;  /* 0x0000005906004986 */ /* 0x0007e2000c101920 */
[----:B------:R-:W-:-:S02]  /*10110*/  ISETP.LT.AND P1, PT, R3, UR14, !P1 ;  /* 0x0000000e03007c0c */ /* 0x000fc4000cf21270 */
[C---:B------:R-:W-:Y:S01]  /*10120*/  VIADD R15, R13.reuse, UR9 ;  /* 0x000000090d0f7c36 */ /* 0x040fe20008000000 */
[----:B------:R5:W-:Y:S01]  /*10130*/  @P5 STG.E desc[UR32][R8.64], R26 ;  /* 0x0000001a08005986 */ /* 0x000be2000c101920 */
[----:B------:R-:W-:Y:S01]  /*10140*/  VIADD R12, R0, 0x19 ;  /* 0x00000019000c7836 */ /* 0x000fe20000000000 */
[----:B------:R-:W-:Y:S01]  /*10150*/  ISETP.LT.AND P5, PT, R2, UR14, !P3 ;  /* 0x0000000e02007c0c */ /* 0x000fe2000dfa1270 */
[----:B-1----:R-:W-:Y:S01]  /*10160*/  IMAD.WIDE R10, R13, 0x4, R132 ;  /* 0x000000040d0a7825 */ /* 0x002fe200078e0284 */
[----:B------:R-:W-:Y:S02]  /*10170*/  ISETP.LT.AND P3, PT, R3, UR14, !P3 ;  /* 0x0000000e03007c0c */ /* 0x000fe4000df61270 */
[----:B------:R-:W-:Y:S01]  /*10180*/  ISETP.GE.AND P2, PT, R12, UR15, PT ;  /* 0x0000000f0c007c0c */ /* 0x000fe2000bf46270 */
[C---:B----4-:R-:W-:Y:S01]  /*10190*/  IMAD.WIDE R4, R15.reuse, 0x4, R134 ;  /* 0x000000040f047825 */ /* 0x050fe200078e0286 */
[----:B------:R1:W-:Y:S03]  /*101a0*/  @P0 STG.E desc[UR32][R10.64], R90 ;  /* 0x0000005a0a000986 */ /* 0x0003e6000c101920 */
[----:B---3--:R-:W-:Y:S01]  /*101b0*/  IMAD.WIDE R6, R15, 0x4, R132 ;  /* 0x000000040f067825 */ /* 0x008fe200078e0284 */
[----:B------:R3:W-:Y:S01]  /*101c0*/  @P6 STG.E desc[UR32][R4.64], R27 ;  /* 0x0000001b04006986 */ /* 0x0007e2000c101920 */
[----:B------:R-:W-:-:S02]  /*101d0*/  ISETP.LT.AND P6, PT, R2, UR14, !P2 ;  /* 0x0000000e02007c0c */ /* 0x000fc4000d7c1270 */
[----:B------:R-:W-:Y:S01]  /*101e0*/  VIADD R15, R15, UR9 ;  /* 0x000000090f0f7c36 */ /* 0x000fe20008000000 */
[----:B------:R4:W-:Y:S01]  /*101f0*/  @P1 STG.E desc[UR32][R6.64], R91 ;  /* 0x0000005b06001986 */ /* 0x0009e2000c101920 */
[----:B------:R-:W-:Y:S01]  /*10200*/  VIADD R12, R0, 0x1a ;  /* 0x0000001a000c7836 */ /* 0x000fe20000000000 */
[----:B------:R-:W-:Y:S01]  /*10210*/  ISETP.LT.AND P2, PT, R3, UR14, !P2 ;  /* 0x0000000e03007c0c */ /* 0x000fe2000d741270 */
[C---:B-----5:R-:W-:Y:S01]  /*10220*/  IMAD.WIDE R8, R15.reuse, 0x4, R134 ;  /* 0x000000040f087825 */ /* 0x060fe200078e0286 */
[C---:B------:R-:W-:Y:S02]  /*10230*/  IADD3 R13, PT, PT, R15.reuse, UR9, RZ ;  /* 0x000000090f0d7c10 */ /* 0x040fe4000fffe0ff */
[----:B------:R-:W-:Y:S01]  /*10240*/  ISETP.GE.AND P4, PT, R12, UR15, PT ;  /* 0x0000000f0c007c0c */ /* 0x000fe2000bf86270 */
[----:B-1----:R-:W-:Y:S01]  /*10250*/  IMAD.WIDE R10, R15, 0x4, R132 ;  /* 0x000000040f0a7825 */ /* 0x002fe200078e0284 */
[----:B------:R-:W-:Y:S01]  /*10260*/  IADD3 R12, PT, PT, R0, 0x1b, RZ ;  /* 0x0000001b000c7810 */ /* 0x000fe20007ffe0ff */
[----:B------:R1:W-:Y:S01]  /*10270*/  @P5 STG.E desc[UR32][R8.64], R28 ;  /* 0x0000001c08005986 */ /* 0x0003e2000c101920 */
[----:B------:R-:W-:Y:S01]  /*10280*/  ISETP.LT.AND P5, PT, R2, UR14, !P4 ;  /* 0x0000000e02007c0c */ /* 0x000fe2000e7a1270 */
[----:B---3--:R-:W-:Y:S01]  /*10290*/  IMAD.WIDE R4, R13, 0x4, R134 ;  /* 0x000000040d047825 */ /* 0x008fe200078e0286 */
[----:B------:R-:W-:Y:S01]  /*102a0*/  ISETP.GE.AND P0, PT, R12, UR15, PT ;  /* 0x0000000f0c007c0c */ /* 0x000fe2000bf06270 */
[----:B------:R3:W-:Y:S01]  /*102b0*/  @P3 STG.E desc[UR32][R10.64], R92 ;  /* 0x0000005c0a003986 */ /* 0x0007e2000c101920 */
[----:B------:R-:W-:Y:S01]  /*102c0*/  ISETP.LT.AND P4, PT, R3, UR14, !P4 ;  /* 0x0000000e03007c0c */ /* 0x000fe2000e781270 */
[----:B------:R-:W-:-:S02]  /*102d0*/  VIADD R12, R0, 0x1c ;  /* 0x0000001c000c7836 */ /* 0x000fc40000000000 */
[C---:B----4-:R-:W-:Y:S01]  /*102e0*/  IMAD.WIDE R6, R13.reuse, 0x4, R132 ;  /* 0x000000040d067825 */ /* 0x050fe200078e0284 */
[----:B------:R4:W-:Y:S01]  /*102f0*/  @P6 STG.E desc[UR32][R4.64], R29 ;  /* 0x0000001d04006986 */ /* 0x0009e2000c101920 */
[----:B------:R-:W-:Y:S02]  /*10300*/  ISETP.LT.AND P6, PT, R2, UR14, !P0 ;  /* 0x0000000e02007c0c */ /* 0x000fe4000c7c1270 */
[----:B------:R-:W-:Y:S01]  /*10310*/  VIADD R13, R13, UR9 ;  /* 0x000000090d0d7c36 */ /* 0x000fe20008000000 */
[----:B------:R-:W-:Y:S01]  /*10320*/  ISETP.GE.AND P1, PT, R12, UR15, PT ;  /* 0x0000000f0c007c0c */ /* 0x000fe2000bf26270 */
[----:B------:R-:W-:Y:S01]  /*10330*/  VIADD R12, R0, 0x1d ;  /* 0x0000001d000c7836 */ /* 0x000fe20000000000 */
[----:B------:R5:W-:Y:S01]  /*10340*/  @P2 STG.E desc[UR32][R6.64], R93 ;  /* 0x0000005d06002986 */ /* 0x000be2000c101920 */
[----:B-1----:R-:W-:Y:S01]  /*10350*/  IMAD.WIDE R8, R13, 0x4, R134 ;  /* 0x000000040d087825 */ /* 0x002fe200078e0286 */
[----:B------:R-:W-:Y:S02]  /*10360*/  ISETP.LT.AND P0, PT, R3, UR14, !P0 ;  /* 0x0000000e03007c0c */ /* 0x000fe4000c701270 */
[----:B------:R-:W-:Y:S01]  /*10370*/  ISETP.GE.AND P3, PT, R12, UR15, PT ;  /* 0x0000000f0c007c0c */ /* 0x000fe2000bf66270 */
[C---:B------:R-:W-:Y:S01]  /*10380*/  VIADD R15, R13.reuse, UR9 ;  /* 0x000000090d0f7c36 */ /* 0x040fe20008000000 */
[----:B------:R1:W-:Y:S01]  /*10390*/  @P5 STG.E desc[UR32][R8.64], R30 ;  /* 0x0000001e08005986 */ /* 0x0003e2000c101920 */
[----:B---3--:R-:W-:Y:S01]  /*103a0*/  IMAD.WIDE R10, R13, 0x4, R132 ;  /* 0x000000040d0a7825 */ /* 0x008fe200078e0284 */
        /* <DEDUP_REMOVED lines=10> */
[----:B-1----:R-:W-:Y:S01]  /*10450*/  IMAD.WIDE R8, R15, 0x4, R134 ;  /* 0x000000040f087825 */ /* 0x002fe200078e0286 */
[----:B------:R1:W-:Y:S01]  /*10460*/  @P0 STG.E desc[UR32][R6.64], R95 ;  /* 0x0000005f06000986 */ /* 0x0003e2000c101920 */
[----:B------:R-:W-:-:S02]  /*10470*/  ISETP.LT.AND P3, PT, R3, UR14, !P3 ;  /* 0x0000000e03007c0c */ /* 0x000fc4000df61270 */
[C---:B------:R-:W-:Y:S01]  /*10480*/  VIADD R13, R15.reuse, UR9 ;  /* 0x000000090f0d7c36 */ /* 0x040fe20008000000 */
[----:B------:R5:W-:Y:S01]  /*10490*/  @P5 STG.E desc[UR32][R8.64], R32 ;  /* 0x0000002008005986 */ /* 0x000be2000c101920 */
[----:B------:R-:W-:Y:S01]  /*104a0*/  VIADD R12, R0, 0x1f ;  /* 0x0000001f000c7836 */ /* 0x000fe20000000000 */
[----:B------:R-:W-:Y:S01]  /*104b0*/  ISETP.LT.AND P5, PT, R2, UR14, !P2 ;  /* 0x0000000e02007c0c */ /* 0x000fe2000d7a1270 */
[----:B---3--:R-:W-:Y:S01]  /*104c0*/  IMAD.WIDE R10, R15, 0x4, R132 ;  /* 0x000000040f0a7825 */ /* 0x008fe200078e0284 */
[----:B------:R-:W-:Y:S02]  /*104d0*/  ISETP.LT.AND P2, PT, R3, UR14, !P2 ;  /* 0x0000000e03007c0c */ /* 0x000fe4000d741270 */
[----:B------:R-:W-:Y:S01]  /*104e0*/  ISETP.GE.AND P4, PT, R12, UR15, PT ;  /* 0x0000000f0c007c0c */ /* 0x000fe2000bf86270 */
[C---:B----4-:R-:W-:Y:S01]  /*104f0*/  IMAD.WIDE R4, R13.reuse, 0x4, R134 ;  /* 0x000000040d047825 */ /* 0x050fe200078e0286 */
[----:B------:R3:W-:Y:S03]  /*10500*/  @P1 STG.E desc[UR32][R10.64], R96 ;  /* 0x000000600a001986 */ /* 0x0007e6000c101920 */
[----:B-1----:R-:W-:Y:S01]  /*10510*/  IMAD.WIDE R6, R13, 0x4, R132 ;  /* 0x000000040d067825 */ /* 0x002fe200078e0284 */
[----:B------:R1:W-:Y:S01]  /*10520*/  @P6 STG.E desc[UR32][R4.64], R33 ;  /* 0x0000002104006986 */ /* 0x0003e2000c101920 */
[----:B------:R-:W-:-:S02]  /*10530*/  ISETP.LT.AND P6, PT, R2, UR14, !P4 ;  /* 0x0000000e02007c0c */ /* 0x000fc4000e7c1270 */
[----:B------:R-:W-:Y:S01]  /*10540*/  VIADD R13, R13, UR9 ;  /* 0x000000090d0d7c36 */ /* 0x000fe20008000000 */
[----:B------:R-:W-:Y:S01]  /*10550*/  ISETP.LT.AND P4, PT, R3, UR14, !P4 ;  /* 0x0000000e03007c0c */ /* 0x000fe2000e781270 */
[----:B------:R-:W-:Y:S01]  /*10560*/  VIADD R12, R0, 0x20 ;  /* 0x00000020000c7836 */ /* 0x000fe20000000000 */
[----:B------:R4:W-:Y:S01]  /*10570*/  @P3 STG.E desc[UR32][R6.64], R97 ;  /* 0x0000006106003986 */ /* 0x0009e2000c101920 */
[C---:B-----5:R-:W-:Y:S01]  /*10580*/  IMAD.WIDE R8, R13.reuse, 0x4, R134 ;  /* 0x000000040d087825 */ /* 0x060fe200078e0286 */
[C---:B------:R-:W-:Y:S02]  /*10590*/  IADD3 R15, PT, PT, R13.reuse, UR9, RZ ;  /* 0x000000090d0f7c10 */ /* 0x040fe4000fffe0ff */
        /* <DEDUP_REMOVED lines=9> */
[----:B----4-:R-:W-:-:S02]  /*10630*/  IMAD.WIDE R6, R15, 0x4, R132 ;  /* 0x000000040f067825 */ /* 0x010fc400078e0284 */
[----:B------:R4:W-:Y:S01]  /*10640*/  @P6 STG.E desc[UR32][R4.64], R35 ;  /* 0x0000002304006986 */ /* 0x0009e2000c101920 */
[----:B------:R-:W-:Y:S01]  /*10650*/  ISETP.LT.AND P6, PT, R3, UR14, !P1 ;  /* 0x0000000e03007c0c */ /* 0x000fe2000cfc1270 */
[----:B------:R-:W-:Y:S02]  /*10660*/  VIADD R12, R0, 0x22 ;  /* 0x00000022000c7836 */ /* 0x000fe40000000000 */
[----:B------:R-:W-:Y:S01]  /*10670*/  VIADD R15, R15, UR9 ;  /* 0x000000090f0f7c36 */ /* 0x000fe20008000000 */
[----:B------:R5:W-:Y:S01]  /*10680*/  @P4 STG.E desc[UR32][R6.64], R99 ;  /* 0x0000006306004986 */ /* 0x000be2000c101920 */
[----:B------:R-:W-:Y:S02]  /*10690*/  ISETP.LT.AND P4, PT, R2, UR14, !P1 ;  /* 0x0000000e02007c0c */ /* 0x000fe4000cf81270 */
[----:B---3--:R-:W-:Y:S01]  /*106a0*/  IMAD.WIDE R8, R15, 0x4, R134 ;  /* 0x000000040f087825 */ /* 0x008fe200078e0286 */
[----:B------:R-:W-:-:S03]  /*106b0*/  ISETP.GE.AND P3, PT, R12, UR15, PT ;  /* 0x0000000f0c007c0c */ /* 0x000fc6000bf66270 */
[C---:B------:R-:W-:Y:S01]  /*106c0*/  VIADD R13, R15.reuse, UR9 ;  /* 0x000000090f0d7c36 */ /* 0x040fe20008000000 */
[----:B------:R3:W-:Y:S01]  /*106d0*/  @P5 STG.E desc[UR32][R8.64], R36 ;  /* 0x0000002408005986 */ /* 0x0007e2000c101920 */
[----:B------:R-:W-:Y:S01]  /*106e0*/  VIADD R12, R0, 0x23 ;  /* 0x00000023000c7836 */ /* 0x000fe20000000000 */
[----:B------:R-:W-:Y:S01]  /*106f0*/  ISETP.LT.AND P5, PT, R2, UR14, !P3 ;  /* 0x0000000e02007c0c */ /* 0x000fe2000dfa1270 */
[----:B-1----:R-:W-:Y:S01]  /*10700*/  IMAD.WIDE R10, R15, 0x4, R132 ;  /* 0x000000040f0a7825 */ /* 0x002fe200078e0284 */
[----:B------:R-:W-:Y:S02]  /*10710*/  ISETP.LT.AND P3, PT, R3, UR14, !P3 ;  /* 0x0000000e03007c0c */ /* 0x000fe4000df61270 */
[----:B------:R-:W-:Y:S01]  /*10720*/  ISETP.GE.AND P2, PT, R12, UR15, PT ;  /* 0x0000000f0c007c0c */ /* 0x000fe2000bf46270 */
[----:B----4-:R-:W-:Y:S01]  /*10730*/  IMAD.WIDE R4, R13, 0x4, R134 ;  /* 0x000000040d047825 */ /* 0x010fe200078e0286 */
[----:B------:R1:W-:Y:S01]  /*10740*/  @P0 STG.E desc[UR32][R10.64], R100 ;  /* 0x000000640a000986 */ /* 0x0003e2000c101920 */
[----:B------:R-:W-:-:S02]  /*10750*/  IADD3 R12, PT, PT, R0, 0x24, RZ ;  /* 0x00000024000c7810 */ /* 0x000fc40007ffe0ff */
[C---:B-----5:R-:W-:Y:S01]  /*10760*/  IMAD.WIDE R6, R13.reuse, 0x4, R132 ;  /* 0x000000040d067825 */ /* 0x060fe200078e0284 */
[----:B------:R-:W-:Y:S01]  /*10770*/  IADD3 R13, PT, PT, R13, UR9, RZ ;  /* 0x000000090d0d7c10 */ /* 0x000fe2000fffe0ff */
[----:B------:R4:W-:Y:S01]  /*10780*/  @P4 STG.E desc[UR32][R4.64], R37 ;  /* 0x0000002504004986 */ /* 0x0009e2000c101920 */
[----:B------:R-:W-:Y:S02]  /*10790*/  ISETP.LT.AND P4, PT, R2, UR14, !P2 ;  /* 0x0000000e02007c0c */ /* 0x000fe4000d781270 */
[----:B------:R-:W-:Y:S01]  /*107a0*/  ISETP.GE.AND P1, PT, R12, UR15, PT ;  /* 0x0000000f0c007c0c */ /* 0x000fe2000bf26270 */
[----:B------:R5:W-:Y:S01]  /*107b0*/  @P6 STG.E desc[UR32][R6.64], R101 ;  /* 0x0000006506006986 */ /* 0x000be2000c101920 */
[----:B------:R-:W-:Y:S01]  /*107c0*/  ISETP.LT.AND P6, PT, R3, UR14, !P2 ;  /* 0x0000000e03007c0c */ /* 0x000fe2000d7c1270 */
[----:B---3--:R-:W-:-:S04]  /*107d0*/  IMAD.WIDE R8, R13, 0x4, R134 ;  /* 0x000000040d087825 */ /* 0x008fc800078e0286 */
        /* <DEDUP_REMOVED lines=9> */
[----:B-----5:R-:W-:Y:S01]  /*10870*/  IMAD.WIDE R6, R15, 0x4, R132 ;  /* 0x000000040f067825 */ /* 0x020fe200078e0284 */
[----:B------:R4:W-:Y:S01]  /*10880*/  @P4 STG.E desc[UR32][R4.64], R39 ;  /* 0x0000002704004986 */ /* 0x0009e2000c101920 */
[----:B------:R-:W-:-:S02]  /*10890*/  ISETP.LT.AND P4, PT, R2, UR14, !P0 ;  /* 0x0000000e02007c0c */ /* 0x000fc4000c781270 */
[----:B------:R-:W-:Y:S01]  /*108a0*/  VIADD R15, R15, UR9 ;  /* 0x000000090f0f7c36 */ /* 0x000fe20008000000 */
[----:B------:R5:W-:Y:S01]  /*108b0*/  @P6 STG.E desc[UR32][R6.64], R103 ;  /* 0x0000006706006986 */ /* 0x000be2000c101920 */
[----:B------:R-:W-:Y:S01]  /*108c0*/  VIADD R12, R0, 0x26 ;  /* 0x00000026000c7836 */ /* 0x000fe20000000000 */
[----:B------:R-:W-:Y:S01]  /*108d0*/  ISETP.LT.AND P6, PT, R3, UR14, !P0 ;  /* 0x0000000e03007c0c */ /* 0x000fe2000c7c1270 */
[C---:B---3--:R-:W-:Y:S01]  /*108e0*/  IMAD.WIDE R8, R15.reuse, 0x4, R134 ;  /* 0x000000040f087825 */ /* 0x048fe200078e0286 */
[C---:B------:R-:W-:Y:S02]  /*108f0*/  IADD3 R13, PT, PT, R15.reuse, UR9, RZ ;  /* 0x000000090f0d7c10 */ /* 0x040fe4000fffe0ff */
[----:B------:R-:W-:Y:S01]  /*10900*/  ISETP.GE.AND P2, PT, R12, UR15, PT ;  /* 0x0000000f0c007c0c */ /* 0x000fe2000bf46270 */
[----:B-1----:R-:W-:Y:S01]  /*10910*/  IMAD.WIDE R10, R15, 0x4, R132 ;  /* 0x000000040f0a7825 */ /* 0x002fe200078e0284 */
[----:B------:R-:W-:Y:S01]  /*10920*/  IADD3 R12, PT, PT, R0, 0x27, RZ ;  /* 0x00000027000c7810 */ /* 0x000fe20007ffe0ff */
[----:B------:R1:W-:Y:S01]  /*10930*/  @P5 STG.E desc[UR32][R8.64], R40 ;  /* 0x0000002808005986 */ /* 0x0003e2000c101920 */
[----:B------:R-:W-:Y:S01]  /*10940*/  ISETP.LT.AND P5, PT, R2, UR14, !P2 ;  /* 0x0000000e02007c0c */ /* 0x000fe2000d7a1270 */
[----:B----4-:R-:W-:Y:S01]  /*10950*/  IMAD.WIDE R4, R13, 0x4, R134 ;  /* 0x000000040d047825 */ /* 0x010fe200078e0286 */
[----:B------:R-:W-:Y:S01]  /*10960*/  ISETP.GE.AND P3, PT, R12, UR15, PT ;  /* 0x0000000f0c007c0c */ /* 0x000fe2000bf66270 */
[----:B------:R3:W-:Y:S01]  /*10970*/  @P1 STG.E desc[UR32][R10.64], R104 ;  /* 0x000000680a001986 */ /* 0x0007e2000c101920 */
[----:B------:R-:W-:Y:S01]  /*10980*/  ISETP.LT.AND P2, PT, R3, UR14, !P2 ;  /* 0x0000000e03007c0c */ /* 0x000fe2000d741270 */
[----:B-----5:R-:W-:-:S02]  /*10990*/  IMAD.WIDE R6, R13, 0x4, R132 ;  /* 0x000000040d067825 */ /* 0x020fc400078e0284 */
[----:B------:R4:W-:Y:S01]  /*109a0*/  @P4 STG.E desc[UR32][R4.64], R41 ;  /* 0x0000002904004986 */ /* 0x0009e2000c101920 */
[----:B------:R-:W-:Y:S01]  /*109b0*/  ISETP.LT.AND P4, PT, R2, UR14, !P3 ;  /* 0x0000000e02007c0c */ /* 0x000fe2000df81270 */
[----:B------:R-:W-:Y:S02]  /*109c0*/  VIADD R12, R0, 0x28 ;  /* 0x00000028000c7836 */ /* 0x000fe40000000000 */
[----:B------:R-:W-:Y:S01]  /*109d0*/  VIADD R13, R13, UR9 ;  /* 0x000000090d0d7c36 */ /* 0x000fe20008000000 */
[----:B------:R5:W-:Y:S01]  /*109e0*/  @P6 STG.E desc[UR32][R6.64], R105 ;  /* 0x0000006906006986 */ /* 0x000be2000c101920 */
[----:B------:R-:W-:Y:S02]  /*109f0*/  ISETP.LT.AND P6, PT, R3, UR14, !P3 ;  /* 0x0000000e03007c0c */ /* 0x000fe4000dfc1270 */
[----:B-1----:R-:W-:Y:S01]  /*10a00*/  IMAD.WIDE R8, R13, 0x4, R134 ;  /* 0x000000040d087825 */ /* 0x002fe200078e0286 */
[----:B------:R-:W-:-:S03]  /*10a10*/  ISETP.GE.AND P0, PT, R12, UR15, PT ;  /* 0x0000000f0c007c0c */ /* 0x000fc6000bf06270 */
[C---:B------:R-:W-:Y:S01]  /*10a20*/  VIADD R15, R13.reuse, UR9 ;  /* 0x000000090d0f7c36 */ /* 0x040fe20008000000 */
[----:B------:R1:W-:Y:S01]  /*10a30*/  @P5 STG.E desc[UR32][R8.64], R42 ;  /* 0x0000002a08005986 */ /* 0x0003e2000c101920 */
[----:B------:R-:W-:Y:S01]  /*10a40*/  VIADD R12, R0, 0x29 ;  /* 0x00000029000c7836 */ /* 0x000fe20000000000 */
[----:B------:R-:W-:Y:S01]  /*10a50*/  ISETP.LT.AND P5, PT, R2, UR14, !P0 ;  /* 0x0000000e02007c0c */ /* 0x000fe2000c7a1270 */
[----:B---3--:R-:W-:Y:S01]  /*10a60*/  IMAD.WIDE R10, R13, 0x4, R132 ;  /* 0x000000040d0a7825 */ /* 0x008fe200078e0284 */
        /* <DEDUP_REMOVED lines=12> */
[----:B-1----:R-:W-:-:S04]  /*10b30*/  IMAD.WIDE R8, R15, 0x4, R134 ;  /* 0x000000040f087825 */ /* 0x002fc800078e0286 */
        /* <DEDUP_REMOVED lines=16> */
[C---:B-1----:R-:W-:Y:S01]  /*10c40*/  IMAD.WIDE R8, R13.reuse, 0x4, R134 ;  /* 0x000000040d087825 */ /* 0x042fe200078e0286 */
[C---:B------:R-:W-:Y:S02]  /*10c50*/  IADD3 R15, PT, PT, R13.reuse, UR9, RZ ;  /* 0x000000090d0f7c10 */ /* 0x040fe4000fffe0ff */
[----:B------:R-:W-:Y:S01]  /*10c60*/  ISETP.GE.AND P1, PT, R12, UR15, PT ;  /* 0x0000000f0c007c0c */ /* 0x000fe2000bf26270 */
[----:B---3--:R-:W-:Y:S01]  /*10c70*/  IMAD.WIDE R10, R13, 0x4, R132 ;  /* 0x000000040d0a7825 */ /* 0x008fe200078e0284 */
        /* <DEDUP_REMOVED lines=100> */
[----:B------:R-:W-:Y:S01]  /*112c0*/  VIADD R12, R0, 0x38 ;  /* 0x00000038000c7836 */ /* 0x000fe20000000000 */
[----:B------:R5:W-:Y:S01]  /*112d0*/  @P6 STG.E desc[UR32][R6.64], R121 ;  /* 0x0000007906006986 */ /* 0x000be2000c101920 */
[----:B------:R-:W-:Y:S01]  /*112e0*/  VIADD R13, R13, UR9 ;  /* 0x000000090d0d7c36 */ /* 0x000fe20008000000 */
[----:B------:R-:W-:Y:S02]  /*112f0*/  ISETP.LT.AND P6, PT, R3, UR14, !P3 ;  /* 0x0000000e03007c0c */ /* 0x000fe4000dfc1270 */
[----:B------:R-:W-:Y:S01]  /*11300*/  ISETP.GE.AND P0, PT, R12, UR15, PT ;  /* 0x0000000f0c007c0c */ /* 0x000fe2000bf06270 */
[C---:B-1----:R-:W-:Y:S01]  /*11310*/  IMAD.WIDE R8, R13.reuse, 0x4, R134 ;  /* 0x000000040d087825 */ /* 0x042fe200078e0286 */
[C---:B------:R-:W-:Y:S02]  /*11320*/  IADD3 R15, PT, PT, R13.reuse, UR9, RZ ;  /* 0x000000090d0f7c10 */ /* 0x040fe4000fffe0ff */
[----:B------:R-:W-:Y:S01]  /*11330*/  IADD3 R12, PT, PT, R0, 0x39, RZ ;  /* 0x00000039000c7810 */ /* 0x000fe20007ffe0ff */
[----:B---3--:R-:W-:Y:S01]  /*11340*/  IMAD.WIDE R10, R13, 0x4, R132 ;  /* 0x000000040d0a7825 */ /* 0x008fe200078e0284 */
[----:B------:R1:W-:Y:S01]  /*11350*/  @P5 STG.E desc[UR32][R8.64], R58 ;  /* 0x0000003a08005986 */ /* 0x0003e2000c101920 */
[----:B------:R-:W-:-:S02]  /*11360*/  ISETP.LT.AND P5, PT, R2, UR14, !P0 ;  /* 0x0000000e02007c0c */ /* 0x000fc4000c7a1270 */
[----:B------:R-:W-:Y:S01]  /*11370*/  ISETP.GE.AND P1, PT, R12, UR15, PT ;  /* 0x0000000f0c007c0c */ /* 0x000fe2000bf26270 */
        /* <DEDUP_REMOVED lines=15> */
[----:B------:R-:W-:Y:S01]  /*11470*/  IADD3 R12, PT, PT, R0, 0x3c, RZ ;  /* 0x0000003c000c7810 */ /* 0x000fe20007ffe0ff */
[----:B---3--:R-:W-:Y:S01]  /*11480*/  IMAD.WIDE R10, R15, 0x4, R132 ;  /* 0x000000040f0a7825 */ /* 0x008fe200078e0284 */
[----:B------:R1:W-:Y:S01]  /*11490*/  @P5 STG.E desc[UR32][R8.64], R60 ;  /* 0x0000003c08005986 */ /* 0x0003e2000c101920 */
[----:B------:R-:W-:Y:S02]  /*114a0*/  ISETP.LT.AND P5, PT, R2, UR14, !P3 ;  /* 0x0000000e02007c0c */ /* 0x000fe4000dfa1270 */
[----:B----4-:R-:W-:Y:S01]  /*114b0*/  IMAD.WIDE R4, R13, 0x4, R134 ;  /* 0x000000040d047825 */ /* 0x010fe200078e0286 */
[----:B------:R-:W-:Y:S01]  /*114c0*/  ISETP.GE.AND P1, PT, R12, UR15, PT ;  /* 0x0000000f0c007c0c */ /* 0x000fe2000bf26270 */
[----:B------:R-:W-:Y:S01]  /*114d0*/  @P0 STG.E desc[UR32][R10.64], R124 ;  /* 0x0000007c0a000986 */ /* 0x000fe2000c101920 */
[----:B------:R-:W-:Y:S01]  /*114e0*/  ISETP.LT.AND P3, PT, R3, UR14, !P3 ;  /* 0x0000000e03007c0c */ /* 0x000fe2000df61270 */
[C---:B-----5:R-:W-:Y:S01]  /*114f0*/  IMAD.WIDE R6, R13.reuse, 0x4, R132 ;  /* 0x000000040d067825 */ /* 0x060fe200078e0284 */
[----:B------:R-:W-:Y:S01]  /*11500*/  IADD3 R13, PT, PT, R13, UR9, RZ ;  /* 0x000000090d0d7c10 */ /* 0x000fe2000fffe0ff */
[----:B------:R3:W-:Y:S01]  /*11510*/  @P4 STG.E desc[UR32][R4.64], R61 ;  /* 0x0000003d04004986 */ /* 0x0007e2000c101920 */
[----:B------:R-:W-:Y:S01]  /*11520*/  ISETP.LT.AND P4, PT, R2, UR14, !P2 ;  /* 0x0000000e02007c0c */ /* 0x000fe2000d781270 */
[----:B------:R-:W-:Y:S01]  /*11530*/  VIADD R12, R0, 0x3d ;  /* 0x0000003d000c7836 */ /* 0x000fe20000000000 */
[----:B------:R-:W-:Y:S01]  /*11540*/  ISETP.LT.AND P2, PT, R3, UR14, !P2 ;  /* 0x0000000e03007c0c */ /* 0x000fe2000d741270 */
[C---:B------:R-:W-:Y:S01]  /*11550*/  VIADD R15, R13.reuse, UR9 ;  /* 0x000000090d0f7c36 */ /* 0x040fe20008000000 */
[----:B------:R4:W-:Y:S01]  /*11560*/  @P6 STG.E desc[UR32][R6.64], R125 ;  /* 0x0000007d06006986 */ /* 0x0009e2000c101920 */
[----:B------:R-:W-:Y:S01]  /*11570*/  ISETP.LT.AND P6, PT, R2, UR14, !P1 ;  /* 0x0000000e02007c0c */ /* 0x000fe2000cfc1270 */
[----:B-1----:R-:W-:Y:S01]  /*11580*/  IMAD.WIDE R8, R13, 0x4, R134 ;  /* 0x000000040d087825 */ /* 0x002fe200078e0286 */
[----:B------:R-:W-:-:S02]  /*11590*/  ISETP.GE.AND P0, PT, R12, UR15, PT ;  /* 0x0000000f0c007c0c */ /* 0x000fc4000bf06270 */
[----:B------:R-:W-:Y:S01]  /*115a0*/  IADD3 R17, PT, PT, R15, UR9, RZ ;  /* 0x000000090f117c10 */ /* 0x000fe2000fffe0ff */
[----:B------:R-:W-:Y:S01]  /*115b0*/  VIADD R12, R0, 0x3e ;  /* 0x0000003e000c7836 */ /* 0x000fe20000000000 */
[----:B------:R1:W-:Y:S01]  /*115c0*/  @P5 STG.E desc[UR32][R8.64], R62 ;  /* 0x0000003e08005986 */ /* 0x0003e2000c101920 */
[----:B---3--:R-:W-:Y:S01]  /*115d0*/  IMAD.WIDE R4, R13, 0x4, R132 ;  /* 0x000000040d047825 */ /* 0x008fe200078e0284 */
[----:B------:R-:W-:Y:S02]  /*115e0*/  ISETP.LT.AND P1, PT, R3, UR14, !P1 ;  /* 0x0000000e03007c0c */ /* 0x000fe4000cf21270 */
[----:B------:R-:W-:Y:S01]  /*115f0*/  ISETP.GE.AND P5, PT, R12, UR15, PT ;  /* 0x0000000f0c007c0c */ /* 0x000fe2000bfa6270 */
[C---:B----4-:R-:W-:Y:S01]  /*11600*/  IMAD.WIDE R6, R15.reuse, 0x4, R134 ;  /* 0x000000040f067825 */ /* 0x050fe200078e0286 */
[----:B------:R3:W-:Y:S03]  /*11610*/  @P3 STG.E desc[UR32][R4.64], R126 ;  /* 0x0000007e04003986 */ /* 0x0007e6000c101920 */
[----:B------:R-:W-:Y:S01]  /*11620*/  IMAD.WIDE R10, R15, 0x4, R132 ;  /* 0x000000040f0a7825 */ /* 0x000fe200078e0284 */
[----:B------:R4:W-:Y:S01]  /*11630*/  @P4 STG.E desc[UR32][R6.64], R63 ;  /* 0x0000003f06004986 */ /* 0x0009e2000c101920 */
[----:B------:R-:W-:-:S02]  /*11640*/  ISETP.LT.AND P4, PT, R2, UR14, !P5 ;  /* 0x0000000e02007c0c */ /* 0x000fc4000ef81270 */
[--C-:B------:R-:W-:Y:S01]  /*11650*/  IMAD.WIDE R12, R17, 0x4, R134.reuse ;  /* 0x00000004110c7825 */ /* 0x100fe200078e0286 */
[----:B------:R-:W-:Y:S01]  /*11660*/  @P2 STG.E desc[UR32][R10.64], R127 ;  /* 0x0000007f0a002986 */ /* 0x000fe2000c101920 */
[----:B------:R-:W-:Y:S02]  /*11670*/  ISETP.LT.AND P5, PT, R3, UR14, !P5 ;  /* 0x0000000e03007c0c */ /* 0x000fe4000efa1270 */
[----:B------:R-:W-:Y:S01]  /*11680*/  VIADD R0, R0, 0x3f ;  /* 0x0000003f00007836 */ /* 0x000fe20000000000 */
[----:B------:R5:W-:Y:S01]  /*11690*/  @P6 STG.E desc[UR32][R12.64], R64 ;  /* 0x000000400c006986 */ /* 0x000be2000c101920 */
[----:B-1----:R-:W-:Y:S01]  /*116a0*/  VIADD R9, R17, UR9 ;  /* 0x0000000911097c36 */ /* 0x002fe20008000000 */
[----:B------:R-:W-:Y:S02]  /*116b0*/  ISETP.LT.AND P6, PT, R2, UR14, !P0 ;  /* 0x0000000e02007c0c */ /* 0x000fe4000c7c1270 */
[----:B------:R-:W-:Y:S01]  /*116c0*/  ISETP.GE.AND P3, PT, R0, UR15, PT ;  /* 0x0000000f00007c0c */ /* 0x000fe2000bf66270 */
[----:B---3--:R-:W-:Y:S01]  /*116d0*/  IMAD.WIDE R4, R9, 0x4, R134 ;  /* 0x0000000409047825 */ /* 0x008fe200078e0286 */
[----:B------:R-:W-:-:S02]  /*116e0*/  ISETP.LT.AND P0, PT, R3, UR14, !P0 ;  /* 0x0000000e03007c0c */ /* 0x000fc4000c701270 */
[C---:B------:R-:W-:Y:S01]  /*116f0*/  IADD3 R15, PT, PT, R9.reuse, UR9, RZ ;  /* 0x00000009090f7c10 */ /* 0x040fe2000fffe0ff */
[--C-:B----4-:R-:W-:Y:S01]  /*11700*/  IMAD.WIDE R6, R9, 0x4, R132.reuse ;  /* 0x0000000409067825 */ /* 0x110fe200078e0284 */
[----:B------:R-:W-:Y:S02]  /*11710*/  ISETP.LT.AND P2, PT, R2, UR14, !P3 ;  /* 0x0000000e02007c0c */ /* 0x000fe4000df41270 */
[----:B------:R-:W-:Y:S01]  /*11720*/  ISETP.LT.AND P3, PT, R3, UR14, !P3 ;  /* 0x0000000e03007c0c */ /* 0x000fe2000df61270 */
[----:B------:R-:W-:-:S04]  /*11730*/  IMAD.WIDE R2, R17, 0x4, R132 ;  /* 0x0000000411027825 */ /* 0x000fc800078e0284 */
[C---:B-----5:R-:W-:Y:S01]  /*11740*/  VIADD R13, R15.reuse, UR9 ;  /* 0x000000090f0d7c36 */ /* 0x060fe20008000000 */
[----:B------:R1:W-:Y:S01]  /*11750*/  @P1 STG.E desc[UR32][R2.64], R128 ;  /* 0x0000008002001986 */ /* 0x0003e2000c101920 */
[----:B------:R-:W-:-:S03]  /*11760*/  IMAD.WIDE R8, R15, 0x4, R134 ;  /* 0x000000040f087825 */ /* 0x000fc600078e0286 */
[----:B------:R1:W-:Y:S01]  /*11770*/  @P6 STG.E desc[UR32][R4.64], R65 ;  /* 0x0000004104006986 */ /* 0x0003e2000c101920 */
[----:B------:R-:W-:-:S03]  /*11780*/  IMAD.WIDE R10, R15, 0x4, R132 ;  /* 0x000000040f0a7825 */ /* 0x000fc600078e0284 */
[----:B------:R1:W-:Y:S01]  /*11790*/  @P0 STG.E desc[UR32][R6.64], R129 ;  /* 0x0000008106000986 */ /* 0x0003e2000c101920 */
[----:B------:R-:W-:-:S03]  /*117a0*/  IMAD.WIDE R134, R13, 0x4, R134 ;  /* 0x000000040d867825 */ /* 0x000fc600078e0286 */
[----:B------:R1:W-:Y:S01]  /*117b0*/  @P4 STG.E desc[UR32][R8.64], R66 ;  /* 0x0000004208004986 */ /* 0x0003e2000c101920 */
[----:B------:R-:W-:-:S03]  /*117c0*/  IMAD.WIDE R132, R13, 0x4, R132 ;  /* 0x000000040d847825 */ /* 0x000fc600078e0284 */
[----:B------:R1:W-:Y:S04]  /*117d0*/  @P5 STG.E desc[UR32][R10.64], R130 ;  /* 0x000000820a005986 */ /* 0x0003e8000c101920 */
[----:B------:R1:W-:Y:S04]  /*117e0*/  @P2 STG.E desc[UR32][R134.64], R67 ;  /* 0x0000004386002986 */ /* 0x0003e8000c101920 */
[----:B------:R1:W-:Y:S01]  /*117f0*/  @P3 STG.E desc[UR32][R132.64], R131 ;  /* 0x0000008384003986 */ /* 0x0003e2000c101920 */
[----:B--2---:R-:W-:Y:S06]  /*11800*/  BAR.SYNC.DEFER_BLOCKING 0x0 ;  /* 0x0000000000007b1d */ /* 0x004fec0000010000 */
[----:B------:R-:W-:Y:S05]  /*11810*/  BRA.U UP0, `(.L_x_14) ;  /* 0x0000000100a07547 */ /* 0x000fea000b800000 */
[----:B------:R-:W2:Y:S01]  /*11820*/  S2UR UR6, SR_CgaCtaId ;  /* 0x00000000000679c3 */ /* 0x000ea20000008800 */
[----:B------:R-:W-:Y:S01]  /*11830*/  NOP ;  /* 0x0000000000007918 */ /* 0x000fe20000000000 */
[----:B------:R-:W-:Y:S01]  /*11840*/  UMOV UR4, 0x50 ;  /* 0x0000005000047882 */ /* 0x000fe20000000000 */
[----:B------:R-:W-:Y:S02]  /*11850*/  IMAD.U32 R0, RZ, RZ, UR5 ;  /* 0x00000005ff007e24 */ /* 0x000fe4000f8e00ff */
[----:B-1----:R-:W-:Y:S02]  /*11860*/  HFMA2 R3, -RZ, RZ, 0, 1.5199184417724609375e-05 ;  /* 0x000000ffff037431 */ /* 0x002fe400000001ff */
[----:B------:R-:W-:Y:S01]  /*11870*/  IMAD.MOV.U32 R7, RZ, RZ, 0x1 ;  /* 0x00000001ff077424 */ /* 0x000fe200078e00ff */
[----:B------:R-:W-:-:S04]  /*11880*/  LOP3.LUT R0, R0, 0xffff, RZ, 0xc0, !PT ;  /* 0x0000ffff00007812 */ /* 0x000fc800078ec0ff */
[----:B------:R-:W-:-:S05]  /*11890*/  SHF.R.U32.HI R0, RZ, 0x5, R0 ;  /* 0x00000005ff007819 */ /* 0x000fca0000011600 */
[----:B------:R-:W-:Y:S01]  /*118a0*/  VIADD R2, R0, 0x10 ;  /* 0x0000001000027836 */ /* 0x000fe20000000000 */
[----:B------:R-:W-:Y:S01]  /*118b0*/  SHF.L.U32 R0, R3, R0, RZ ;  /* 0x0000000003007219 */ /* 0x000fe200000006ff */
[----:B--2---:R-:W-:-:S03]  /*118c0*/  ULEA UR6, UR6, UR4, 0x18 ;  /* 0x0000000406067291 */ /* 0x004fc6000f8ec0ff */
[----:B------:R-:W-:-:S04]  /*118d0*/  SHF.L.U32 R3, R7, R2, RZ ;  /* 0x0000000207037219 */ /* 0x000fc800000006ff */
[----:B------:R-:W-:Y:S02]  /*118e0*/  LOP3.LUT R0, R3, R0, RZ, 0xfc, !PT ;  /* 0x0000000003007212 */ /* 0x000fe400078efcff */
[----:B------:R-:W1:Y:S02]  /*118f0*/  LDS R5, [UR6] ;  /* 0x00000006ff057984 */ /* 0x000e640008000800 */
[C---:B------:R-:W-:Y:S02]  /*11900*/  LOP3.LUT R2, R0.reuse, 0xffff, RZ, 0xc0, !PT ;  /* 0x0000ffff00027812 */ /* 0x040fe400078ec0ff */
[----:B-1----:R-:W-:-:S04]  /*11910*/  LOP3.LUT R3, R0, 0xffff, R5, 0x80, !PT ;  /* 0x0000ffff00037812 */ /* 0x002fc800078e8005 */
[----:B------:R-:W-:-:S13]  /*11920*/  ISETP.NE.AND P0, PT, R3, R2, PT ;  /* 0x000000020300720c */ /* 0x000fda0003f05270 */
[----:B------:R-:W-:Y:S05]  /*11930*/  @P0 BRA `(.L_x_15) ;  /* 0x0000000000500947 */ /* 0x000fea0003800000 */
[----:B------:R-:W-:Y:S02]  /*11940*/  SHF.R.U32.HI R5, RZ, 0x10, R5 ;  /* 0x00000010ff057819 */ /* 0x000fe40000011605 */
[----:B------:R-:W-:-:S04]  /*11950*/  SHF.R.U32.HI R2, RZ, 0x10, R0 ;  /* 0x00000010ff027819 */ /* 0x000fc80000011600 */
[----:B------:R-:W-:-:S04]  /*11960*/  LOP3.LUT R5, R5, R2, RZ, 0xc0, !PT ;  /* 0x0000000205057212 */ /* 0x000fc800078ec0ff */
[----:B------:R-:W-:-:S13]  /*11970*/  ISETP.NE.AND P0, PT, R5, R2, PT ;  /* 0x000000020500720c */ /* 0x000fda0003f05270 */
[----:B------:R-:W-:Y:S05]  /*11980*/  @P0 BRA `(.L_x_16) ;  /* 0x0000000000300947 */ /* 0x000fea0003800000 */
[----:B------:R-:W-:Y:S01]  /*11990*/  R2UR UR4, R0 ;  /* 0x00000000000472ca */ /* 0x000fe200000e0000 */
[----:B------:R-:W-:Y:S01]  /*119a0*/  VOTEU.ANY UR5, UPT, PT ;  /* 0x0000000000057886 */ /* 0x000fe200038e0100 */
[----:B------:R-:W1:Y:S01]  /*119b0*/  S2R R0, SR_LANEID ;  /* 0x0000000000007919 */ /* 0x000e620000000000 */
[----:B------:R-:W-:-:S10]  /*119c0*/  UFLO.U32 UR5, UR5 ;  /* 0x00000005000572bd */ /* 0x000fd400080e0000 */
[----:B------:R-:W-:-:S06]  /*119d0*/  ULOP3.LUT UR4, URZ, UR4, URZ, 0x33, !UPT ;  /* 0x00000004ff047292 */ /* 0x000fcc000f8e33ff */
[----:B------:R-:W-:-:S04]  /*119e0*/  MOV R2, UR4 ;  /* 0x0000000400027c02 */ /* 0x000fc80008000f00 */
[----:B------:R-:W2:Y:S02]  /*119f0*/  REDUX UR7, R2 ;  /* 0x00000000020773c4 */ /* 0x000ea40000000000 */
[----:B------:R3:W-:Y:S01]  /*11a00*/  UTCATOMSWS.AND URZ, UR4 ;  /* 0x0000000400ff79e3 */ /* 0x0007e20008000000 */
[----:B-1----:R-:W-:Y:S01]  /*11a10*/  ISETP.EQ.U32.AND P0, PT, R0, UR5, PT ;  /* 0x0000000500007c0c */ /* 0x002fe2000bf02070 */
[----:B--2---:R-:W-:-:S12]  /*11a20*/  IMAD.U32 R0, RZ, RZ, UR7 ;  /* 0x00000007ff007e24 */ /* 0x004fd8000f8e00ff */
[----:B------:R3:W-:Y:S01]  /*11a30*/  @P0 ATOMS.AND RZ, [UR6], R0 ;  /* 0x00000000ffff098c */ /* 0x0007e2000a800006 */
[----:B------:R-:W-:Y:S05]  /*11a40*/  BRA `(.L_x_14) ;  /* 0x0000000000147947 */ /* 0x000fea0003800000 */
.L_x_16:
[----:B------:R-:W-:-:S07]  /*11a50*/  MOV R2, 0x11a70 ;  /* 0x00011a7000027802 */ /* 0x000fce0000000f00 */
[----:B------:R-:W-:Y:S05]  /*11a60*/  CALL.REL.NOINC `($__internal_0_$__cuda_sm10x_tcgen05_guardrail_trap_col_being_dealloced_not_returned_by_alloc) ;  /* 0x00000000002c7944 */ /* 0x000fea0003c00000 */
[----:B------:R-:W-:Y:S05]  /*11a70*/  BRA `(.L_x_14) ;  /* 0x0000000000087947 */ /* 0x000fea0003800000 */
.L_x_15:
[----:B------:R-:W-:-:S07]  /*11a80*/  MOV R2, 0x11aa0 ;  /* 0x00011aa000027802 */ /* 0x000fce0000000f00 */
[----:B------:R-:W-:Y:S05]  /*11a90*/  CALL.REL.NOINC `($__internal_2_$__cuda_sm10x_tcgen05_guardrail_trap_unallocated_columns_being_dealloced) ;  /* 0x0000000000387944 */ /* 0x000fea0003c00000 */
.L_x_14:
[----:B------:R-:W-:Y:S01]  /*11aa0*/  NOP ;  /* 0x0000000000007918 */ /* 0x000fe20000000000 */
[----:B---3--:R-:W-:Y:S05]  /*11ab0*/  EXIT ;  /* 0x000000000000794d */ /* 0x008fea0003800000 */
.L_x_9:
[----:B------:R-:W1:Y:S02]  /*11ac0*/  SYNCS.PHASECHK.TRANS64.TRYWAIT P2, [UR6], R4 ;  /* 0x00000004ff0075a7 */ /* 0x000e640008041106 */
[----:B-1----:R-:W-:Y:S05]  /*11ad0*/  @!P2 BRA `(.L_x_9) ;  /* 0xfffffffc00f8a947 */ /* 0x002fea000383ffff */
[----:B------:R-:W-:Y:S05]  /*11ae0*/  BRA `(.L_x_17) ;  /* 0xffffffb400507947 */ /* 0x000fea000383ffff */
.L_x_13:
[----:B------:R-:W5:Y:S02]  /*11af0*/  SYNCS.PHASECHK.TRANS64.TRYWAIT P0, [UR6], R4 ;  /* 0x00000004ff0075a7 */ /* 0x000f640008001106 */
[----:B-----5:R-:W-:Y:S05]  /*11b00*/  @!P0 BRA `(.L_x_13) ;  /* 0xfffffffc00f88947 */ /* 0x020fea000383ffff */
[----:B------:R-:W-:Y:S05]  /*11b10*/  BRA `(.L_x_12) ;  /* 0xffffffd800047947 */ /* 0x000fea000383ffff */
        .weak           $__internal_0_$__cuda_sm10x_tcgen05_guardrail_trap_col_being_dealloced_not_returned_by_alloc
        .type           $__internal_0_$__cuda_sm10x_tcgen05_guardrail_trap_col_being_dealloced_not_returned_by_alloc,@function
        .size           $__internal_0_$__cuda_sm10x_tcgen05_guardrail_trap_col_being_dealloced_not_returned_by_alloc,($__internal_1_$__cuda_sm10x_tcgen05_guardrail_trap_phase_invalid_during_alloc - $__internal_0_$__cuda_sm10x_tcgen05_guardrail_trap_col_being_dealloced_not_returned_by_alloc)
$__internal_0_$__cuda_sm10x_tcgen05_guardrail_trap_col_being_dealloced_not_returned_by_alloc:
[----:B------:R-:W-:Y:S05]  /*11b20*/  BPT.TRAP 0x1 ;  /* 0x000000040000795c */ /* 0x000fea0000300000 */
[----:B------:R-:W-:-:S04]  /*11b30*/  IMAD.MOV.U32 R3, RZ, RZ, 0x0 ;  /* 0x00000000ff037424 */ /* 0x000fc800078e00ff */
[----:B------:R-:W-:Y:S05]  /*11b40*/  RET.REL.NODEC R2 `(matmul_kernel) ;  /* 0xfffffee4022c7950 */ /* 0x000fea0003c3ffff */
        .weak           $__internal_1_$__cuda_sm10x_tcgen05_guardrail_trap_phase_invalid_during_alloc
        .type           $__internal_1_$__cuda_sm10x_tcgen05_guardrail_trap_phase_invalid_during_alloc,@function
        .size           $__internal_1_$__cuda_sm10x_tcgen05_guardrail_trap_phase_invalid_during_alloc,($__internal_2_$__cuda_sm10x_tcgen05_guardrail_trap_unallocated_columns_being_dealloced - $__internal_1_$__cuda_sm10x_tcgen05_guardrail_trap_phase_invalid_during_alloc)
$__internal_1_$__cuda_sm10x_tcgen05_guardrail_trap_phase_invalid_during_alloc:
[----:B------:R-:W-:Y:S05]  /*11b50*/  BPT.TRAP 0x1 ;  /* 0x000000040000795c */ /* 0x000fea0000300000 */
[----:B------:R-:W-:-:S04]  /*11b60*/  MOV R3, 0x0 ;  /* 0x0000000000037802 */ /* 0x000fc80000000f00 */
[----:B------:R-:W-:Y:S05]  /*11b70*/  RET.REL.NODEC R2 `(matmul_kernel) ;  /* 0xfffffee402207950 */ /* 0x000fea0003c3ffff */
        .weak           $__internal_2_$__cuda_sm10x_tcgen05_guardrail_trap_unallocated_columns_being_dealloced
        .type           $__internal_2_$__cuda_sm10x_tcgen05_guardrail_trap_unallocated_columns_being_dealloced,@function
        .size           $__internal_2_$__cuda_sm10x_tcgen05_guardrail_trap_unallocated_columns_being_dealloced,(.L_x_21 - $__internal_2_$__cuda_sm10x_tcgen05_guardrail_trap_unallocated_columns_being_dealloced)
$__internal_2_$__cuda_sm10x_tcgen05_guardrail_trap_unallocated_columns_being_dealloced:
[----:B------:R-:W-:Y:S05]  /*11b80*/  BPT.TRAP 0x1 ;  /* 0x000000040000795c */ /* 0x000fea0000300000 */
[----:B------:R-:W-:-:S04]  /*11b90*/  IMAD.MOV.U32 R3, RZ, RZ, 0x0 ;  /* 0x00000000ff037424 */ /* 0x000fc800078e00ff */
[----:B------:R-:W-:Y:S05]  /*11ba0*/  RET.REL.NODEC R2 `(matmul_kernel) ;  /* 0xfffffee402147950 */ /* 0x000fea0003c3ffff */
.L_x_18:
[----:B------:R-:W-:-:S00]  /*11bb0*/  BRA `(.L_x_18) ;  /* 0xfffffffc00fc7947 */ /* 0x000fc0000383ffff */
[----:B------:R-:W-:-:S00]  /*11bc0*/  NOP ;  /* 0x0000000000007918 */ /* 0x000fc00000000000 */
        /* <DEDUP_REMOVED lines=11> */
.L_x_21:


//--------------------- .nv.shared.matmul_kernel  --------------------------
	.section	.nv.shared.matmul_kernel,"aw",@nobits
	.sectionflags	@""
	.align	16
	.zero		1024


//--------------------- .nv.shared.reserved.0     --------------------------
	.section	.nv.shared.reserved.0,"aw",@nobits
	.align	8
	.weak		__nv_reservedSMEM_offset_0_alias
	.size		__nv_reservedSMEM_offset_0_alias, 0, 64
	.other		__nv_reservedSMEM_offset_0_alias,@"STO_CUDA_RESERVED_SHARED STV_DEFAULT"
__nv_reservedSMEM_offset_0_alias:
	.zero		0
.nv.shared.reserved.0:
	.zero		64
	.weak		__nv_reservedSMEM_allocation_phase
	.type		__nv_reservedSMEM_allocation_phase,@object
	.size		__nv_reservedSMEM_allocation_phase,(.L_0 - __nv_reservedSMEM_allocation_phase)
__nv_reservedSMEM_allocation_phase:
	.zero		1
.L_0:
	.zero		7
	.weak		__nv_reservedSMEM_devtool_atexit_pc
	.type		__nv_reservedSMEM_devtool_atexit_pc,@object
	.size		__nv_reservedSMEM_devtool_atexit_pc,(__nv_reservedSMEM_allocation_mask - __nv_reservedSMEM_devtool_atexit_pc)
__nv_reservedSMEM_devtool_atexit_pc:
	.zero		8
	.weak		__nv_reservedSMEM_allocation_mask
	.type		__nv_reservedSMEM_allocation_mask,@object
	.size		__nv_reservedSMEM_allocation_mask,(.L_2 - __nv_reservedSMEM_allocation_mask)
__nv_reservedSMEM_allocation_mask:
	.zero		4
.L_2:


//--------------------- .nv.constant0.matmul_kernel --------------------------
	.section	.nv.constant0.matmul_kernel,"a",@progbits
	.sectionflags	@""
	.align	4
.nv.constant0.matmul_kernel:
	.zero		976


//--------------------- SYMBOLS --------------------------

	.type		.nv.reservedSmem.offset0,@object
	.size		.nv.reservedSmem.offset0,0x4
	.type		.nv.reservedSmem.cap,@object
	.size		.nv.reservedSmem.cap,0x4
